def matmul_kernel(
    a_ptr,
    b_ptr,
    c_ptr,
    M,
    N,
    K,
    stride_am,
    stride_ak,
    stride_bk,
    stride_bn,
    stride_cm,
    stride_cn,
    BLOCK_M: tl.constexpr,
    BLOCK_N: tl.constexpr,
    BLOCK_K: tl.constexpr,
    GROUP_M: tl.constexpr,
):
    pid = tl.program_id(axis=0)
    num_pid_m = tl.cdiv(M, BLOCK_M)
    num_pid_n = tl.cdiv(N, BLOCK_N)
    num_pid_in_group = GROUP_M * num_pid_n
    group_id = pid // num_pid_in_group
    first_pid_m = group_id * GROUP_M
    group_size_m = min(num_pid_m - first_pid_m, GROUP_M)
    pid_m = first_pid_m + ((pid % num_pid_in_group) % group_size_m)
    pid_n = (pid % num_pid_in_group) // group_size_m

    offs_am = (pid_m * BLOCK_M + tl.arange(0, BLOCK_M)) % M
    offs_bn = (pid_n * BLOCK_N + tl.arange(0, BLOCK_N)) % N
    offs_k = tl.arange(0, BLOCK_K)
    a_ptrs = a_ptr + offs_am[:, None] * stride_am + offs_k[None, :] * stride_ak
    b_ptrs = b_ptr + offs_k[:, None] * stride_bk + offs_bn[None, :] * stride_bn

    acc = tl.zeros((BLOCK_M, BLOCK_N), dtype=tl.float32)
    for kk in range(0, tl.cdiv(K, BLOCK_K)):
        a = tl.load(a_ptrs, mask=offs_k[None, :] < K - kk * BLOCK_K, other=0.0)
        b = tl.load(b_ptrs, mask=offs_k[:, None] < K - kk * BLOCK_K, other=0.0)
        acc = tl.dot(a, b, acc)
        a_ptrs += BLOCK_K * stride_ak
        b_ptrs += BLOCK_K * stride_bk

    c = acc.to(c_ptr.dtype.element_ty)
    offs_cm = pid_m * BLOCK_M + tl.arange(0, BLOCK_M)
    offs_cn = pid_n * BLOCK_N + tl.arange(0, BLOCK_N)
    c_ptrs = c_ptr + offs_cm[:, None] * stride_cm + offs_cn[None, :] * stride_cn
    mask = (offs_cm[:, None] < M) & (offs_cn[None, :] < N)
    tl.store(c_ptrs, c, mask=mask)

# config = {"BLOCK_K": 64, "BLOCK_M": 512, "BLOCK_N": 64, "GROUP_M": 8, "arch": "sm_100", "dtype": "bf16", "num_ctas": 1, "num_stages": 2, "num_warps": 8}
# arch = sm_100


// ===== COMPILED SASS (sm_100a) =====

	.target	sm_100a

	.elftype	@"ET_EXEC"


//--------------------- .note.nv.tkinfo           --------------------------
	.section	.note.nv.tkinfo,"",@"SHT_NOTE"
	.sectionflags	@"SHF_NOTE_NV_TKINFO"
	.tkinfo
        /*0018*/ 	.word	0x00000081
        /*0030*/ 	.string	""
        /*0030*/ 	.string	"ptxas-blackwell"
        /*0030*/ 	.string	"Cuda compilation tools, release 12.9, V12.9.86"
        /*0030*/ 	.string	"Build cuda_12.9.r12.9/compiler.36037853_0"
        /*0030*/ 	.string	"-v  -suppress-debug-info  -lineinfo  -arch sm_100a "



//--------------------- .note.nv.cuver            --------------------------
	.section	.note.nv.cuver,"",@"SHT_NOTE"
	.sectionflags	@"SHF_NOTE_NV_CUVER"
        /*0018*/ 	.short	0x0001
        /*001a*/ 	.short	0x0064
        /*001c*/ 	.short	0x0001
        /*001e*/ 	.short	0x0000
        /*0020*/ 	.short	0x0001
        /*0022*/ 	.short	0x0000


//--------------------- .nv.info                  --------------------------
	.section	.nv.info,"",@"SHT_CUDA_INFO"
	.align	4


	//----- nvinfo : EIATTR_REGCOUNT
	.align		4
        /*0000*/ 	.byte	0x04, 0x2f
        /*0002*/ 	.short	(.L_4 - .L_3)
	.align		4
.L_3:
        /*0004*/ 	.word	index@(matmul_kernel)
        /*0008*/ 	.word	0x000000ff


	//----- nvinfo : EIATTR_FRAME_SIZE
	.align		4
.L_4:
        /*000c*/ 	.byte	0x04, 0x11
        /*000e*/ 	.short	(.L_6 - .L_5)
	.align		4
.L_5:
        /*0010*/ 	.word	index@($__internal_2_$__cuda_sm10x_tcgen05_guardrail_trap_unallocated_columns_being_dealloced)
        /*0014*/ 	.word	0x00000680


	//----- nvinfo : EIATTR_FRAME_SIZE
	.align		4
.L_6:
        /*0018*/ 	.byte	0x04, 0x11
        /*001a*/ 	.short	(.L_8 - .L_7)
	.align		4
.L_7:
        /*001c*/ 	.word	index@($__internal_1_$__cuda_sm10x_tcgen05_guardrail_trap_phase_invalid_during_alloc)
        /*0020*/ 	.word	0x00000680


	//----- nvinfo : EIATTR_FRAME_SIZE
	.align		4
.L_8:
        /*0024*/ 	.byte	0x04, 0x11
        /*0026*/ 	.short	(.L_10 - .L_9)
	.align		4
.L_9:
        /*0028*/ 	.word	index@($__internal_0_$__cuda_sm10x_tcgen05_guardrail_trap_col_being_dealloced_not_returned_by_alloc)
        /*002c*/ 	.word	0x00000680


	//----- nvinfo : EIATTR_FRAME_SIZE
	.align		4
.L_10:
        /*0030*/ 	.byte	0x04, 0x11
        /*0032*/ 	.short	(.L_12 - .L_11)
	.align		4
.L_11:
        /*0034*/ 	.word	index@(matmul_kernel)
        /*0038*/ 	.word	0x00000680


	//----- nvinfo : EIATTR_MIN_STACK_SIZE
	.align		4
.L_12:
        /*003c*/ 	.byte	0x04, 0x12
        /*003e*/ 	.short	(.L_14 - .L_13)
	.align		4
.L_13:
        /*0040*/ 	.word	index@(matmul_kernel)
        /*0044*/ 	.word	0x00000680
.L_14:


//--------------------- .nv.info.matmul_kernel    --------------------------
	.section	.nv.info.matmul_kernel,"",@"SHT_CUDA_INFO"
	.sectionflags	@""
	.align	4


	//----- nvinfo : EIATTR_CUDA_API_VERSION
	.align		4
        /*0000*/ 	.byte	0x04, 0x37
        /*0002*/ 	.short	(.L_16 - .L_15)
.L_15:
        /*0004*/ 	.word	0x00000081


	//----- nvinfo : EIATTR_KPARAM_INFO
	.align		4
.L_16:
        /*0008*/ 	.byte	0x04, 0x17
        /*000a*/ 	.short	(.L_18 - .L_17)
.L_17:
        /*000c*/ 	.word	0x00000000
        /*0010*/ 	.short	0x000d
        /*0012*/ 	.short	0x0048
        /*0014*/ 	.byte	0x00, 0xf4, 0x21, 0x00


	//----- nvinfo : EIATTR_KPARAM_INFO
	.align		4
.L_18:
        /*0018*/ 	.byte	0x04, 0x17
        /*001a*/ 	.short	(.L_20 - .L_19)
.L_19:
        /*001c*/ 	.word	0x00000000
        /*0020*/ 	.short	0x000c
        /*0022*/ 	.short	0x0040
        /*0024*/ 	.byte	0x00, 0xf4, 0x21, 0x00


	//----- nvinfo : EIATTR_KPARAM_INFO
	.align		4
.L_20:
        /*0028*/ 	.byte	0x04, 0x17
        /*002a*/ 	.short	(.L_22 - .L_21)
.L_21:
        /*002c*/ 	.word	0x00000000
        /*0030*/ 	.short	0x000b
        /*0032*/ 	.short	0x0038
        /*0034*/ 	.byte	0x00, 0xf0, 0x11, 0x00


	//----- nvinfo : EIATTR_KPARAM_INFO
	.align		4
.L_22:
        /*0038*/ 	.byte	0x04, 0x17
        /*003a*/ 	.short	(.L_24 - .L_23)
.L_23:
        /*003c*/ 	.word	0x00000000
        /*0040*/ 	.short	0x000a
        /*0042*/ 	.short	0x0034
        /*0044*/ 	.byte	0x00, 0xf0, 0x11, 0x00


	//----- nvinfo : EIATTR_KPARAM_INFO
	.align		4
.L_24:
        /*0048*/ 	.byte	0x04, 0x17
        /*004a*/ 	.short	(.L_26 - .L_25)
.L_25:
        /*004c*/ 	.word	0x00000000
        /*0050*/ 	.short	0x0009
        /*0052*/ 	.short	0x0030
        /*0054*/ 	.byte	0x00, 0xf0, 0x11, 0x00


	//----- nvinfo : EIATTR_KPARAM_INFO
	.align		4
.L_26:
        /*0058*/ 	.byte	0x04, 0x17
        /*005a*/ 	.short	(.L_28 - .L_27)
.L_27:
        /*005c*/ 	.word	0x00000000
        /*0060*/ 	.short	0x0008
        /*0062*/ 	.short	0x002c
        /*0064*/ 	.byte	0x00, 0xf0, 0x11, 0x00


	//----- nvinfo : EIATTR_KPARAM_INFO
	.align		4
.L_28:
        /*0068*/ 	.byte	0x04, 0x17
        /*006a*/ 	.short	(.L_30 - .L_29)
.L_29:
        /*006c*/ 	.word	0x00000000
        /*0070*/ 	.short	0x0007
        /*0072*/ 	.short	0x0028
        /*0074*/ 	.byte	0x00, 0xf0, 0x11, 0x00


	//----- nvinfo : EIATTR_KPARAM_INFO
	.align		4
.L_30:
        /*0078*/ 	.byte	0x04, 0x17
        /*007a*/ 	.short	(.L_32 - .L_31)
.L_31:
        /*007c*/ 	.word	0x00000000
        /*0080*/ 	.short	0x0006
        /*0082*/ 	.short	0x0024
        /*0084*/ 	.byte	0x00, 0xf0, 0x11, 0x00


	//----- nvinfo : EIATTR_KPARAM_INFO
	.align		4
.L_32:
        /*0088*/ 	.byte	0x04, 0x17
        /*008a*/ 	.short	(.L_34 - .L_33)
.L_33:
        /*008c*/ 	.word	0x00000000
        /*0090*/ 	.short	0x0005
        /*0092*/ 	.short	0x0020
        /*0094*/ 	.byte	0x00, 0xf0, 0x11, 0x00


	//----- nvinfo : EIATTR_KPARAM_INFO
	.align		4
.L_34:
        /*0098*/ 	.byte	0x04, 0x17
        /*009a*/ 	.short	(.L_36 - .L_35)
.L_35:
        /*009c*/ 	.word	0x00000000
        /*00a0*/ 	.short	0x0004
        /*00a2*/ 	.short	0x001c
        /*00a4*/ 	.byte	0x00, 0xf0, 0x11, 0x00


	//----- nvinfo : EIATTR_KPARAM_INFO
	.align		4
.L_36:
        /*00a8*/ 	.byte	0x04, 0x17
        /*00aa*/ 	.short	(.L_38 - .L_37)
.L_37:
        /*00ac*/ 	.word	0x00000000
        /*00b0*/ 	.short	0x0003
        /*00b2*/ 	.short	0x0018
        /*00b4*/ 	.byte	0x00, 0xf0, 0x11, 0x00


	//----- nvinfo : EIATTR_KPARAM_INFO
	.align		4
.L_38:
        /*00b8*/ 	.byte	0x04, 0x17
        /*00ba*/ 	.short	(.L_40 - .L_39)
.L_39:
        /*00bc*/ 	.word	0x00000000
        /*00c0*/ 	.short	0x0002
        /*00c2*/ 	.short	0x0010
        /*00c4*/ 	.byte	0x00, 0xf4, 0x21, 0x00


	//----- nvinfo : EIATTR_KPARAM_INFO
	.align		4
.L_40:
        /*00c8*/ 	.byte	0x04, 0x17
        /*00ca*/ 	.short	(.L_42 - .L_41)
.L_41:
        /*00cc*/ 	.word	0x00000000
        /*00d0*/ 	.short	0x0001
        /*00d2*/ 	.short	0x0008
        /*00d4*/ 	.byte	0x00, 0xf4, 0x21, 0x00


	//----- nvinfo : EIATTR_KPARAM_INFO
	.align		4
.L_42:
        /*00d8*/ 	.byte	0x04, 0x17
        /*00da*/ 	.short	(.L_44 - .L_43)
.L_43:
        /*00dc*/ 	.word	0x00000000
        /*00e0*/ 	.short	0x0000
        /*00e2*/ 	.short	0x0000
        /*00e4*/ 	.byte	0x00, 0xf4, 0x21, 0x00


	//----- nvinfo : EIATTR_AT_ENTRY_FRAGMENTS
	.align		4
.L_44:
        /*00e8*/ 	.byte	0x04, 0x4f
        /*00ea*/ 	.short	(.L_46 - .L_45)


	//   ....[0]....
.L_45:
        /*00ec*/ 	.word	0x00000004


	//----- nvinfo : EIATTR_RESERVED_SMEM_USED
	.align		4
.L_46:
        /*00f0*/ 	.byte	0x01, 0x41
	.zero		2


	//----- nvinfo : EIATTR_SPARSE_MMA_MASK
	.align		4
        /*00f4*/ 	.byte	0x03, 0x50
        /*00f6*/ 	.short	0x0000


	//----- nvinfo : EIATTR_TCGEN05_1CTA_USED
	.align		4
        /*00f8*/ 	.byte	0x01, 0x51
	.zero		2


	//----- nvinfo : EIATTR_MAXREG_COUNT
	.align		4
        /*00fc*/ 	.byte	0x03, 0x1b
        /*00fe*/ 	.short	0x00ff


	//----- nvinfo : EIATTR_NUM_BARRIERS
	.align		4
        /*0100*/ 	.byte	0x02, 0x4c
        /*0102*/ 	.byte	0x01
	.zero		1


	//----- nvinfo : EIATTR_ANNOTATIONS
	.align		4
        /*0104*/ 	.byte	0x04, 0x55
        /*0106*/ 	.short	(.L_48 - .L_47)


	//   ....[0]....
.L_47:
        /*0108*/ 	.word	0x00000001
        /*010c*/ 	.byte	0xf0, 0x09, 0x00, 0x00, 0x01, 0x00, 0x00, 0x00, 0xc0, 0x11, 0x00, 0x00, 0x01, 0x00, 0x00, 0x00
        /* <DEDUP_REMOVED lines=509> */
        /*20ec*/ 	.byte	0xc0, 0xee, 0x00, 0x00


	//----- nvinfo : EIATTR_INT_WARP_WIDE_INSTR_OFFSETS
	.align		4
.L_48:
        /*20f0*/ 	.byte	0x04, 0x31
        /*20f2*/ 	.short	(.L_50 - .L_49)


	//   ....[0]....
.L_49:
        /*20f4*/ 	.word	0x00002450


	//   ....[1]....
        /*20f8*/ 	.word	0x00002460


	//   ....[2]....
        /*20fc*/ 	.word	0x00004290


	//   ....[3]....
        /*2100*/ 	.word	0x00011f40


	//   ....[4]....
        /*2104*/ 	.word	0x00011f90


	//----- nvinfo : EIATTR_COOP_GROUP_MASK_REGIDS
	.align		4
.L_50:
        /*2108*/ 	.byte	0x04, 0x29
        /*210a*/ 	.short	(.L_52 - .L_51)


	//   ....[0]....
.L_51:
        /*210c*/ 	.word	0xffffffff


	//   ....[1]....
        /*2110*/ 	.word	0xffffffff


	//   ....[2]....
        /*2114*/ 	.word	0xffffffff


	//   ....[3]....
        /*2118*/ 	.word	0xffffffff


	//----- nvinfo : EIATTR_COOP_GROUP_INSTR_OFFSETS
	.align		4
.L_52:
        /*211c*/ 	.byte	0x04, 0x28
        /*211e*/ 	.short	(.L_54 - .L_53)


	//   ....[0]....
.L_53:
        /*2120*/ 	.word	0x00000070


	//   ....[1]....
        /*2124*/ 	.word	0x00000330


	//   ....[2]....
        /*2128*/ 	.word	0x00011dd0


	//   ....[3]....
        /*212c*/ 	.word	0x00012040


	//----- nvinfo : EIATTR_VRC_CTA_INIT_COUNT
	.align		4
.L_54:
        /*2130*/ 	.byte	0x02, 0x4a
        /*2132*/ 	.byte	0x80
	.zero		1


	//----- nvinfo : EIATTR_MBARRIER_INSTR_OFFSETS
	.align		4
        /*2134*/ 	.byte	0x04, 0x39
        /*2136*/ 	.short	(.L_56 - .L_55)


	//   ....[0]....
.L_55:
        /*2138*/ 	.word	0x00002630
        /*213c*/ 	.word	0x000000ff
        /*2140*/ 	.word	0x00000000
        /*2144*/ 	.short	0x0100
        /*2146*/ 	.byte	0x4d
	.zero		1


	//   ....[1]....
        /*2148*/ 	.word	0x00004350
        /*214c*/ 	.word	0x000000ff
        /*2150*/ 	.word	0x00024008
        /*2154*/ 	.short	0x0100
        /*2156*/ 	.byte	0x06
	.zero		1


	//   ....[2]....
        /*2158*/ 	.word	0x00008890
        /*215c*/ 	.word	0x000000ff
        /*2160*/ 	.word	0x00000000
        /*2164*/ 	.short	0x010a
        /*2166*/ 	.byte	0x4d
	.zero		1


	//   ....[3]....
        /*2168*/ 	.word	0x0000ecf0
        /*216c*/ 	.word	0x000000ff
        /*2170*/ 	.word	0x00000000
        /*2174*/ 	.short	0x010a
        /*2176*/ 	.byte	0x4d
	.zero		1


	//   ....[4]....
        /*2178*/ 	.word	0x0000ed60
        /*217c*/ 	.word	0x000000ff
        /*2180*/ 	.word	0x00024000
        /*2184*/ 	.short	0x0108
        /*2186*/ 	.byte	0x06
	.zero		1


	//   ....[5]....
        /*2188*/ 	.word	0x0000ede0
        /*218c*/ 	.word	0x000000ff
        /*2190*/ 	.word	0x00024008
        /*2194*/ 	.short	0x0108
        /*2196*/ 	.byte	0x06
	.zero		1


	//   ....[6]....
        /*2198*/ 	.word	0x00012060
        /*219c*/ 	.word	0x000000ff
        /*21a0*/ 	.word	0x00000000
        /*21a4*/ 	.short	0x010a
        /*21a6*/ 	.byte	0x4d
	.zero		1


	//   ....[7]....
        /*21a8*/ 	.word	0x00012090
        /*21ac*/ 	.word	0x000000ff
        /*21b0*/ 	.word	0x00000000
        /*21b4*/ 	.short	0x010a
        /*21b6*/ 	.byte	0x4d
	.zero		1


	//----- nvinfo : EIATTR_NUM_MBARRIERS
	.align		4
.L_56:
        /*21b8*/ 	.byte	0x03, 0x38
        /*21ba*/ 	.short	0x0002


	//----- nvinfo : EIATTR_EXIT_INSTR_OFFSETS
	.align		4
        /*21bc*/ 	.byte	0x04, 0x1c
        /*21be*/ 	.short	(.L_58 - .L_57)


	//   ....[0]....
.L_57:
        /*21c0*/ 	.word	0x00012050


	//----- nvinfo : EIATTR_REQNTID
	.align		4
.L_58:
        /*21c4*/ 	.byte	0x04, 0x10
        /*21c6*/ 	.short	(.L_60 - .L_59)
.L_59:
        /*21c8*/ 	.word	0x00000100
        /*21cc*/ 	.word	0x00000001
        /*21d0*/ 	.word	0x00000001


	//----- nvinfo : EIATTR_CRS_STACK_SIZE
	.align		4
.L_60:
        /*21d4*/ 	.byte	0x04, 0x1e
        /*21d6*/ 	.short	(.L_62 - .L_61)
.L_61:
        /*21d8*/ 	.word	0x00000000


	//----- nvinfo : EIATTR_CBANK_PARAM_SIZE
	.align		4
.L_62:
        /*21dc*/ 	.byte	0x03, 0x19
        /*21de*/ 	.short	0x0050


	//----- nvinfo : EIATTR_PARAM_CBANK
	.align		4
        /*21e0*/ 	.byte	0x04, 0x0a
        /*21e2*/ 	.short	(.L_64 - .L_63)
	.align		4
.L_63:
        /*21e4*/ 	.word	index@(.nv.constant0.matmul_kernel)
        /*21e8*/ 	.short	0x0380
        /*21ea*/ 	.short	0x0050


	//----- nvinfo : EIATTR_SW_WAR
	.align		4
.L_64:
        /*21ec*/ 	.byte	0x04, 0x36
        /*21ee*/ 	.short	(.L_66 - .L_65)
.L_65:
        /*21f0*/ 	.word	0x00000008
.L_66:


//--------------------- .nv.compat                --------------------------
	.section	.nv.compat,"",@"SHT_CUDA_COMPAT_INFO"
	.align	4
        /*0000*/ 	.byte	0x02, 0x02, 0x02, 0x00, 0x02, 0x05, 0x05, 0x00, 0x02, 0x03, 0x00, 0x00, 0x02, 0x06, 0x01, 0x00


//--------------------- .nv.callgraph             --------------------------
	.section	.nv.callgraph,"",@"SHT_CUDA_CALLGRAPH"
	.align	4
	.sectionentsize	8
	.align		4
        /*0000*/ 	.word	0x00000000
	.align		4
        /*0004*/ 	.word	0xffffffff
	.align		4
        /*0008*/ 	.word	0x00000000
	.align		4
        /*000c*/ 	.word	0xfffffffe
	.align		4
        /*0010*/ 	.word	0x00000000
	.align		4
        /*0014*/ 	.word	0xfffffffd
	.align		4
        /*0018*/ 	.word	0x00000000
	.align		4
        /*001c*/ 	.word	0xfffffffc


//--------------------- .text.matmul_kernel       --------------------------
	.section	.text.matmul_kernel,"ax",@progbits
	.align	128
        .global         matmul_kernel
        .type           matmul_kernel,@function
        .size           matmul_kernel,(.L_x_20 - matmul_kernel)
        .other          matmul_kernel,@"STO_CUDA_ENTRY STV_DEFAULT"
matmul_kernel:
.text.matmul_kernel:
[----:B------:R-:W0:Y:S01]  /*0000*/  LDC R1, c[0x0][0x37c] ;  /* 0x0000df00ff017b82 */ /* 0x000e220000000800 */
[----:B------:R-:W1:Y:S01]  /*0010*/  S2R R0, SR_TID.X ;  /* 0x0000000000007919 */ /* 0x000e620000002100 */
[----:B0-----:R-:W-:Y:S01]  /*0020*/  VIADD R1, R1, 0xfffff980 ;  /* 0xfffff98001017836 */ /* 0x001fe20000000000 */
[----:B-1----:R-:W-:-:S13]  /*0030*/  ISETP.GE.U32.AND P0, PT, R0, 0x20, PT ;  /* 0x000000200000780c */ /* 0x002fda0003f06070 */
[----:B------:R-:W-:Y:S02]  /*0040*/  VOTEU.ANY UP0, P0 ;  /* 0x0000000000ff7886 */ /* 0x000fe40000000100 */
[----:B------:R-:W-:Y:S05]  /*0050*/  BRA.U UP0, `(.L_x_0) ;  /* 0x0000000100b87547 */ /* 0x000fea000b800000 */
[----:B------:R-:W0:Y:S01]  /*0060*/  S2UR UR6, SR_CgaCtaId ;  /* 0x00000000000679c3 */ /* 0x000e220000008800 */
[----:B------:R-:W-:Y:S01]  /*0070*/  NOP ;  /* 0x0000000000007918 */ /* 0x000fe20000000000 */
[----:B------:R-:W-:Y:S02]  /*0080*/  UMOV UR4, 0x40 ;  /* 0x0000004000047882 */ /* 0x000fe40000000000 */
[----:B0-----:R-:W-:-:S09]  /*0090*/  ULEA UR4, UR6, UR4, 0x18 ;  /* 0x0000000406047291 */ /* 0x001fd2000f8ec0ff */
[----:B------:R-:W0:Y:S01]  /*00a0*/  LDS.U8 R0, [UR4] ;  /* 0x00000004ff007984 */ /* 0x000e220008000000 */
[----:B------:R-:W-:Y:S02]  /*00b0*/  UMOV UR4, 0x400 ;  /* 0x0000040000047882 */ /* 0x000fe40000000000 */
[----:B------:R-:W-:Y:S01]  /*00c0*/  ULEA UR4, UR6, UR4, 0x18 ;  /* 0x0000000406047291 */ /* 0x000fe2000f8ec0ff */
[----:B0-----:R-:W-:-:S13]  /*00d0*/  ISETP.NE.AND P0, PT, R0, RZ, PT ;  /* 0x000000ff0000720c */ /* 0x001fda0003f05270 */
[----:B------:R-:W-:Y:S05]  /*00e0*/  @P0 BRA `(.L_x_1) ;  /* 0x00000000007c0947 */ /* 0x000fea0003800000 */
[----:B------:R-:W-:-:S13]  /*00f0*/  ELECT P0, URZ, PT ;  /* 0x0000000000ff782f */ /* 0x000fda0003800000 */
[----:B------:R-:W-:Y:S05]  /*0100*/  @!P0 BRA `(.L_x_2) ;  /* 0x0000000000848947 */ /* 0x000fea0003800000 */
[----:B------:R-:W-:Y:S01]  /*0110*/  UMOV UR5, 0x8 ;  /* 0x0000000800057882 */ /* 0x000fe20000000000 */
[----:B------:R-:W-:Y:S02]  /*0120*/  IMAD.MOV.U32 R4, RZ, RZ, 0x1 ;  /* 0x00000001ff047424 */ /* 0x000fe400078e00ff */
[----:B------:R-:W-:Y:S02]  /*0130*/  IMAD.MOV.U32 R5, RZ, RZ, 0xff ;  /* 0x000000ffff057424 */ /* 0x000fe400078e00ff */
[----:B------:R-:W-:Y:S04]  /*0140*/  DEPBAR.LE SB0, 0x36 ;  /* 0x00008d800000791a */ /* 0x000fe80000000000 */
[----:B------:R-:W0:Y:S02]  /*0150*/  UTCATOMSWS.FIND_AND_SET.ALIGN UP1, UR5, UR5 ;  /* 0x00000005000575e3 */ /* 0x000e240008020800 */
[----:B0-----:R-:W-:-:S04]  /*0160*/  PLOP3.LUT P0, PT, PT, PT, UP1, 0x80, 0x8 ;  /* 0x000000000008781c */ /* 0x001fc80003f0f018 */
[----:B------:R-:W-:-:S04]  /*0170*/  SEL R0, RZ, 0xffffffff, !P0 ;  /* 0xffffffffff007807 */ /* 0x000fc80004000000 */
[----:B------:R-:W-:Y:S01]  /*0180*/  ISETP.NE.AND P0, PT, R0, RZ, PT ;  /* 0x000000ff0000720c */ /* 0x000fe20003f05270 */
[----:B------:R-:W-:-:S12]  /*0190*/  IMAD.U32 R0, RZ, RZ, UR5 ;  /* 0x00000005ff007e24 */ /* 0x000fd8000f8e00ff */
[----:B------:R-:W-:Y:S05]  /*01a0*/  @P0 BRA `(.L_x_3) ;  /* 0x0000000000240947 */ /* 0x000fea0003800000 */
.L_x_4:
[----:B------:R-:W-:Y:S05]  /*01b0*/  NANOSLEEP 0x64 ;  /* 0x000000640000795d */ /* 0x000fea0003800000 */
[----:B------:R-:W-:-:S05]  /*01c0*/  UMOV UR5, 0x8 ;  /* 0x0000000800057882 */ /* 0x000fca0000000000 */
[----:B------:R-:W-:Y:S04]  /*01d0*/  DEPBAR.LE SB0, 0x36 ;  /* 0x00008d800000791a */ /* 0x000fe80000000000 */
[----:B------:R-:W0:Y:S02]  /*01e0*/  UTCATOMSWS.FIND_AND_SET.ALIGN UP1, UR5, UR5 ;  /* 0x00000005000575e3 */ /* 0x000e240008020800 */
[----:B0-----:R-:W-:-:S04]  /*01f0*/  PLOP3.LUT P0, PT, PT, PT, UP1, 0x80, 0x8 ;  /* 0x000000000008781c */ /* 0x001fc80003f0f018 */
[----:B------:R-:W-:-:S04]  /*0200*/  SEL R0, RZ, 0xffffffff, !P0 ;  /* 0xffffffffff007807 */ /* 0x000fc80004000000 */
[----:B------:R-:W-:Y:S01]  /*0210*/  ISETP.NE.AND P0, PT, R0, RZ, PT ;  /* 0x000000ff0000720c */ /* 0x000fe20003f05270 */
[----:B------:R-:W-:-:S12]  /*0220*/  IMAD.U32 R0, RZ, RZ, UR5 ;  /* 0x00000005ff007e24 */ /* 0x000fd8000f8e00ff */
[----:B------:R-:W-:Y:S05]  /*0230*/  @!P0 BRA `(.L_x_4) ;  /* 0xfffffffc00dc8947 */ /* 0x000fea000383ffff */
.L_x_3:
[C---:B------:R-:W-:Y:S01]  /*0240*/  VIADD R3, R0.reuse, 0x10 ;  /* 0x0000001000037836 */ /* 0x040fe20000000000 */
[----:B------:R-:W-:Y:S01]  /*0250*/  UMOV UR5, 0x50 ;  /* 0x0000005000057882 */ /* 0x000fe20000000000 */
[----:B------:R-:W-:Y:S01]  /*0260*/  SHF.L.U32 R2, R5, R0, RZ ;  /* 0x0000000005027219 */ /* 0x000fe200000006ff */
[----:B------:R-:W-:Y:S01]  /*0270*/  ULEA UR5, UR6, UR5, 0x18 ;  /* 0x0000000506057291 */ /* 0x000fe2000f8ec0ff */
[----:B------:R-:W-:Y:S01]  /*0280*/  IMAD.SHL.U32 R0, R0, 0x20, RZ ;  /* 0x0000002000007824 */ /* 0x000fe200078e00ff */
[----:B------:R-:W-:-:S04]  /*0290*/  SHF.L.U32 R3, R4, R3, RZ ;  /* 0x0000000304037219 */ /* 0x000fc800000006ff */
[----:B------:R-:W-:-:S05]  /*02a0*/  LOP3.LUT R2, R3, R2, RZ, 0xfc, !PT ;  /* 0x0000000203027212 */ /* 0x000fca00078efcff */
[----:B------:R0:W-:Y:S04]  /*02b0*/  ATOMS.OR RZ, [UR5], R2 ;  /* 0x00000002ffff798c */ /* 0x0001e8000b000005 */
[----:B------:R0:W-:Y:S01]  /*02c0*/  STS [UR4], R0 ;  /* 0x00000000ff007988 */ /* 0x0001e20008000804 */
[----:B------:R-:W-:Y:S05]  /*02d0*/  BRA `(.L_x_2) ;  /* 0x0000000000107947 */ /* 0x000fea0003800000 */
.L_x_1:
[----:B------:R-:W-:Y:S01]  /*02e0*/  IMAD.MOV.U32 R0, RZ, RZ, -0x1 ;  /* 0xffffffffff007424 */ /* 0x000fe200078e00ff */
[----:B------:R-:W-:-:S04]  /*02f0*/  MOV R2, 0x320 ;  /* 0x0000032000027802 */ /* 0x000fc80000000f00 */
[----:B------:R0:W-:Y:S03]  /*0300*/  STS [UR4], R0 ;  /* 0x00000000ff007988 */ /* 0x0001e60008000804 */
[----:B0-----:R-:W-:Y:S05]  /*0310*/  CALL.REL.NOINC `($__internal_1_$__cuda_sm10x_tcgen05_guardrail_trap_phase_invalid_during_alloc) ;  /* 0x0000011c00747944 */ /* 0x001fea0003c00000 */
.L_x_2:
[----:B------:R-:W-:Y:S05]  /*0320*/  WARPSYNC.ALL ;  /* 0x0000000000007948 */ /* 0x000fea0003800000 */
[----:B------:R-:W-:Y:S01]  /*0330*/  NOP ;  /* 0x0000000000007918 */ /* 0x000fe20000000000 */
.L_x_0:
[----:B0-----:R-:W0:Y:S01]  /*0340*/  LDC.64 R2, c[0x0][0x398] ;  /* 0x0000e600ff027b82 */ /* 0x001e220000000a00 */
[----:B------:R-:W1:Y:S01]  /*0350*/  S2R R7, SR_CTAID.X ;  /* 0x0000000000077919 */ /* 0x000e620000002500 */
[----:B------:R-:W-:Y:S01]  /*0360*/  UMOV UR6, 0x400 ;  /* 0x0000040000067882 */ /* 0x000fe20000000000 */
[----:B------:R-:W2:Y:S01]  /*0370*/  LDCU.64 UR18, c[0x0][0x358] ;  /* 0x00006b00ff1277ac */ /* 0x000ea20008000a00 */
[----:B------:R-:W3:Y:S01]  /*0380*/  S2R R45, SR_TID.X ;  /* 0x00000000002d7919 */ /* 0x000ee20000002100 */
[----:B------:R-:W4:Y:S03]  /*0390*/  LDCU.128 UR12, c[0x0][0x380] ;  /* 0x00007000ff0c77ac */ /* 0x000f260008000c00 */
[----:B------:R-:W5:Y:S01]  /*03a0*/  S2UR UR8, SR_CgaCtaId ;  /* 0x00000000000879c3 */ /* 0x000f620000008800 */
[----:B------:R-:W-:-:S07]  /*03b0*/  UMOV UR10, 0x1 ;  /* 0x00000001000a7882 */ /* 0x000fce0000000000 */
[----:B------:R-:W2:Y:S01]  /*03c0*/  LDC.64 R46, c[0x0][0x3a0] ;  /* 0x0000e800ff2e7b82 */ /* 0x000ea20000000a00 */
[----:B0-----:R-:W-:Y:S01]  /*03d0*/  VIADD R0, R3, 0x3f ;  /* 0x0000003f03007836 */ /* 0x001fe20000000000 */
[----:B------:R-:W-:Y:S02]  /*03e0*/  IABS R29, R3 ;  /* 0x00000003001d7213 */ /* 0x000fe40000000000 */
[----:B------:R-:W-:Y:S02]  /*03f0*/  IABS R27, R2 ;  /* 0x00000002001b7213 */ /* 0x000fe40000000000 */
[----:B------:R-:W-:Y:S01]  /*0400*/  SHF.R.S32.HI R5, RZ, 0x1f, R0 ;  /* 0x0000001fff057819 */ /* 0x000fe20000011400 */
[----:B-----5:R-:W-:-:S03]  /*0410*/  ULEA UR6, UR8, UR6, 0x18 ;  /* 0x0000000608067291 */ /* 0x020fc6000f8ec0ff */
[----:B------:R-:W-:Y:S01]  /*0420*/  LEA.HI R5, R5, R0, RZ, 0x6 ;  /* 0x0000000005057211 */ /* 0x000fe200078f30ff */
[----:B------:R-:W-:Y:S01]  /*0430*/  BAR.SYNC.DEFER_BLOCKING 0x0 ;  /* 0x0000000000007b1d */ /* 0x000fe20000010000 */
[----:B-1----:R-:W-:Y:S01]  /*0440*/  IABS R10, R7 ;  /* 0x00000007000a7213 */ /* 0x002fe20000000000 */
[----:B------:R-:W-:Y:S01]  /*0450*/  UIADD3 UR77, UPT, UPT, UR6, 0x24000, URZ ;  /* 0x00024000064d7890 */ /* 0x000fe2000fffe0ff */
[----:B------:R-:W-:Y:S02]  /*0460*/  SHF.R.S32.HI R5, RZ, 0x6, R5 ;  /* 0x00000006ff057819 */ /* 0x000fe40000011405 */
[----:B---3--:R-:W-:Y:S01]  /*0470*/  LOP3.LUT R73, R45, 0xff, RZ, 0xc0, !PT ;  /* 0x000000ff2d497812 */ /* 0x008fe200078ec0ff */
[----:B--2---:R-:W-:Y:S02]  /*0480*/  IMAD.MOV.U32 R71, RZ, RZ, R46 ;  /* 0x000000ffff477224 */ /* 0x004fe400078e002e */
[----:B------:R-:W-:Y:S02]  /*0490*/  IMAD.SHL.U32 R6, R5, 0x8, RZ ;  /* 0x0000000805067824 */ /* 0x000fe400078e00ff */
[----:B------:R-:W-:-:S02]  /*04a0*/  IMAD.MOV.U32 R72, RZ, RZ, R47 ;  /* 0x000000ffff487224 */ /* 0x000fc400078e002f */
[C---:B------:R-:W-:Y:S01]  /*04b0*/  VIADD R49, R71.reuse, 0xffffffd6 ;  /* 0xffffffd647317836 */ /* 0x040fe20000000000 */
[-C--:B------:R-:W-:Y:S01]  /*04c0*/  IABS R9, R6.reuse ;  /* 0x0000000600097213 */ /* 0x080fe20000000000 */
[C---:B------:R-:W-:Y:S01]  /*04d0*/  VIADD R50, R71.reuse, 0xffffffd1 ;  /* 0xffffffd147327836 */ /* 0x040fe20000000000 */
[----:B------:R-:W-:Y:S01]  /*04e0*/  IABS R12, R6 ;  /* 0x00000006000c7213 */ /* 0x000fe20000000000 */
[C---:B------:R-:W-:Y:S01]  /*04f0*/  VIADD R53, R71.reuse, 0xffffffd2 ;  /* 0xffffffd247357836 */ /* 0x040fe20000000000 */
[----:B------:R-:W0:Y:S01]  /*0500*/  I2F.RP R0, R9 ;  /* 0x0000000900007306 */ /* 0x000e220000209400 */
[----:B------:R-:W-:Y:S01]  /*0510*/  VIADD R66, R71, 0xffffffd3 ;  /* 0xffffffd347427836 */ /* 0x000fe20000000000 */
[----:B------:R-:W1:Y:S06]  /*0520*/  LDS R13, [UR6] ;  /* 0x00000006ff0d7984 */ /* 0x000e6c0008000800 */
[----:B0-----:R-:W0:Y:S02]  /*0530*/  MUFU.RCP R0, R0 ;  /* 0x0000000000007308 */ /* 0x001e240000001000 */
[----:B0-----:R-:W-:-:S02]  /*0540*/  VIADD R4, R0, 0xffffffe ;  /* 0x0ffffffe00047836 */ /* 0x001fc40000000000 */
[----:B------:R-:W-:-:S04]  /*0550*/  IMAD.MOV R0, RZ, RZ, -R12 ;  /* 0x000000ffff007224 */ /* 0x000fc800078e0a0c */
[----:B------:R0:W2:Y:S02]  /*0560*/  F2I.FTZ.U32.TRUNC.NTZ R5, R4 ;  /* 0x0000000400057305 */ /* 0x0000a4000021f000 */
[----:B0-----:R-:W-:Y:S01]  /*0570*/  IMAD.MOV.U32 R4, RZ, RZ, RZ ;  /* 0x000000ffff047224 */ /* 0x001fe200078e00ff */
[----:B-1----:R-:W-:Y:S01]  /*0580*/  R2UR UR5, R13 ;  /* 0x000000000d0572ca */ /* 0x002fe200000e0000 */
[----:B--2---:R-:W-:-:S04]  /*0590*/  IMAD.MOV R8, RZ, RZ, -R5 ;  /* 0x000000ffff087224 */ /* 0x004fc800078e0a05 */
[----:B------:R-:W-:Y:S02]  /*05a0*/  IMAD R11, R8, R9, RZ ;  /* 0x00000009080b7224 */ /* 0x000fe400078e02ff */
[----:B------:R-:W-:Y:S02]  /*05b0*/  IMAD.MOV.U32 R8, RZ, RZ, R10 ;  /* 0x000000ffff087224 */ /* 0x000fe400078e000a */
[----:B------:R-:W-:-:S06]  /*05c0*/  IMAD.HI.U32 R5, R5, R11, R4 ;  /* 0x0000000b05057227 */ /* 0x000fcc00078e0004 */
[----:B------:R-:W-:-:S04]  /*05d0*/  IMAD.HI.U32 R5, R5, R8, RZ ;  /* 0x0000000805057227 */ /* 0x000fc800078e00ff */
[----:B------:R-:W-:Y:S01]  /*05e0*/  IMAD R0, R5, R0, R8 ;  /* 0x0000000005007224 */ /* 0x000fe200078e0208 */
[----:B------:R-:W-:Y:S04]  /*05f0*/  BAR.SYNC.DEFER_BLOCKING 0x0 ;  /* 0x0000000000007b1d */ /* 0x000fe80000010000 */
[----:B------:R-:W-:-:S13]  /*0600*/  ISETP.GT.U32.AND P1, PT, R9, R0, PT ;  /* 0x000000000900720c */ /* 0x000fda0003f24070 */
[----:B------:R-:W-:Y:S02]  /*0610*/  @!P1 IMAD.IADD R0, R0, 0x1, -R9 ;  /* 0x0000000100009824 */ /* 0x000fe400078e0a09 */
[----:B------:R-:W-:Y:S01]  /*0620*/  @!P1 VIADD R5, R5, 0x1 ;  /* 0x0000000105059836 */ /* 0x000fe20000000000 */
[----:B------:R-:W-:Y:S02]  /*0630*/  ISETP.NE.AND P1, PT, R6, RZ, PT ;  /* 0x000000ff0600720c */ /* 0x000fe40003f25270 */
[----:B------:R-:W-:Y:S02]  /*0640*/  ISETP.GE.U32.AND P0, PT, R0, R9, PT ;  /* 0x000000090000720c */ /* 0x000fe40003f06070 */
[----:B------:R-:W-:-:S04]  /*0650*/  LOP3.LUT R0, R7, R6, RZ, 0x3c, !PT ;  /* 0x0000000607007212 */ /* 0x000fc800078e3cff */
[----:B------:R-:W-:Y:S01]  /*0660*/  ISETP.GE.AND P2, PT, R0, RZ, PT ;  /* 0x000000ff0000720c */ /* 0x000fe20003f46270 */
[----:B------:R-:W-:-:S06]  /*0670*/  VIADD R0, R2, 0x1ff ;  /* 0x000001ff02007836 */ /* 0x000fcc0000000000 */
[----:B------:R-:W-:-:S04]  /*0680*/  @P0 VIADD R5, R5, 0x1 ;  /* 0x0000000105050836 */ /* 0x000fc80000000000 */
[----:B------:R-:W-:Y:S01]  /*0690*/  IMAD.MOV.U32 R4, RZ, RZ, R5 ;  /* 0x000000ffff047224 */ /* 0x000fe200078e0005 */
[----:B------:R-:W-:-:S03]  /*06a0*/  SHF.R.S32.HI R5, RZ, 0x1f, R0 ;  /* 0x0000001fff057819 */ /* 0x000fc60000011400 */
[----:B------:R-:W-:Y:S01]  /*06b0*/  @!P2 IMAD.MOV R4, RZ, RZ, -R4 ;  /* 0x000000ffff04a224 */ /* 0x000fe200078e0a04 */
[----:B------:R-:W-:Y:S02]  /*06c0*/  @!P1 LOP3.LUT R4, RZ, R6, RZ, 0x33, !PT ;  /* 0x00000006ff049212 */ /* 0x000fe400078e33ff */
[----:B------:R-:W-:-:S03]  /*06d0*/  LEA.HI R5, R5, R0, RZ, 0x9 ;  /* 0x0000000005057211 */ /* 0x000fc600078f48ff */
[----:B------:R-:W-:Y:S02]  /*06e0*/  IMAD.SHL.U32 R10, R4, 0x8, RZ ;  /* 0x00000008040a7824 */ /* 0x000fe400078e00ff */
[----:B------:R-:W-:-:S03]  /*06f0*/  IMAD.MOV R4, RZ, RZ, -R4 ;  /* 0x000000ffff047224 */ /* 0x000fc600078e0a04 */
[----:B------:R-:W-:Y:S01]  /*0700*/  LEA.HI.SX32 R5, R5, -R10, 0x17 ;  /* 0x8000000a05057211 */ /* 0x000fe200078fbaff */
[----:B------:R-:W-:Y:S02]  /*0710*/  IMAD R12, R6, R4, R7 ;  /* 0x00000004060c7224 */ /* 0x000fe400078e0207 */
[----:B------:R-:W-:Y:S01]  /*0720*/  IMAD.MOV.U32 R4, RZ, RZ, RZ ;  /* 0x000000ffff047224 */ /* 0x000fe200078e00ff */
[----:B------:R-:W-:Y:S02]  /*0730*/  VIMNMX R11, PT, PT, R5, 0x8, PT ;  /* 0x00000008050b7848 */ /* 0x000fe40003fe0100 */
[----:B------:R-:W-:Y:S02]  /*0740*/  IABS R6, R12 ;  /* 0x0000000c00067213 */ /* 0x000fe40000000000 */
[----:B------:R-:W-:-:S04]  /*0750*/  IABS R9, R11 ;  /* 0x0000000b00097213 */ /* 0x000fc80000000000 */
[----:B------:R-:W0:Y:S08]  /*0760*/  I2F.RP R0, R9 ;  /* 0x0000000900007306 */ /* 0x000e300000209400 */
[----:B0-----:R-:W0:Y:S02]  /*0770*/  MUFU.RCP R0, R0 ;  /* 0x0000000000007308 */ /* 0x001e240000001000 */
[----:B0-----:R-:W-:Y:S01]  /*0780*/  VIADD R5, R0, 0xffffffe ;  /* 0x0ffffffe00057836 */ /* 0x001fe20000000000 */
[----:B------:R-:W-:-:S05]  /*0790*/  IABS R0, R11 ;  /* 0x0000000b00007213 */ /* 0x000fca0000000000 */
[----:B------:R-:W0:Y:S01]  /*07a0*/  F2I.FTZ.U32.TRUNC.NTZ R5, R5 ;  /* 0x0000000500057305 */ /* 0x000e22000021f000 */
[----:B------:R-:W-:Y:S02]  /*07b0*/  IMAD.MOV R0, RZ, RZ, -R0 ;  /* 0x000000ffff007224 */ /* 0x000fe400078e0a00 */
[----:B0-----:R-:W-:-:S04]  /*07c0*/  IMAD.MOV R8, RZ, RZ, -R5 ;  /* 0x000000ffff087224 */ /* 0x001fc800078e0a05 */
[----:B------:R-:W-:Y:S02]  /*07d0*/  IMAD R7, R8, R9, RZ ;  /* 0x0000000908077224 */ /* 0x000fe400078e02ff */
[----:B------:R-:W0:Y:S02]  /*07e0*/  I2F.RP R8, R29 ;  /* 0x0000001d00087306 */ /* 0x000e240000209400 */
[----:B------:R-:W-:-:S04]  /*07f0*/  IMAD.HI.U32 R4, R5, R7, R4 ;  /* 0x0000000705047227 */ /* 0x000fc800078e0004 */
[----:B------:R-:W-:-:S04]  /*0800*/  IMAD.MOV.U32 R5, RZ, RZ, R6 ;  /* 0x000000ffff057224 */ /* 0x000fc800078e0006 */
[----:B------:R-:W-:-:S04]  /*0810*/  IMAD.HI.U32 R4, R4, R5, RZ ;  /* 0x0000000504047227 */ /* 0x000fc800078e00ff */
[----:B------:R-:W-:Y:S01]  /*0820*/  IMAD R0, R4, R0, R5 ;  /* 0x0000000004007224 */ /* 0x000fe200078e0205 */
[----:B0-----:R-:W0:Y:S04]  /*0830*/  MUFU.RCP R8, R8 ;  /* 0x0000000800087308 */ /* 0x001e280000001000 */
[----:B------:R-:W-:-:S04]  /*0840*/  ISETP.GT.U32.AND P1, PT, R9, R0, PT ;  /* 0x000000000900720c */ /* 0x000fc80003f24070 */
[----:B------:R-:W1:Y:S09]  /*0850*/  I2F.RP R5, R27 ;  /* 0x0000001b00057306 */ /* 0x000e720000209400 */
[----:B------:R-:W-:Y:S02]  /*0860*/  @!P1 IMAD.IADD R0, R0, 0x1, -R9 ;  /* 0x0000000100009824 */ /* 0x000fe400078e0a09 */
[----:B------:R-:W-:Y:S01]  /*0870*/  @!P1 VIADD R4, R4, 0x1 ;  /* 0x0000000104049836 */ /* 0x000fe20000000000 */
[----:B------:R-:W-:Y:S01]  /*0880*/  ISETP.NE.AND P1, PT, R11, RZ, PT ;  /* 0x000000ff0b00720c */ /* 0x000fe20003f25270 */
[----:B0-----:R-:W-:Y:S01]  /*0890*/  VIADD R6, R8, 0xffffffe ;  /* 0x0ffffffe08067836 */ /* 0x001fe20000000000 */
[----:B------:R-:W-:Y:S01]  /*08a0*/  ISETP.GE.U32.AND P0, PT, R0, R9, PT ;  /* 0x000000090000720c */ /* 0x000fe20003f06070 */
[----:B-1----:R-:W0:Y:S01]  /*08b0*/  MUFU.RCP R5, R5 ;  /* 0x0000000500057308 */ /* 0x002e220000001000 */
[----:B------:R-:W-:-:S04]  /*08c0*/  LOP3.LUT R0, R12, R11, RZ, 0x3c, !PT ;  /* 0x0000000b0c007212 */ /* 0x000fc800078e3cff */
[----:B------:R-:W-:-:S03]  /*08d0*/  ISETP.GE.AND P2, PT, R0, RZ, PT ;  /* 0x000000ff0000720c */ /* 0x000fc60003f46270 */
[----:B------:R1:W2:Y:S04]  /*08e0*/  F2I.FTZ.U32.TRUNC.NTZ R7, R6 ;  /* 0x0000000600077305 */ /* 0x0002a8000021f000 */
[----:B------:R-:W-:-:S04]  /*08f0*/  @P0 VIADD R4, R4, 0x1 ;  /* 0x0000000104040836 */ /* 0x000fc80000000000 */
[----:B------:R-:W-:Y:S01]  /*0900*/  IMAD.MOV.U32 R8, RZ, RZ, R4 ;  /* 0x000000ffff087224 */ /* 0x000fe200078e0004 */
[--C-:B------:R-:W-:Y:S01]  /*0910*/  SHF.R.U32.HI R4, RZ, 0x5, R45.reuse ;  /* 0x00000005ff047819 */ /* 0x100fe2000001162d */
[----:B0-----:R-:W-:Y:S01]  /*0920*/  VIADD R0, R5, 0xffffffe ;  /* 0x0ffffffe05007836 */ /* 0x001fe20000000000 */
[----:B-1----:R-:W-:Y:S01]  /*0930*/  SHF.R.U32.HI R6, RZ, 0x6, R45 ;  /* 0x00000006ff067819 */ /* 0x002fe2000001162d */
[----:B------:R-:W-:Y:S01]  /*0940*/  @!P2 IMAD.MOV R8, RZ, RZ, -R8 ;  /* 0x000000ffff08a224 */ /* 0x000fe200078e0a08 */
[----:B------:R-:W-:Y:S01]  /*0950*/  @!P1 LOP3.LUT R8, RZ, R11, RZ, 0x33, !PT ;  /* 0x0000000bff089212 */ /* 0x000fe200078e33ff */
[----:B------:R0:W1:Y:S01]  /*0960*/  F2I.FTZ.U32.TRUNC.NTZ R5, R0 ;  /* 0x0000000000057305 */ /* 0x000062000021f000 */
[----:B------:R-:W-:Y:S01]  /*0970*/  R2UR UR20, R4 ;  /* 0x00000000041472ca */ /* 0x000fe200000e0000 */
[----:B--2---:R-:W-:Y:S02]  /*0980*/  IMAD.MOV R14, RZ, RZ, -R7 ;  /* 0x000000ffff0e7224 */ /* 0x004fe400078e0a07 */
[----:B------:R-:W-:-:S02]  /*0990*/  IMAD.MOV R4, RZ, RZ, -R8 ;  /* 0x000000ffff047224 */ /* 0x000fc400078e0a08 */
[----:B------:R-:W-:Y:S02]  /*09a0*/  IMAD.SHL.U32 R15, R8, 0x40, RZ ;  /* 0x00000040080f7824 */ /* 0x000fe400078e00ff */
[----:B------:R-:W-:Y:S02]  /*09b0*/  VIADD R45, R71, 0xffffffda ;  /* 0xffffffda472d7836 */ /* 0x000fe40000000000 */
[----:B0-----:R-:W-:Y:S01]  /*09c0*/  IMAD R0, R11, R4, R12 ;  /* 0x000000040b007224 */ /* 0x001fe200078e020c */
[----:B------:R-:W-:Y:S01]  /*09d0*/  SGXT.U32 R4, R6, 0x2 ;  /* 0x000000020604781a */ /* 0x000fe20000000000 */
[----:B------:R-:W-:Y:S01]  /*09e0*/  IMAD R11, R14, R29, RZ ;  /* 0x0000001d0e0b7224 */ /* 0x000fe200078e02ff */
[----:B------:R0:W-:Y:S01]  /*09f0*/  STL [R1+0x70], R15 ;  /* 0x0000700f01007387 */ /* 0x0001e20000100800 */
[----:B------:R-:W-:Y:S01]  /*0a00*/  IMAD.MOV.U32 R6, RZ, RZ, RZ ;  /* 0x000000ffff067224 */ /* 0x000fe200078e00ff */
[----:B------:R-:W-:Y:S01]  /*0a10*/  USHF.L.U32 UR4, UR20, 0x15, URZ ;  /* 0x0000001514047899 */ /* 0x000fe200080006ff */
[----:B-1----:R-:W-:Y:S01]  /*0a20*/  IMAD.MOV R9, RZ, RZ, -R5 ;  /* 0x000000ffff097224 */ /* 0x002fe200078e0a05 */
[----:B------:R-:W-:Y:S01]  /*0a30*/  USHF.L.U32 UR7, UR20, 0x5, URZ ;  /* 0x0000000514077899 */ /* 0x000fe200080006ff */
[----:B------:R-:W-:Y:S01]  /*0a40*/  IMAD.HI.U32 R8, R7, R11, R6 ;  /* 0x0000000b07087227 */ /* 0x000fe200078e0006 */
[----:B------:R-:W-:Y:S01]  /*0a50*/  LOP3.LUT R7, R15, R4, RZ, 0xfc, !PT ;  /* 0x000000040f077212 */ /* 0x000fe200078efcff */
[----:B------:R-:W-:-:S02]  /*0a60*/  ULOP3.LUT UR4, UR4, 0x600000, URZ, 0xc0, !UPT ;  /* 0x0060000004047892 */ /* 0x000fc4000f8ec0ff */
[----:B------:R-:W-:Y:S01]  /*0a70*/  IMAD.MOV.U32 R12, RZ, RZ, R9 ;  /* 0x000000ffff0c7224 */ /* 0x000fe200078e0009 */
[C---:B------:R-:W-:Y:S01]  /*0a80*/  LOP3.LUT R35, R7.reuse, 0x4, RZ, 0xfc, !PT ;  /* 0x0000000407237812 */ /* 0x040fe200078efcff */
[----:B------:R-:W-:Y:S01]  /*0a90*/  IMAD.MOV.U32 R4, RZ, RZ, RZ ;  /* 0x000000ffff047224 */ /* 0x000fe200078e00ff */
[C---:B------:R-:W-:Y:S01]  /*0aa0*/  LOP3.LUT R36, R7.reuse, 0x8, RZ, 0xfc, !PT ;  /* 0x0000000807247812 */ /* 0x040fe200078efcff */
[----:B------:R-:W-:Y:S01]  /*0ab0*/  IMAD R9, R12, R27, RZ ;  /* 0x0000001b0c097224 */ /* 0x000fe200078e02ff */
[C---:B------:R-:W-:Y:S01]  /*0ac0*/  LOP3.LUT R37, R7.reuse, 0xc, RZ, 0xfc, !PT ;  /* 0x0000000c07257812 */ /* 0x040fe200078efcff */
[----:B------:R-:W-:Y:S01]  /*0ad0*/  IMAD.IADD R0, R10, 0x1, R0 ;  /* 0x000000010a007824 */ /* 0x000fe200078e0200 */
[----:B------:R-:W-:Y:S01]  /*0ae0*/  LOP3.LUT R38, R7, 0x10, RZ, 0xfc, !PT ;  /* 0x0000001007267812 */ /* 0x000fe200078efcff */
[----:B------:R-:W-:Y:S01]  /*0af0*/  IMAD.HI.U32 R4, R5, R9, R4 ;  /* 0x0000000905047227 */ /* 0x000fe200078e0004 */
[----:B------:R-:W-:Y:S02]  /*0b00*/  IABS R12, R7 ;  /* 0x00000007000c7213 */ /* 0x000fe40000000000 */
[----:B------:R-:W-:-:S02]  /*0b10*/  IABS R13, R35 ;  /* 0x00000023000d7213 */ /* 0x000fc40000000000 */
[----:B------:R-:W-:Y:S01]  /*0b20*/  IABS R14, R36 ;  /* 0x00000024000e7213 */ /* 0x000fe20000000000 */
[C---:B------:R-:W-:Y:S01]  /*0b30*/  IMAD.HI.U32 R5, R8.reuse, R12, RZ ;  /* 0x0000000c08057227 */ /* 0x040fe200078e00ff */
[----:B0-----:R-:W-:Y:S02]  /*0b40*/  IABS R15, R37 ;  /* 0x00000025000f7213 */ /* 0x001fe40000000000 */
[----:B------:R-:W-:Y:S01]  /*0b50*/  IABS R19, R38 ;  /* 0x0000002600137213 */ /* 0x000fe20000000000 */
[C---:B------:R-:W-:Y:S01]  /*0b60*/  IMAD.HI.U32 R6, R8.reuse, R13, RZ ;  /* 0x0000000d08067227 */ /* 0x040fe200078e00ff */
[C---:B------:R-:W-:Y:S02]  /*0b70*/  LOP3.LUT R41, R7.reuse, 0x1c, RZ, 0xfc, !PT ;  /* 0x0000001c07297812 */ /* 0x040fe400078efcff */
[----:B------:R-:W-:Y:S01]  /*0b80*/  LOP3.LUT R44, R7, 0x3c, RZ, 0xfc, !PT ;  /* 0x0000003c072c7812 */ /* 0x000fe200078efcff */
[----:B------:R-:W-:Y:S01]  /*0b90*/  IMAD.HI.U32 R9, R8, R14, RZ ;  /* 0x0000000e08097227 */ /* 0x000fe200078e00ff */
[----:B------:R-:W-:-:S02]  /*0ba0*/  IABS R23, R41 ;  /* 0x0000002900177213 */ /* 0x000fc40000000000 */
[----:B------:R-:W-:Y:S01]  /*0bb0*/  IABS R18, R44 ;  /* 0x0000002c00127213 */ /* 0x000fe20000000000 */
[C---:B------:R-:W-:Y:S01]  /*0bc0*/  IMAD.HI.U32 R10, R8.reuse, R15, RZ ;  /* 0x0000000f080a7227 */ /* 0x040fe200078e00ff */
[C---:B------:R-:W-:Y:S02]  /*0bd0*/  LOP3.LUT R39, R7.reuse, 0x14, RZ, 0xfc, !PT ;  /* 0x0000001407277812 */ /* 0x040fe400078efcff */
[C---:B------:R-:W-:Y:S01]  /*0be0*/  LOP3.LUT R40, R7.reuse, 0x18, RZ, 0xfc, !PT ;  /* 0x0000001807287812 */ /* 0x040fe200078efcff */
[C---:B------:R-:W-:Y:S01]  /*0bf0*/  IMAD.HI.U32 R11, R8.reuse, R19, RZ ;  /* 0x00000013080b7227 */ /* 0x040fe200078e00ff */
[----:B------:R-:W-:Y:S02]  /*0c00*/  IABS R20, R39 ;  /* 0x0000002700147213 */ /* 0x000fe40000000000 */
[----:B------:R-:W-:Y:S01]  /*0c10*/  IABS R22, R40 ;  /* 0x0000002800167213 */ /* 0x000fe20000000000 */
[----:B------:R-:W-:Y:S01]  /*0c20*/  IMAD.MOV R5, RZ, RZ, -R5 ;  /* 0x000000ffff057224 */ /* 0x000fe200078e0a05 */
[C---:B------:R-:W-:Y:S01]  /*0c30*/  LOP3.LUT R42, R7.reuse, 0x20, RZ, 0xfc, !PT ;  /* 0x00000020072a7812 */ /* 0x040fe200078efcff */
[----:B------:R-:W-:Y:S01]  /*0c40*/  IMAD.MOV R6, RZ, RZ, -R6 ;  /* 0x000000ffff067224 */ /* 0x000fe200078e0a06 */
[C---:B------:R-:W-:Y:S01]  /*0c50*/  LOP3.LUT R43, R7.reuse, 0x24, RZ, 0xfc, !PT ;  /* 0x00000024072b7812 */ /* 0x040fe200078efcff */
[----:B------:R-:W-:Y:S01]  /*0c60*/  IMAD.MOV R9, RZ, RZ, -R9 ;  /* 0x000000ffff097224 */ /* 0x000fe200078e0a09 */
[----:B------:R-:W-:Y:S01]  /*0c70*/  IABS R17, R42 ;  /* 0x0000002a00117213 */ /* 0x000fe20000000000 */
[----:B------:R-:W-:Y:S01]  /*0c80*/  IMAD.MOV R10, RZ, RZ, -R10 ;  /* 0x000000ffff0a7224 */ /* 0x000fe200078e0a0a */
[C---:B------:R-:W-:Y:S01]  /*0c90*/  LOP3.LUT R26, R7.reuse, 0x28, RZ, 0xfc, !PT ;  /* 0x00000028071a7812 */ /* 0x040fe200078efcff */
[----:B------:R-:W-:Y:S01]  /*0ca0*/  IMAD.MOV R16, RZ, RZ, -R11 ;  /* 0x000000ffff107224 */ /* 0x000fe200078e0a0b */
[----:B------:R-:W-:Y:S01]  /*0cb0*/  LOP3.LUT R24, R7, 0x30, RZ, 0xfc, !PT ;  /* 0x0000003007187812 */ /* 0x000fe200078efcff */
[C---:B------:R-:W-:Y:S01]  /*0cc0*/  IMAD R11, R29.reuse, R5, R12 ;  /* 0x000000051d0b7224 */ /* 0x040fe200078e020c */
[----:B------:R-:W-:Y:S01]  /*0cd0*/  IABS R28, R26 ;  /* 0x0000001a001c7213 */ /* 0x000fe20000000000 */
[C---:B------:R-:W-:Y:S01]  /*0ce0*/  IMAD R12, R29.reuse, R6, R13 ;  /* 0x000000061d0c7224 */ /* 0x040fe200078e020d */
[----:B------:R-:W-:Y:S01]  /*0cf0*/  IABS R31, R24 ;  /* 0x00000018001f7213 */ /* 0x000fe20000000000 */
[C---:B------:R-:W-:Y:S01]  /*0d00*/  IMAD R13, R29.reuse, R9, R14 ;  /* 0x000000091d0d7224 */ /* 0x040fe200078e020e */
[C---:B------:R-:W-:Y:S01]  /*0d10*/  ISETP.GT.U32.AND P0, PT, R29.reuse, R11, PT ;  /* 0x0000000b1d00720c */ /* 0x040fe20003f04070 */
[C---:B------:R-:W-:Y:S01]  /*0d20*/  IMAD R14, R29.reuse, R10, R15 ;  /* 0x0000000a1d0e7224 */ /* 0x040fe200078e020f */
[----:B------:R-:W-:Y:S01]  /*0d30*/  ISETP.GT.U32.AND P2, PT, R29, R12, PT ;  /* 0x0000000c1d00720c */ /* 0x000fe20003f44070 */
[----:B------:R-:W-:Y:S01]  /*0d40*/  IMAD.HI.U32 R9, R8, R23, RZ ;  /* 0x0000001708097227 */ /* 0x000fe200078e00ff */
[----:B------:R-:W-:-:S02]  /*0d50*/  LOP3.LUT R25, R7, 0x2c, RZ, 0xfc, !PT ;  /* 0x0000002c07197812 */ /* 0x000fc400078efcff */
[----:B------:R-:W-:Y:S01]  /*0d60*/  ISETP.GT.U32.AND P3, PT, R29, R14, PT ;  /* 0x0000000e1d00720c */ /* 0x000fe20003f64070 */
[----:B------:R-:W-:Y:S01]  /*0d70*/  IMAD.HI.U32 R15, R8, R18, RZ ;  /* 0x00000012080f7227 */ /* 0x000fe200078e00ff */
[----:B------:R-:W-:Y:S02]  /*0d80*/  LOP3.LUT R21, R7, 0x34, RZ, 0xfc, !PT ;  /* 0x0000003407157812 */ /* 0x000fe400078efcff */
[----:B------:R-:W-:Y:S01]  /*0d90*/  IABS R30, R25 ;  /* 0x00000019001e7213 */ /* 0x000fe20000000000 */
[----:B------:R-:W-:Y:S01]  /*0da0*/  IMAD R19, R29, R16, R19 ;  /* 0x000000101d137224 */ /* 0x000fe200078e0213 */
[----:B------:R-:W-:Y:S01]  /*0db0*/  IABS R33, R21 ;  /* 0x0000001500217213 */ /* 0x000fe20000000000 */
[----:B------:R-:W-:Y:S01]  /*0dc0*/  IMAD.MOV R16, RZ, RZ, -R9 ;  /* 0x000000ffff107224 */ /* 0x000fe200078e0a09 */
[C---:B------:R-:W-:Y:S01]  /*0dd0*/  ISETP.GE.AND P5, PT, R7.reuse, RZ, PT ;  /* 0x000000ff0700720c */ /* 0x040fe20003fa6270 */
[----:B------:R-:W-:Y:S01]  /*0de0*/  IMAD.MOV R9, RZ, RZ, -R15 ;  /* 0x000000ffff097224 */ /* 0x000fe200078e0a0f */
[----:B------:R-:W-:Y:S01]  /*0df0*/  LOP3.LUT R7, R7, 0x38, RZ, 0xfc, !PT ;  /* 0x0000003807077812 */ /* 0x000fe200078efcff */
[----:B------:R-:W-:Y:S01]  /*0e00*/  @!P0 IMAD.IADD R11, R11, 0x1, -R29 ;  /* 0x000000010b0b8824 */ /* 0x000fe200078e0a1d */
[C---:B------:R-:W-:Y:S01]  /*0e10*/  ISETP.GT.U32.AND P0, PT, R29.reuse, R19, PT ;  /* 0x000000131d00720c */ /* 0x040fe20003f04070 */
[----:B------:R-:W-:-:S02]  /*0e20*/  IMAD R18, R29, R9, R18 ;  /* 0x000000091d127224 */ /* 0x000fc400078e0212 */
[----:B------:R-:W-:Y:S01]  /*0e30*/  IMAD.HI.U32 R5, R8, R20, RZ ;  /* 0x0000001408057227 */ /* 0x000fe200078e00ff */
[C---:B------:R-:W-:Y:S02]  /*0e40*/  ISETP.GT.U32.AND P6, PT, R29.reuse, R11, PT ;  /* 0x0000000b1d00720c */ /* 0x040fe40003fc4070 */
[C---:B------:R-:W-:Y:S01]  /*0e50*/  ISETP.GT.U32.AND P1, PT, R29.reuse, R18, PT ;  /* 0x000000121d00720c */ /* 0x040fe20003f24070 */
[----:B------:R-:W-:Y:S01]  /*0e60*/  @!P2 IMAD.IADD R12, R12, 0x1, -R29 ;  /* 0x000000010c0ca824 */ /* 0x000fe200078e0a1d */
[----:B------:R-:W-:Y:S01]  /*0e70*/  ISETP.GT.U32.AND P2, PT, R29, R13, PT ;  /* 0x0000000d1d00720c */ /* 0x000fe20003f44070 */
[----:B------:R-:W-:-:S03]  /*0e80*/  IMAD.HI.U32 R6, R8, R22, RZ ;  /* 0x0000001608067227 */ /* 0x000fc600078e00ff */
[C---:B------:R-:W-:Y:S01]  /*0e90*/  ISETP.GT.U32.AND P4, PT, R29.reuse, R12, PT ;  /* 0x0000000c1d00720c */ /* 0x040fe20003f84070 */
[----:B------:R-:W-:Y:S02]  /*0ea0*/  IMAD.MOV R5, RZ, RZ, -R5 ;  /* 0x000000ffff057224 */ /* 0x000fe400078e0a05 */
[----:B------:R-:W-:Y:S02]  /*0eb0*/  IMAD.MOV R6, RZ, RZ, -R6 ;  /* 0x000000ffff067224 */ /* 0x000fe400078e0a06 */
[C---:B------:R-:W-:Y:S02]  /*0ec0*/  IMAD R20, R29.reuse, R5, R20 ;  /* 0x000000051d147224 */ /* 0x040fe400078e0214 */
[----:B------:R-:W-:Y:S02]  /*0ed0*/  @!P1 IMAD.IADD R18, R18, 0x1, -R29 ;  /* 0x0000000112129824 */ /* 0x000fe400078e0a1d */
[C---:B------:R-:W-:Y:S01]  /*0ee0*/  IMAD R23, R29.reuse, R16, R23 ;  /* 0x000000101d177224 */ /* 0x040fe200078e0217 */
[----:B------:R-:W-:Y:S01]  /*0ef0*/  IABS R16, R43 ;  /* 0x0000002b00107213 */ /* 0x000fe20000000000 */
[----:B------:R-:W-:Y:S01]  /*0f00*/  IMAD.HI.U32 R10, R8, R17, RZ ;  /* 0x00000011080a7227 */ /* 0x000fe200078e00ff */
[----:B------:R-:W-:-:S03]  /*0f10*/  ISETP.GT.U32.AND P1, PT, R29, R18, PT ;  /* 0x000000121d00720c */ /* 0x000fc60003f24070 */
[----:B------:R-:W-:Y:S02]  /*0f20*/  IMAD R22, R29, R6, R22 ;  /* 0x000000061d167224 */ /* 0x000fe400078e0216 */
[----:B------:R-:W-:Y:S02]  /*0f30*/  IMAD.MOV R10, RZ, RZ, -R10 ;  /* 0x000000ffff0a7224 */ /* 0x000fe400078e0a0a */
[----:B------:R-:W-:-:S04]  /*0f40*/  IMAD.HI.U32 R5, R8, R16, RZ ;  /* 0x0000001008057227 */ /* 0x000fc800078e00ff */
[--C-:B------:R-:W-:Y:S02]  /*0f50*/  @!P3 IMAD.IADD R14, R14, 0x1, -R29.reuse ;  /* 0x000000010e0eb824 */ /* 0x100fe400078e0a1d */
[--C-:B------:R-:W-:Y:S01]  /*0f60*/  @!P1 IMAD.IADD R18, R18, 0x1, -R29.reuse ;  /* 0x0000000112129824 */ /* 0x100fe200078e0a1d */
[----:B------:R-:W-:Y:S01]  /*0f70*/  ISETP.GT.U32.AND P1, PT, R29, R20, PT ;  /* 0x000000141d00720c */ /* 0x000fe20003f24070 */
[--C-:B------:R-:W-:Y:S01]  /*0f80*/  @!P6 IMAD.IADD R11, R11, 0x1, -R29.reuse ;  /* 0x000000010b0be824 */ /* 0x100fe200078e0a1d */
[----:B------:R-:W-:Y:S01]  /*0f90*/  ISETP.GT.U32.AND P6, PT, R29, R22, PT ;  /* 0x000000161d00720c */ /* 0x000fe20003fc4070 */
[----:B------:R-:W-:Y:S01]  /*0fa0*/  @!P2 IMAD.IADD R13, R13, 0x1, -R29 ;  /* 0x000000010d0da824 */ /* 0x000fe200078e0a1d */
[C---:B------:R-:W-:Y:S01]  /*0fb0*/  ISETP.GT.U32.AND P3, PT, R29.reuse, R14, PT ;  /* 0x0000000e1d00720c */ /* 0x040fe20003f64070 */
[C---:B------:R-:W-:Y:S01]  /*0fc0*/  IMAD R15, R29.reuse, R10, R17 ;  /* 0x0000000a1d0f7224 */ /* 0x040fe200078e0211 */
[----:B------:R-:W-:Y:S01]  /*0fd0*/  ISETP.GT.U32.AND P2, PT, R29, R23, PT ;  /* 0x000000171d00720c */ /* 0x000fe20003f44070 */
[----:B------:R-:W-:-:S02]  /*0fe0*/  IMAD.MOV R17, RZ, RZ, -R5 ;  /* 0x000000ffff117224 */ /* 0x000fc400078e0a05 */
[----:B------:R-:W-:-:S04]  /*0ff0*/  IMAD.HI.U32 R6, R8, R28, RZ ;  /* 0x0000001c08067227 */ /* 0x000fc800078e00ff */
[----:B------:R-:W-:Y:S01]  /*1000*/  @!P4 IMAD.IADD R12, R12, 0x1, -R29 ;  /* 0x000000010c0cc824 */ /* 0x000fe200078e0a1d */
[C---:B------:R-:W-:Y:S01]  /*1010*/  ISETP.GT.U32.AND P4, PT, R29.reuse, R13, PT ;  /* 0x0000000d1d00720c */ /* 0x040fe20003f84070 */
[----:B------:R-:W-:Y:S02]  /*1020*/  IMAD R16, R29, R17, R16 ;  /* 0x000000111d107224 */ /* 0x000fe400078e0210 */
[----:B------:R-:W-:-:S04]  /*1030*/  IMAD.HI.U32 R10, R8, R31, RZ ;  /* 0x0000001f080a7227 */ /* 0x000fc800078e00ff */
[----:B------:R-:W-:Y:S02]  /*1040*/  IMAD.MOV R6, RZ, RZ, -R6 ;  /* 0x000000ffff067224 */ /* 0x000fe400078e0a06 */
[--C-:B------:R-:W-:Y:S01]  /*1050*/  @!P0 IMAD.IADD R19, R19, 0x1, -R29.reuse ;  /* 0x0000000113138824 */ /* 0x100fe200078e0a1d */
[C---:B------:R-:W-:Y:S01]  /*1060*/  ISETP.GT.U32.AND P0, PT, R29.reuse, R15, PT ;  /* 0x0000000f1d00720c */ /* 0x040fe20003f04070 */
[--C-:B------:R-:W-:Y:S01]  /*1070*/  @!P1 IMAD.IADD R20, R20, 0x1, -R29.reuse ;  /* 0x0000000114149824 */ /* 0x100fe200078e0a1d */
[C---:B------:R-:W-:Y:S01]  /*1080*/  ISETP.GT.U32.AND P1, PT, R29.reuse, R16, PT ;  /* 0x000000101d00720c */ /* 0x040fe20003f24070 */
[----:B------:R-:W-:Y:S02]  /*1090*/  IMAD.MOV R32, RZ, RZ, -R10 ;  /* 0x000000ffff207224 */ /* 0x000fe400078e0a0a */
[C---:B------:R-:W-:Y:S02]  /*10a0*/  IMAD R10, R29.reuse, R6, R28 ;  /* 0x000000061d0a7224 */ /* 0x040fe400078e021c */
[----:B------:R-:W-:Y:S01]  /*10b0*/  @!P6 IMAD.IADD R22, R22, 0x1, -R29 ;  /* 0x000000011616e824 */ /* 0x000fe200078e0a1d */
[----:B------:R-:W-:Y:S01]  /*10c0*/  ISETP.GT.U32.AND P6, PT, R29, R19, PT ;  /* 0x000000131d00720c */ /* 0x000fe20003fc4070 */
[----:B------:R-:W-:-:S04]  /*10d0*/  IMAD.HI.U32 R9, R8, R30, RZ ;  /* 0x0000001e08097227 */ /* 0x000fc800078e00ff */
[----:B------:R-:W-:-:S04]  /*10e0*/  IMAD.HI.U32 R5, R8, R33, RZ ;  /* 0x0000002108057227 */ /* 0x000fc800078e00ff */
[--C-:B------:R-:W-:Y:S01]  /*10f0*/  @!P3 IMAD.IADD R14, R14, 0x1, -R29.reuse ;  /* 0x000000010e0eb824 */ /* 0x100fe200078e0a1d */
[----:B------:R-:W-:Y:S01]  /*1100*/  ISETP.GT.U32.AND P3, PT, R29, R10, PT ;  /* 0x0000000a1d00720c */ /* 0x000fe20003f64070 */
[----:B------:R-:W-:Y:S01]  /*1110*/  @!P4 IMAD.IADD R13, R13, 0x1, -R29 ;  /* 0x000000010d0dc824 */ /* 0x000fe200078e0a1d */
[C---:B------:R-:W-:Y:S01]  /*1120*/  ISETP.GT.U32.AND P4, PT, R29.reuse, R22, PT ;  /* 0x000000161d00720c */ /* 0x040fe20003f84070 */
[----:B------:R-:W-:Y:S02]  /*1130*/  IMAD.MOV R9, RZ, RZ, -R9 ;  /* 0x000000ffff097224 */ /* 0x000fe400078e0a09 */
[----:B------:R-:W-:Y:S02]  /*1140*/  IMAD.MOV R34, RZ, RZ, -R5 ;  /* 0x000000ffff227224 */ /* 0x000fe400078e0a05 */
[----:B------:R-:W-:Y:S02]  /*1150*/  IMAD R5, R29, R32, R31 ;  /* 0x000000201d057224 */ /* 0x000fe400078e021f */
[----:B------:R-:W-:-:S02]  /*1160*/  IMAD R32, R0, 0x200, R73 ;  /* 0x0000020000207824 */ /* 0x000fc400078e0249 */
[----:B------:R-:W-:Y:S01]  /*1170*/  IMAD R9, R29, R9, R30 ;  /* 0x000000091d097224 */ /* 0x000fe200078e021e */
[----:B------:R-:W-:Y:S01]  /*1180*/  IABS R30, R7 ;  /* 0x00000007001e7213 */ /* 0x000fe20000000000 */
[--C-:B------:R-:W-:Y:S01]  /*1190*/  @!P1 IMAD.IADD R16, R16, 0x1, -R29.reuse ;  /* 0x0000000110109824 */ /* 0x100fe200078e0a1d */
[----:B------:R-:W-:Y:S01]  /*11a0*/  IABS R17, R32 ;  /* 0x0000002000117213 */ /* 0x000fe20000000000 */
[----:B------:R-:W-:Y:S01]  /*11b0*/  VIADD R31, R32, 0x100 ;  /* 0x00000100201f7836 */ /* 0x000fe20000000000 */
[----:B------:R-:W-:Y:S01]  /*11c0*/  STL [R1+0xd0], R32 ;  /* 0x0000d02001007387 */ /* 0x000fe20000100800 */
[--C-:B------:R-:W-:Y:S01]  /*11d0*/  @!P6 IMAD.IADD R19, R19, 0x1, -R29.reuse ;  /* 0x000000011313e824 */ /* 0x100fe200078e0a1d */
[----:B------:R-:W-:Y:S01]  /*11e0*/  ISETP.GT.U32.AND P6, PT, R29, R16, PT ;  /* 0x000000101d00720c */ /* 0x000fe20003fc4070 */
[----:B------:R-:W-:Y:S01]  /*11f0*/  IMAD.HI.U32 R8, R8, R30, RZ ;  /* 0x0000001e08087227 */ /* 0x000fe200078e00ff */
[----:B------:R-:W-:Y:S01]  /*1200*/  IABS R28, R31 ;  /* 0x0000001f001c7213 */ /* 0x000fe20000000000 */
[----:B------:R-:W-:Y:S02]  /*1210*/  STL [R1+0xf0], R31 ;  /* 0x0000f01f01007387 */ /* 0x000fe40000100800 */
[----:B------:R-:W-:-:S02]  /*1220*/  @!P3 IMAD.IADD R10, R10, 0x1, -R29 ;  /* 0x000000010a0ab824 */ /* 0x000fc400078e0a1d */
[--C-:B------:R-:W-:Y:S01]  /*1230*/  @!P2 IMAD.IADD R23, R23, 0x1, -R29.reuse ;  /* 0x000000011717a824 */ /* 0x100fe200078e0a1d */
[C---:B------:R-:W-:Y:S01]  /*1240*/  ISETP.GT.U32.AND P2, PT, R29.reuse, R20, PT ;  /* 0x000000141d00720c */ /* 0x040fe20003f44070 */
[----:B------:R-:W-:Y:S01]  /*1250*/  @!P4 IMAD.IADD R22, R22, 0x1, -R29 ;  /* 0x000000011616c824 */ /* 0x000fe200078e0a1d */
[C---:B------:R-:W-:Y:S01]  /*1260*/  ISETP.GT.U32.AND P4, PT, R29.reuse, R5, PT ;  /* 0x000000051d00720c */ /* 0x040fe20003f84070 */
[----:B------:R-:W-:Y:S01]  /*1270*/  IMAD.MOV R8, RZ, RZ, -R8 ;  /* 0x000000ffff087224 */ /* 0x000fe200078e0a08 */
[----:B------:R-:W-:Y:S01]  /*1280*/  ISETP.GT.U32.AND P3, PT, R29, R10, PT ;  /* 0x0000000a1d00720c */ /* 0x000fe20003f64070 */
[C---:B------:R-:W-:Y:S01]  /*1290*/  IMAD.HI.U32 R0, R4.reuse, R17, RZ ;  /* 0x0000001104007227 */ /* 0x040fe200078e00ff */
[----:B------:R0:W-:Y:S03]  /*12a0*/  STL [R1+0x20], R46 ;  /* 0x0000202e01007387 */ /* 0x0001e60000100800 */
[----:B------:R-:W-:-:S04]  /*12b0*/  IMAD.HI.U32 R4, R4, R28, RZ ;  /* 0x0000001c04047227 */ /* 0x000fc800078e00ff */
[--C-:B------:R-:W-:Y:S01]  /*12c0*/  @!P0 IMAD.IADD R15, R15, 0x1, -R29.reuse ;  /* 0x000000010f0f8824 */ /* 0x100fe200078e0a1d */
[C---:B------:R-:W-:Y:S01]  /*12d0*/  ISETP.GT.U32.AND P0, PT, R29.reuse, R23, PT ;  /* 0x000000171d00720c */ /* 0x040fe20003f04070 */
[C---:B------:R-:W-:Y:S02]  /*12e0*/  IMAD R8, R29.reuse, R8, R30 ;  /* 0x000000081d087224 */ /* 0x040fe400078e021e */
[----:B------:R-:W-:Y:S01]  /*12f0*/  IMAD.MOV R0, RZ, RZ, -R0 ;  /* 0x000000ffff007224 */ /* 0x000fe200078e0a00 */
[C---:B------:R-:W-:Y:S01]  /*1300*/  ISETP.GT.U32.AND P1, PT, R29.reuse, R15, PT ;  /* 0x0000000f1d00720c */ /* 0x040fe20003f24070 */
[----:B------:R-:W-:Y:S02]  /*1310*/  IMAD.MOV R4, RZ, RZ, -R4 ;  /* 0x000000ffff047224 */ /* 0x000fe400078e0a04 */
[----:B------:R-:W-:Y:S01]  /*1320*/  @!P6 IMAD.IADD R16, R16, 0x1, -R29 ;  /* 0x000000011010e824 */ /* 0x000fe200078e0a1d */
[----:B------:R-:W-:Y:S01]  /*1330*/  ISETP.GT.U32.AND P6, PT, R29, R8, PT ;  /* 0x000000081d00720c */ /* 0x000fe20003fc4070 */
[----:B------:R-:W-:-:S02]  /*1340*/  IMAD R0, R27, R0, R17 ;  /* 0x000000001b007224 */ /* 0x000fc400078e0211 */
[----:B------:R-:W-:Y:S02]  /*1350*/  IMAD R17, R27, R4, R28 ;  /* 0x000000041b117224 */ /* 0x000fe400078e021c */
[--C-:B------:R-:W-:Y:S01]  /*1360*/  @!P2 IMAD.IADD R20, R20, 0x1, -R29.reuse ;  /* 0x000000011414a824 */ /* 0x100fe200078e0a1d */
[----:B------:R-:W-:Y:S01]  /*1370*/  ISETP.GT.U32.AND P2, PT, R29, R9, PT ;  /* 0x000000091d00720c */ /* 0x000fe20003f44070 */
[--C-:B------:R-:W-:Y:S01]  /*1380*/  @!P4 IMAD.IADD R5, R5, 0x1, -R29.reuse ;  /* 0x000000010505c824 */ /* 0x100fe200078e0a1d */
[C---:B------:R-:W-:Y:S01]  /*1390*/  ISETP.GT.U32.AND P4, PT, R27.reuse, R0, PT ;  /* 0x000000001b00720c */ /* 0x040fe20003f84070 */
[----:B------:R-:W-:Y:S01]  /*13a0*/  @!P3 IMAD.IADD R10, R10, 0x1, -R29 ;  /* 0x000000010a0ab824 */ /* 0x000fe200078e0a1d */
[----:B------:R-:W-:Y:S01]  /*13b0*/  ISETP.GT.U32.AND P3, PT, R27, R17, PT ;  /* 0x000000111b00720c */ /* 0x000fe20003f64070 */
[----:B------:R-:W-:Y:S02]  /*13c0*/  IMAD R6, R29, R34, R33 ;  /* 0x000000221d067224 */ /* 0x000fe400078e0221 */
[----:B------:R-:W-:-:S02]  /*13d0*/  @!P0 IMAD.IADD R23, R23, 0x1, -R29 ;  /* 0x0000000117178824 */ /* 0x000fc400078e0a1d */
[--C-:B------:R-:W-:Y:S01]  /*13e0*/  @!P1 IMAD.IADD R15, R15, 0x1, -R29.reuse ;  /* 0x000000010f0f9824 */ /* 0x100fe200078e0a1d */
[----:B------:R-:W-:Y:S01]  /*13f0*/  ISETP.GT.U32.AND P0, PT, R29, R6, PT ;  /* 0x000000061d00720c */ /* 0x000fe20003f04070 */
[--C-:B------:R-:W-:Y:S01]  /*1400*/  @!P6 IMAD.IADD R8, R8, 0x1, -R29.reuse ;  /* 0x000000010808e824 */ /* 0x100fe200078e0a1d */
[----:B------:R-:W-:Y:S01]  /*1410*/  ISETP.GE.AND P1, PT, R35, RZ, PT ;  /* 0x000000ff2300720c */ /* 0x000fe20003f26270 */
[----:B------:R-:W-:Y:S01]  /*1420*/  @!P2 IMAD.IADD R9, R9, 0x1, -R29 ;  /* 0x000000010909a824 */ /* 0x000fe200078e0a1d */
[----:B------:R-:W-:Y:S01]  /*1430*/  ISETP.GE.AND P2, PT, R44, RZ, PT ;  /* 0x000000ff2c00720c */ /* 0x000fe20003f46270 */
[--C-:B------:R-:W-:Y:S01]  /*1440*/  @!P4 IMAD.IADD R0, R0, 0x1, -R27.reuse ;  /* 0x000000010000c824 */ /* 0x100fe200078e0a1b */
[----:B------:R-:W-:Y:S01]  /*1450*/  ISETP.GT.U32.AND P6, PT, R29, R5, PT ;  /* 0x000000051d00720c */ /* 0x000fe20003fc4070 */
[----:B------:R-:W-:Y:S01]  /*1460*/  @!P3 IMAD.IADD R17, R17, 0x1, -R27 ;  /* 0x000000011111b824 */ /* 0x000fe200078e0a1b */
[C---:B------:R-:W-:Y:S01]  /*1470*/  ISETP.GT.U32.AND P4, PT, R29.reuse, R8, PT ;  /* 0x000000081d00720c */ /* 0x040fe20003f84070 */
[----:B------:R-:W-:Y:S01]  /*1480*/  @!P5 IMAD.MOV R11, RZ, RZ, -R11 ;  /* 0x000000ffff0bd224 */ /* 0x000fe200078e0a0b */
[----:B------:R-:W-:Y:S01]  /*1490*/  ISETP.GT.U32.AND P5, PT, R29, R9, PT ;  /* 0x000000091d00720c */ /* 0x000fe20003fa4070 */
[----:B------:R-:W-:Y:S01]  /*14a0*/  IMAD.MOV.U32 R4, RZ, RZ, R18 ;  /* 0x000000ffff047224 */ /* 0x000fe200078e0012 */
[C---:B------:R-:W-:Y:S01]  /*14b0*/  ISETP.GT.U32.AND P3, PT, R27.reuse, R17, PT ;  /* 0x000000111b00720c */ /* 0x040fe20003f64070 */
[--C-:B------:R-:W-:Y:S01]  /*14c0*/  @!P0 IMAD.IADD R6, R6, 0x1, -R29.reuse ;  /* 0x0000000106068824 */ /* 0x100fe200078e0a1d */
[----:B------:R-:W-:Y:S01]  /*14d0*/  ISETP.GE.AND P0, PT, R36, RZ, PT ;  /* 0x000000ff2400720c */ /* 0x000fe20003f06270 */
[----:B------:R-:W-:Y:S01]  /*14e0*/  @!P1 IMAD.MOV R12, RZ, RZ, -R12 ;  /* 0x000000ffff0c9224 */ /* 0x000fe200078e0a0c */
[----:B------:R-:W-:Y:S01]  /*14f0*/  ISETP.GT.U32.AND P1, PT, R27, R0, PT ;  /* 0x000000001b00720c */ /* 0x000fe20003f24070 */
[----:B------:R-:W-:Y:S01]  /*1500*/  @!P2 IMAD.MOV R4, RZ, RZ, -R4 ;  /* 0x000000ffff04a224 */ /* 0x000fe200078e0a04 */
[----:B------:R-:W-:Y:S01]  /*1510*/  ISETP.GT.U32.AND P2, PT, R29, R6, PT ;  /* 0x000000061d00720c */ /* 0x000fe20003f44070 */
[--C-:B------:R-:W-:Y:S01]  /*1520*/  @!P6 IMAD.IADD R5, R5, 0x1, -R29.reuse ;  /* 0x000000010505e824 */ /* 0x100fe200078e0a1d */
[----:B------:R-:W-:Y:S01]  /*1530*/  ISETP.GE.AND P6, PT, R32, RZ, PT ;  /* 0x000000ff2000720c */ /* 0x000fe20003fc6270 */
[--C-:B------:R-:W-:Y:S01]  /*1540*/  @!P4 IMAD.IADD R8, R8, 0x1, -R29.reuse ;  /* 0x000000010808c824 */ /* 0x100fe200078e0a1d */
[----:B------:R-:W-:Y:S01]  /*1550*/  ISETP.GE.AND P4, PT, R31, RZ, PT ;  /* 0x000000ff1f00720c */ /* 0x000fe20003f86270 */
[----:B------:R-:W-:Y:S01]  /*1560*/  @!P5 IMAD.IADD R9, R9, 0x1, -R29 ;  /* 0x000000010909d824 */ /* 0x000fe200078e0a1d */
[----:B------:R-:W-:Y:S01]  /*1570*/  ISETP.GE.AND P5, PT, R38, RZ, PT ;  /* 0x000000ff2600720c */ /* 0x000fe20003fa6270 */
[----:B------:R-:W-:Y:S01]  /*1580*/  @!P3 IMAD.IADD R17, R17, 0x1, -R27 ;  /* 0x000000011111b824 */ /* 0x000fe200078e0a1b */
[----:B------:R-:W-:Y:S01]  /*1590*/  ISETP.GE.AND P3, PT, R42, RZ, PT ;  /* 0x000000ff2a00720c */ /* 0x000fe20003f66270 */
[----:B------:R-:W-:-:S02]  /*15a0*/  VIADD R30, R71, 0xffffffc5 ;  /* 0xffffffc5471e7836 */ /* 0x000fc40000000000 */
[----:B------:R-:W-:Y:S01]  /*15b0*/  @!P1 IMAD.IADD R0, R0, 0x1, -R27 ;  /* 0x0000000100009824 */ /* 0x000fe200078e0a1b */
[----:B------:R-:W-:Y:S01]  /*15c0*/  ISETP.GE.AND P1, PT, R40, RZ, PT ;  /* 0x000000ff2800720c */ /* 0x000fe20003f26270 */
[----:B------:R-:W-:Y:S01]  /*15d0*/  IMAD.MOV.U32 R18, RZ, RZ, R17 ;  /* 0x000000ffff127224 */ /* 0x000fe200078e0011 */
[----:B------:R-:W-:Y:S01]  /*15e0*/  LOP3.LUT R17, RZ, R2, RZ, 0x33, !PT ;  /* 0x00000002ff117212 */ /* 0x000fe200078e33ff */
[----:B------:R-:W-:Y:S01]  /*15f0*/  @!P2 IMAD.IADD R6, R6, 0x1, -R29 ;  /* 0x000000010606a824 */ /* 0x000fe200078e0a1d */
[----:B------:R-:W-:Y:S01]  /*1600*/  ISETP.GE.AND P2, PT, R39, RZ, PT ;  /* 0x000000ff2700720c */ /* 0x000fe20003f46270 */
[----:B------:R-:W-:Y:S01]  /*1610*/  @!P6 IMAD.MOV R0, RZ, RZ, -R0 ;  /* 0x000000ffff00e224 */ /* 0x000fe200078e0a00 */
[----:B------:R-:W-:Y:S01]  /*1620*/  ISETP.NE.AND P6, PT, R2, RZ, PT ;  /* 0x000000ff0200720c */ /* 0x000fe20003fc5270 */
[----:B------:R-:W-:Y:S01]  /*1630*/  @!P4 IMAD.MOV R18, RZ, RZ, -R18 ;  /* 0x000000ffff12c224 */ /* 0x000fe200078e0a12 */
[----:B------:R-:W-:Y:S01]  /*1640*/  ISETP.GE.AND P4, PT, R43, RZ, PT ;  /* 0x000000ff2b00720c */ /* 0x000fe20003f86270 */
[----:B------:R-:W-:Y:S01]  /*1650*/  IMAD.MOV.U32 R2, RZ, RZ, R19 ;  /* 0x000000ffff027224 */ /* 0x000fe200078e0013 */
[----:B------:R-:W-:Y:S01]  /*1660*/  SEL R68, R17, R0, !P6 ;  /* 0x0000000011447207 */ /* 0x000fe20007000000 */
[----:B------:R-:W-:Y:S01]  /*1670*/  VIADD R19, R71, 0xffffffff ;  /* 0xffffffff47137836 */ /* 0x000fe20000000000 */
[----:B------:R-:W-:Y:S01]  /*1680*/  SEL R70, R17, R18, !P6 ;  /* 0x0000001211467207 */ /* 0x000fe20007000000 */
[----:B------:R-:W-:-:S02]  /*1690*/  VIADD R17, R71, 0xffffffec ;  /* 0xffffffec47117836 */ /* 0x000fc40000000000 */
[----:B------:R-:W-:Y:S01]  /*16a0*/  @!P5 IMAD.MOV R2, RZ, RZ, -R2 ;  /* 0x000000ffff02d224 */ /* 0x000fe200078e0a02 */
[----:B------:R-:W-:Y:S01]  /*16b0*/  ISETP.GE.U32.AND P5, PT, R19, 0x7fffffc0, PT ;  /* 0x7fffffc01300780c */ /* 0x000fe20003fa6070 */
[----:B------:R-:W-:Y:S01]  /*16c0*/  IMAD.MOV.U32 R19, RZ, RZ, R20 ;  /* 0x000000ffff137224 */ /* 0x000fe200078e0014 */
[----:B------:R-:W-:Y:S01]  /*16d0*/  ISETP.GE.U32.AND P6, PT, R17, 0x7fffffad, PT ;  /* 0x7fffffad1100780c */ /* 0x000fe20003fc6070 */
[C---:B------:R-:W-:Y:S02]  /*16e0*/  VIADD R0, R71.reuse, 0xffffffed ;  /* 0xffffffed47007836 */ /* 0x040fe40000000000 */
[----:B------:R-:W-:Y:S01]  /*16f0*/  IMAD.MOV.U32 R18, RZ, RZ, R22 ;  /* 0x000000ffff127224 */ /* 0x000fe200078e0016 */
[----:B------:R-:W-:Y:S01]  /*1700*/  SEL R36, RZ, 0x1, P6 ;  /* 0x00000001ff247807 */ /* 0x000fe20003000000 */
[C---:B------:R-:W-:Y:S02]  /*1710*/  VIADD R17, R71.reuse, 0xffffffee ;  /* 0xffffffee47117836 */ /* 0x040fe40000000000 */
[----:B------:R-:W-:Y:S01]  /*1720*/  @!P2 IMAD.MOV R19, RZ, RZ, -R19 ;  /* 0x000000ffff13a224 */ /* 0x000fe200078e0a13 */
[----:B------:R-:W-:Y:S01]  /*1730*/  ISETP.GE.U32.AND P2, PT, R0, 0x7fffffae, PT ;  /* 0x7fffffae0000780c */ /* 0x000fe20003f46070 */
[----:B------:R-:W-:-:S02]  /*1740*/  VIADD R0, R71, 0xffffffef ;  /* 0xffffffef47007836 */ /* 0x000fc40000000000 */
[----:B------:R-:W-:Y:S01]  /*1750*/  @!P1 IMAD.MOV R18, RZ, RZ, -R18 ;  /* 0x000000ffff129224 */ /* 0x000fe200078e0a12 */
[----:B------:R-:W-:Y:S01]  /*1760*/  ISETP.GE.U32.AND P1, PT, R17, 0x7fffffaf, PT ;  /* 0x7fffffaf1100780c */ /* 0x000fe20003f26070 */
[C---:B------:R-:W-:Y:S01]  /*1770*/  VIADD R17, R71.reuse, 0xffffffe8 ;  /* 0xffffffe847117836 */ /* 0x040fe20000000000 */
[----:B------:R-:W-:Y:S01]  /*1780*/  ISETP.GE.U32.AND P6, PT, R0, 0x7fffffb0, PT ;  /* 0x7fffffb00000780c */ /* 0x000fe20003fc6070 */
[C---:B------:R-:W-:Y:S01]  /*1790*/  VIADD R0, R71.reuse, 0xffffffe9 ;  /* 0xffffffe947007836 */ /* 0x040fe20000000000 */
[----:B------:R-:W-:Y:S01]  /*17a0*/  SEL R57, RZ, 0x1fffe, P2 ;  /* 0x0001fffeff397807 */ /* 0x000fe20001000000 */
[----:B------:R-:W-:Y:S01]  /*17b0*/  VIADD R20, R71, 0xffffffe6 ;  /* 0xffffffe647147836 */ /* 0x000fe20000000000 */
[----:B------:R-:W-:Y:S01]  /*17c0*/  ISETP.GE.U32.AND P2, PT, R17, 0x7fffffa9, PT ;  /* 0x7fffffa91100780c */ /* 0x000fe20003f46070 */
[C---:B------:R-:W-:Y:S01]  /*17d0*/  VIADD R17, R71.reuse, 0xffffffea ;  /* 0xffffffea47117836 */ /* 0x040fe20000000000 */
[----:B------:R-:W-:Y:S01]  /*17e0*/  SEL R54, RZ, 0x4, P1 ;  /* 0x00000004ff367807 */ /* 0x000fe20000800000 */
        /* <DEDUP_REMOVED lines=10> */
[----:B------:R-:W-:Y:S01]  /*1890*/  VIADD R0, R71, 0xffffffe5 ;  /* 0xffffffe547007836 */ /* 0x000fe20000000000 */
[----:B------:R-:W-:Y:S01]  /*18a0*/  SEL R61, RZ, 0x1fffe, P1 ;  /* 0x0001fffeff3d7807 */ /* 0x000fe20000800000 */
[----:B------:R-:W-:Y:S01]  /*18b0*/  @!P0 IMAD.MOV R13, RZ, RZ, -R13 ;  /* 0x000000ffff0d8224 */ /* 0x000fe200078e0a0d */
[----:B------:R-:W-:Y:S01]  /*18c0*/  ISETP.GE.U32.AND P1, PT, R17, 0x7fffffa5, PT ;  /* 0x7fffffa51100780c */ /* 0x000fe20003f26070 */
[C---:B------:R-:W-:Y:S01]  /*18d0*/  VIADD R17, R71.reuse, 0xffffffe7 ;  /* 0xffffffe747117836 */ /* 0x040fe20000000000 */
[----:B------:R-:W-:Y:S01]  /*18e0*/  SEL R56, RZ, 0x4, P6 ;  /* 0x00000004ff387807 */ /* 0x000fe20003000000 */
[C---:B------:R-:W-:Y:S01]  /*18f0*/  VIADD R34, R71.reuse, 0xffffffc3 ;  /* 0xffffffc347227836 */ /* 0x040fe20000000000 */
[----:B------:R-:W-:Y:S01]  /*1900*/  ISETP.GE.U32.AND P6, PT, R0, 0x7fffffa6, PT ;  /* 0x7fffffa60000780c */ /* 0x000fe20003fc6070 */
[C---:B------:R-:W-:Y:S01]  /*1910*/  VIADD R0, R71.reuse, 0xffffffe1 ;  /* 0xffffffe147007836 */ /* 0x040fe20000000000 */
[----:B------:R-:W-:Y:S01]  /*1920*/  SEL R62, RZ, 0x1, P1 ;  /* 0x00000001ff3e7807 */ /* 0x000fe20000800000 */
[C---:B------:R-:W-:Y:S01]  /*1930*/  VIADD R38, R71.reuse, 0xffffffdd ;  /* 0xffffffdd47267836 */ /* 0x040fe20000000000 */
[----:B------:R-:W-:Y:S01]  /*1940*/  SEL R59, RZ, 0x7fff8, P2 ;  /* 0x0007fff8ff3b7807 */ /* 0x000fe20001000000 */
[----:B------:R-:W-:Y:S01]  /*1950*/  VIADD R42, R71, 0xffffffd9 ;  /* 0xffffffd9472a7836 */ /* 0x000fe20000000000 */
[----:B------:R-:W-:Y:S01]  /*1960*/  ISETP.GE.U32.AND P1, PT, R17, 0x7fffffa8, PT ;  /* 0x7fffffa81100780c */ /* 0x000fe20003f26070 */
[C---:B------:R-:W-:Y:S01]  /*1970*/  VIADD R17, R71.reuse, 0xffffffe0 ;  /* 0xffffffe047117836 */ /* 0x040fe20000000000 */
[----:B------:R-:W-:Y:S01]  /*1980*/  ISETP.GE.U32.AND P2, PT, R20, 0x7fffffa7, PT ;  /* 0x7fffffa71400780c */ /* 0x000fe20003f46070 */
[C---:B------:R-:W-:Y:S01]  /*1990*/  VIADD R20, R71.reuse, 0xffffffe2 ;  /* 0xffffffe247147836 */ /* 0x040fe20000000000 */
[----:B------:R-:W-:Y:S01]  /*19a0*/  SEL R65, RZ, 0x1fffe, P6 ;  /* 0x0001fffeff417807 */ /* 0x000fe20003000000 */
[C---:B0-----:R-:W-:Y:S01]  /*19b0*/  VIADD R46, R71.reuse, 0xffffffd5 ;  /* 0xffffffd5472e7836 */ /* 0x041fe20000000000 */
[----:B------:R-:W-:Y:S01]  /*19c0*/  ISETP.GE.U32.AND P6, PT, R0, 0x7fffffa2, PT ;  /* 0x7fffffa20000780c */ /* 0x000fe20003fc6070 */
[----:B------:R-:W-:Y:S01]  /*19d0*/  VIADD R0, R71, 0xffffffe3 ;  /* 0xffffffe347007836 */ /* 0x000fe20000000000 */
[----:B------:R-:W-:Y:S01]  /*19e0*/  SEL R60, RZ, 0x4, P2 ;  /* 0x00000004ff3c7807 */ /* 0x000fe20001000000 */
[----:B------:R-:W-:Y:S01]  /*19f0*/  IMAD.IADD R57, R36, 0x1, R57 ;  /* 0x0000000124397824 */ /* 0x000fe200078e0239 */
[----:B------:R-:W-:Y:S01]  /*1a00*/  ISETP.GE.U32.AND P2, PT, R17, 0x7fffffa1, PT ;  /* 0x7fffffa11100780c */ /* 0x000fe20003f46070 */
[----:B------:R-:W-:Y:S01]  /*1a10*/  VIADD R17, R71, 0xffffffcc ;  /* 0xffffffcc47117836 */ /* 0x000fe20000000000 */
[----:B------:R-:W-:Y:S01]  /*1a20*/  SEL R63, RZ, 0x7fff8, P1 ;  /* 0x0007fff8ff3f7807 */ /* 0x000fe20000800000 */
[----:B------:R-:W-:Y:S01]  /*1a30*/  IMAD.IADD R58, R58, 0x1, R61 ;  /* 0x000000013a3a7824 */ /* 0x000fe200078e023d */
[----:B------:R-:W-:Y:S01]  /*1a40*/  ISETP.GE.U32.AND P1, PT, R20, 0x7fffffa3, PT ;  /* 0x7fffffa31400780c */ /* 0x000fe20003f26070 */
[----:B------:R-:W-:Y:S01]  /*1a50*/  IMAD.IADD R62, R62, 0x1, R65 ;  /* 0x000000013e3e7824 */ /* 0x000fe200078e0241 */
[----:B------:R-:W-:-:S02]  /*1a60*/  SEL R69, RZ, 0x1fffe, P6 ;  /* 0x0001fffeff457807 */ /* 0x000fc40003000000 */
[----:B------:R-:W-:Y:S01]  /*1a70*/  ISETP.GE.U32.AND P6, PT, R0, 0x7fffffa4, PT ;  /* 0x7fffffa40000780c */ /* 0x000fe20003fc6070 */
[----:B------:R-:W-:Y:S01]  /*1a80*/  VIADD R0, R71, 0xffffffcd ;  /* 0xffffffcd47007836 */ /* 0x000fe20000000000 */
[----:B------:R-:W-:Y:S02]  /*1a90*/  SEL R64, RZ, 0x4, P1 ;  /* 0x00000004ff407807 */ /* 0x000fe40000800000 */
[----:B------:R-:W-:Y:S01]  /*1aa0*/  ISETP.GE.U32.AND P1, PT, R17, 0x7fffff8d, PT ;  /* 0x7fffff8d1100780c */ /* 0x000fe20003f26070 */
[C---:B------:R-:W-:Y:S01]  /*1ab0*/  VIADD R17, R71.reuse, 0xffffffce ;  /* 0xffffffce47117836 */ /* 0x040fe20000000000 */
[----:B------:R-:W-:Y:S02]  /*1ac0*/  SEL R67, RZ, 0x7fff8, P6 ;  /* 0x0007fff8ff437807 */ /* 0x000fe40003000000 */
[----:B------:R-:W-:Y:S01]  /*1ad0*/  ISETP.GE.U32.AND P6, PT, R0, 0x7fffff8e, PT ;  /* 0x7fffff8e0000780c */ /* 0x000fe20003fc6070 */
[----:B------:R-:W-:Y:S01]  /*1ae0*/  VIADD R0, R71, 0xffffffcf ;  /* 0xffffffcf47007836 */ /* 0x000fe20000000000 */
[----:B------:R-:W-:-:S02]  /*1af0*/  SEL R20, RZ, 0x1, P1 ;  /* 0x00000001ff147807 */ /* 0x000fc40000800000 */
[----:B------:R-:W-:Y:S01]  /*1b00*/  ISETP.GE.U32.AND P1, PT, R17, 0x7fffff8f, PT ;  /* 0x7fffff8f1100780c */ /* 0x000fe20003f26070 */
[----:B------:R-:W-:Y:S01]  /*1b10*/  VIADD R17, R71, 0xffffffc8 ;  /* 0xffffffc847117836 */ /* 0x000fe20000000000 */
[----:B------:R-:W-:Y:S02]  /*1b20*/  SEL R27, RZ, 0x1fffe, P6 ;  /* 0x0001fffeff1b7807 */ /* 0x000fe40003000000 */
[----:B------:R-:W-:Y:S02]  /*1b30*/  ISETP.GE.U32.AND P6, PT, R0, 0x7fffff90, PT ;  /* 0x7fffff900000780c */ /* 0x000fe40003fc6070 */
[----:B------:R-:W-:Y:S01]  /*1b40*/  SEL R0, RZ, 0x4, P1 ;  /* 0x00000004ff007807 */ /* 0x000fe20000800000 */
[----:B------:R-:W-:Y:S01]  /*1b50*/  IMAD.IADD R20, R20, 0x1, R27 ;  /* 0x0000000114147824 */ /* 0x000fe200078e021b */
[----:B------:R-:W-:Y:S02]  /*1b60*/  ISETP.GE.U32.AND P1, PT, R17, 0x7fffff89, PT ;  /* 0x7fffff891100780c */ /* 0x000fe40003f26070 */
[----:B------:R-:W-:-:S02]  /*1b70*/  SEL R17, RZ, 0x7fff8, P6 ;  /* 0x0007fff8ff117807 */ /* 0x000fc40003000000 */
[----:B------:R-:W-:Y:S01]  /*1b80*/  ISETP.GE.U32.AND P6, PT, R22, 0x7fffff8a, PT ;  /* 0x7fffff8a1600780c */ /* 0x000fe20003fc6070 */
[----:B------:R-:W-:Y:S01]  /*1b90*/  VIADD R22, R71, 0xffffffcb ;  /* 0xffffffcb47167836 */ /* 0x000fe20000000000 */
[----:B------:R-:W-:Y:S02]  /*1ba0*/  SEL R28, RZ, 0x1, P1 ;  /* 0x00000001ff1c7807 */ /* 0x000fe40000800000 */
[----:B------:R-:W-:Y:S01]  /*1bb0*/  ISETP.GE.U32.AND P1, PT, R29, 0x7fffff8b, PT ;  /* 0x7fffff8b1d00780c */ /* 0x000fe20003f26070 */
[----:B------:R-:W-:Y:S01]  /*1bc0*/  VIADD R29, R71, 0xffffffc4 ;  /* 0xffffffc4471d7836 */ /* 0x000fe20000000000 */
[----:B------:R-:W-:Y:S02]  /*1bd0*/  SEL R31, RZ, 0x1fffe, P6 ;  /* 0x0001fffeff1f7807 */ /* 0x000fe40003000000 */
[----:B------:R-:W-:Y:S02]  /*1be0*/  ISETP.GE.U32.AND P6, PT, R22, 0x7fffff8c, PT ;  /* 0x7fffff8c1600780c */ /* 0x000fe40003fc6070 */
[----:B------:R-:W-:Y:S01]  /*1bf0*/  SEL R22, RZ, 0x4, P1 ;  /* 0x00000004ff167807 */ /* 0x000fe20000800000 */
[----:B------:R-:W-:Y:S01]  /*1c00*/  IMAD.IADD R28, R28, 0x1, R31 ;  /* 0x000000011c1c7824 */ /* 0x000fe200078e021f */
[----:B------:R-:W-:-:S02]  /*1c10*/  ISETP.GE.U32.AND P1, PT, R29, 0x7fffff85, PT ;  /* 0x7fffff851d00780c */ /* 0x000fc40003f26070 */
[----:B------:R-:W-:Y:S02]  /*1c20*/  SEL R29, RZ, 0x7fff8, P6 ;  /* 0x0007fff8ff1d7807 */ /* 0x000fe40003000000 */
[----:B------:R-:W-:Y:S01]  /*1c30*/  ISETP.GE.U32.AND P6, PT, R30, 0x7fffff86, PT ;  /* 0x7fffff861e00780c */ /* 0x000fe20003fc6070 */
[----:B------:R-:W-:Y:S01]  /*1c40*/  VIADD R30, R71, 0xffffffc7 ;  /* 0xffffffc7471e7836 */ /* 0x000fe20000000000 */
[----:B------:R-:W-:Y:S01]  /*1c50*/  ISETP.GE.AND P0, PT, R37, RZ, PT ;  /* 0x000000ff2500720c */ /* 0x000fe20003f06270 */
[----:B------:R-:W-:Y:S01]  /*1c60*/  VIADD R37, R71, 0xffffffc2 ;  /* 0xffffffc247257836 */ /* 0x000fe20000000000 */
[----:B------:R-:W-:Y:S02]  /*1c70*/  SEL R32, RZ, 0x1, P1 ;  /* 0x00000001ff207807 */ /* 0x000fe40000800000 */
[----:B------:R-:W-:Y:S01]  /*1c80*/  ISETP.GE.U32.AND P1, PT, R33, 0x7fffff87, PT ;  /* 0x7fffff872100780c */ /* 0x000fe20003f26070 */
[----:B------:R-:W-:Y:S01]  /*1c90*/  VIADD R33, R71, 0xffffffc1 ;  /* 0xffffffc147217836 */ /* 0x000fe20000000000 */
[----:B------:R-:W-:-:S02]  /*1ca0*/  SEL R35, RZ, 0x1fffe, P6 ;  /* 0x0001fffeff237807 */ /* 0x000fc40003000000 */
[----:B------:R-:W-:Y:S02]  /*1cb0*/  ISETP.GE.U32.AND P6, PT, R30, 0x7fffff88, PT ;  /* 0x7fffff881e00780c */ /* 0x000fe40003fc6070 */
[----:B------:R-:W-:Y:S01]  /*1cc0*/  SEL R30, RZ, 0x4, P1 ;  /* 0x00000004ff1e7807 */ /* 0x000fe20000800000 */
[----:B------:R-:W-:Y:S01]  /*1cd0*/  IMAD.IADD R32, R32, 0x1, R35 ;  /* 0x0000000120207824 */ /* 0x000fe200078e0223 */
[----:B------:R-:W-:Y:S01]  /*1ce0*/  ISETP.GE.U32.AND P1, PT, R33, 0x7fffff82, PT ;  /* 0x7fffff822100780c */ /* 0x000fe20003f26070 */
[----:B------:R-:W-:Y:S01]  /*1cf0*/  @!P0 IMAD.MOV R14, RZ, RZ, -R14 ;  /* 0x000000ffff0e8224 */ /* 0x000fe200078e0a0e */
[----:B------:R-:W-:Y:S02]  /*1d00*/  SEL R33, RZ, 0x7fff8, P6 ;  /* 0x0007fff8ff217807 */ /* 0x000fe40003000000 */
[----:B------:R-:W-:Y:S01]  /*1d10*/  ISETP.GE.U32.AND P6, PT, R37, 0x7fffff83, PT ;  /* 0x7fffff832500780c */ /* 0x000fe20003fc6070 */
[----:B------:R-:W-:Y:S01]  /*1d20*/  VIADD R37, R71, 0xffffffdc ;  /* 0xffffffdc47257836 */ /* 0x000fe20000000000 */
[----:B------:R-:W-:-:S02]  /*1d30*/  SEL R39, RZ, 0x1fffe, P1 ;  /* 0x0001fffeff277807 */ /* 0x000fc40000800000 */
[----:B------:R-:W-:Y:S02]  /*1d40*/  ISETP.GE.U32.AND P1, PT, R34, 0x7fffff84, PT ;  /* 0x7fffff842200780c */ /* 0x000fe40003f26070 */
[----:B------:R-:W-:Y:S01]  /*1d50*/  ISETP.GE.AND P0, PT, R41, RZ, PT ;  /* 0x000000ff2900720c */ /* 0x000fe20003f06270 */
[----:B------:R-:W-:Y:S01]  /*1d60*/  VIADD R41, R71, 0xffffffde ;  /* 0xffffffde47297836 */ /* 0x000fe20000000000 */
[----:B------:R-:W-:Y:S02]  /*1d70*/  SEL R34, RZ, 0x4, P6 ;  /* 0x00000004ff227807 */ /* 0x000fe40003000000 */
[----:B------:R-:W-:Y:S02]  /*1d80*/  ISETP.GE.U32.AND P6, PT, R37, 0x7fffff9d, PT ;  /* 0x7fffff9d2500780c */ /* 0x000fe40003fc6070 */
        /* <DEDUP_REMOVED lines=25> */
[----:B------:R-:W-:Y:S02]  /*1f20*/  SEL R48, RZ, 0x1, P6 ;  /* 0x00000001ff307807 */ /* 0x000fe40003000000 */
[----:B------:R-:W-:Y:S01]  /*1f30*/  ISETP.GE.U32.AND P6, PT, R49, 0x7fffff97, PT ;  /* 0x7fffff973100780c */ /* 0x000fe20003fc6070 */
[----:B------:R-:W-:Y:S01]  /*1f40*/  VIADD R49, R71, 0xffffffd0 ;  /* 0xffffffd047317836 */ /* 0x000fe20000000000 */
[----:B------:R-:W-:Y:S02]  /*1f50*/  SEL R51, RZ, 0x1fffe, P1 ;  /* 0x0001fffeff337807 */ /* 0x000fe40000800000 */
[----:B------:R-:W-:-:S02]  /*1f60*/  ISETP.GE.U32.AND P1, PT, R46, 0x7fffff98, PT ;  /* 0x7fffff982e00780c */ /* 0x000fc40003f26070 */
[----:B------:R-:W-:Y:S01]  /*1f70*/  SEL R46, RZ, 0x4, P6 ;  /* 0x00000004ff2e7807 */ /* 0x000fe20003000000 */
[----:B------:R-:W-:Y:S01]  /*1f80*/  IMAD.IADD R48, R48, 0x1, R51 ;  /* 0x0000000130307824 */ /* 0x000fe200078e0233 */
[----:B------:R-:W-:Y:S02]  /*1f90*/  ISETP.GE.U32.AND P6, PT, R49, 0x7fffff91, PT ;  /* 0x7fffff913100780c */ /* 0x000fe40003fc6070 */
[----:B------:R-:W-:Y:S02]  /*1fa0*/  SEL R49, RZ, 0x7fff8, P1 ;  /* 0x0007fff8ff317807 */ /* 0x000fe40000800000 */
[----:B------:R-:W-:Y:S01]  /*1fb0*/  ISETP.GE.U32.AND P1, PT, R50, 0x7fffff92, PT ;  /* 0x7fffff923200780c */ /* 0x000fe20003f26070 */
[----:B------:R-:W-:Y:S01]  /*1fc0*/  VIADD R50, R71, 0xffffffc0 ;  /* 0xffffffc047327836 */ /* 0x000fe20000000000 */
[----:B------:R-:W-:Y:S02]  /*1fd0*/  LOP3.LUT R32, R32, 0x3, RZ, 0xc0, !PT ;  /* 0x0000000320207812 */ /* 0x000fe400078ec0ff */
[----:B------:R-:W-:-:S02]  /*1fe0*/  SEL R52, RZ, 0x1, P6 ;  /* 0x00000001ff347807 */ /* 0x000fc40003000000 */
[----:B------:R-:W-:Y:S02]  /*1ff0*/  ISETP.GE.U32.AND P6, PT, R53, 0x7fffff93, PT ;  /* 0x7fffff933500780c */ /* 0x000fe40003fc6070 */
[----:B------:R-:W-:Y:S02]  /*2000*/  SEL R53, RZ, 0x1fffe, P1 ;  /* 0x0001fffeff357807 */ /* 0x000fe40000800000 */
[----:B------:R-:W-:Y:S02]  /*2010*/  ISETP.GE.U32.AND P1, PT, R50, 0x7fffff81, PT ;  /* 0x7fffff813200780c */ /* 0x000fe40003f26070 */
[----:B------:R-:W-:Y:S01]  /*2020*/  IADD3 R30, PT, PT, R32, R33, R30 ;  /* 0x00000021201e7210 */ /* 0x000fe20007ffe01e */
[----:B------:R-:W-:Y:S01]  /*2030*/  IMAD.IADD R52, R52, 0x1, R53 ;  /* 0x0000000134347824 */ /* 0x000fe200078e0235 */
[----:B------:R-:W0:Y:S01]  /*2040*/  LDC.64 R32, c[0x0][0x3a8] ;  /* 0x0000ea00ff207b82 */ /* 0x000e220000000a00 */
[----:B------:R-:W-:Y:S02]  /*2050*/  SEL R36, RZ, 0x1, P1 ;  /* 0x00000001ff247807 */ /* 0x000fe40000800000 */
[----:B------:R-:W-:-:S02]  /*2060*/  SEL R50, RZ, 0x4, P6 ;  /* 0x00000004ff327807 */ /* 0x000fc40003000000 */
[----:B------:R-:W-:Y:S01]  /*2070*/  LOP3.LUT R20, R20, 0x3, RZ, 0xc0, !PT ;  /* 0x0000000314147812 */ /* 0x000fe200078ec0ff */
[----:B------:R-:W-:Y:S01]  /*2080*/  IMAD.IADD R36, R36, 0x1, R39 ;  /* 0x0000000124247824 */ /* 0x000fe200078e0227 */
[----:B------:R-:W-:Y:S02]  /*2090*/  ISETP.GE.U32.AND P6, PT, R66, 0x7fffff94, PT ;  /* 0x7fffff944200780c */ /* 0x000fe40003fc6070 */
[----:B------:R-:W-:Y:S01]  /*20a0*/  IADD3 R0, PT, PT, R20, R17, R0 ;  /* 0x0000001114007210 */ /* 0x000fe20007ffe000 */
[----:B------:R-:W-:Y:S01]  /*20b0*/  IMAD R20, R70, R72, RZ ;  /* 0x0000004846147224 */ /* 0x000fe200078e02ff */
[----:B------:R-:W-:Y:S02]  /*20c0*/  LOP3.LUT R36, R36, 0x3, RZ, 0xc0, !PT ;  /* 0x0000000324247812 */ /* 0x000fe400078ec0ff */
[----:B------:R-:W-:Y:S02]  /*20d0*/  SEL R66, RZ, 0x1, P2 ;  /* 0x00000001ff427807 */ /* 0x000fe40001000000 */
[----:B------:R-:W-:-:S02]  /*20e0*/  SEL R17, RZ, 0x7fff8, P6 ;  /* 0x0007fff8ff117807 */ /* 0x000fc40003000000 */
[----:B------:R-:W-:Y:S01]  /*20f0*/  LOP3.LUT R52, R52, 0x3, RZ, 0xc0, !PT ;  /* 0x0000000334347812 */ /* 0x000fe200078ec0ff */
[----:B------:R-:W-:Y:S01]  /*2100*/  IMAD.IADD R66, R66, 0x1, R69 ;  /* 0x0000000142427824 */ /* 0x000fe200078e0245 */
[----:B------:R-:W-:Y:S02]  /*2110*/  IADD3 R34, PT, PT, R36, R37, R34 ;  /* 0x0000002524227210 */ /* 0x000fe40007ffe022 */
[----:B------:R-:W-:Y:S02]  /*2120*/  LOP3.LUT R28, R28, 0x3, RZ, 0xc0, !PT ;  /* 0x000000031c1c7812 */ /* 0x000fe400078ec0ff */
[----:B------:R-:W-:Y:S01]  /*2130*/  IADD3 R50, PT, PT, R52, R17, R50 ;  /* 0x0000001134327210 */ /* 0x000fe20007ffe032 */
[----:B0-----:R0:W-:Y:S01]  /*2140*/  STL.64 [R1+0x18], R32 ;  /* 0x0000182001007387 */ /* 0x0011e20000100a00 */
[----:B------:R-:W-:Y:S02]  /*2150*/  LOP3.LUT R48, R48, 0x3, RZ, 0xc0, !PT ;  /* 0x0000000330307812 */ /* 0x000fe400078ec0ff */
[----:B------:R-:W-:-:S02]  /*2160*/  LOP3.LUT R17, R34, 0xf, RZ, 0xc0, !PT ;  /* 0x0000000f22117812 */ /* 0x000fc400078ec0ff */
[----:B------:R-:W-:Y:S02]  /*2170*/  IADD3 R22, PT, PT, R28, R29, R22 ;  /* 0x0000001d1c167210 */ /* 0x000fe40007ffe016 */
[----:B------:R-:W-:Y:S01]  /*2180*/  LOP3.LUT R44, R44, 0x3, RZ, 0xc0, !PT ;  /* 0x000000032c2c7812 */ /* 0x000fe200078ec0ff */
[----:B------:R-:W-:Y:S01]  /*2190*/  IMAD R30, R30, 0x10, R17 ;  /* 0x000000101e1e7824 */ /* 0x000fe200078e0211 */
[----:B------:R-:W-:Y:S01]  /*21a0*/  IADD3 R46, PT, PT, R48, R49, R46 ;  /* 0x00000031302e7210 */ /* 0x000fe20007ffe02e */
[----:B------:R-:W-:Y:S01]  /*21b0*/  IMAD.SHL.U32 R17, R22, 0x100, RZ ;  /* 0x0000010016117824 */ /* 0x000fe200078e00ff */
[----:B------:R-:W-:Y:S02]  /*21c0*/  LOP3.LUT R27, R50, 0xf, RZ, 0xc0, !PT ;  /* 0x0000000f321b7812 */ /* 0x000fe400078ec0ff */
[----:B------:R-:W-:Y:S02]  /*21d0*/  LOP3.LUT R58, R58, 0x3, RZ, 0xc0, !PT ;  /* 0x000000033a3a7812 */ /* 0x000fe400078ec0ff */
[----:B------:R-:W-:Y:S01]  /*21e0*/  LOP3.LUT R66, R66, 0x3, RZ, 0xc0, !PT ;  /* 0x0000000342427812 */ /* 0x000fe200078ec0ff */
[----:B------:R-:W-:Y:S01]  /*21f0*/  IMAD R46, R46, 0x10, R27 ;  /* 0x000000102e2e7824 */ /* 0x000fe200078e021b */
[----:B------:R-:W-:-:S02]  /*2200*/  IADD3 R42, PT, PT, R44, R45, R42 ;  /* 0x0000002d2c2a7210 */ /* 0x000fc40007ffe02a */
[----:B------:R-:W-:Y:S02]  /*2210*/  LOP3.LUT R62, R62, 0x3, RZ, 0xc0, !PT ;  /* 0x000000033e3e7812 */ /* 0x000fe400078ec0ff */
[----:B------:R-:W-:Y:S01]  /*2220*/  IADD3 R56, PT, PT, R58, R59, R56 ;  /* 0x0000003b3a387210 */ /* 0x000fe20007ffe038 */
[----:B------:R-:W-:Y:S01]  /*2230*/  IMAD.SHL.U32 R27, R42, 0x100, RZ ;  /* 0x000001002a1b7824 */ /* 0x000fe200078e00ff */
[----:B------:R-:W-:Y:S02]  /*2240*/  IADD3 R64, PT, PT, R66, R67, R64 ;  /* 0x0000004342407210 */ /* 0x000fe40007ffe040 */
[----:B------:R-:W-:Y:S01]  /*2250*/  LOP3.LUT R40, R40, 0x3, RZ, 0xc0, !PT ;  /* 0x0000000328287812 */ /* 0x000fe200078ec0ff */
[----:B------:R-:W-:Y:S01]  /*2260*/  IMAD.SHL.U32 R56, R56, 0x100, RZ ;  /* 0x0000010038387824 */ /* 0x000fe200078e00ff */
[----:B------:R-:W-:Y:S02]  /*2270*/  LOP3.LUT R17, R17, 0xf00, RZ, 0xe2, !PT ;  /* 0x00000f0011117812 */ /* 0x000fe400078ee2ff */
[----:B------:R-:W-:-:S02]  /*2280*/  IADD3 R60, PT, PT, R62, R63, R60 ;  /* 0x0000003f3e3c7210 */ /* 0x000fc40007ffe03c */
[----:B------:R-:W-:Y:S01]  /*2290*/  LOP3.LUT R29, R64, 0xf, RZ, 0xc0, !PT ;  /* 0x0000000f401d7812 */ /* 0x000fe200078ec0ff */
[----:B------:R-:W-:Y:S01]  /*22a0*/  IMAD R0, R0, 0x1000, R17 ;  /* 0x0000100000007824 */ /* 0x000fe200078e0211 */
[----:B------:R-:W-:Y:S01]  /*22b0*/  LOP3.LUT R57, R57, 0x3, RZ, 0xc0, !PT ;  /* 0x0000000339397812 */ /* 0x000fe200078ec0ff */
[----:B------:R-:W-:Y:S01]  /*22c0*/  IMAD.MOV.U32 R17, RZ, RZ, R23 ;  /* 0x000000ffff117224 */ /* 0x000fe200078e0017 */
[----:B------:R-:W-:Y:S01]  /*22d0*/  IADD3 R38, PT, PT, R40, R41, R38 ;  /* 0x0000002928267210 */ /* 0x000fe20007ffe026 */
[----:B------:R-:W-:Y:S01]  /*22e0*/  IMAD R60, R60, 0x10, R29 ;  /* 0x000000103c3c7824 */ /* 0x000fe200078e021d */
[----:B------:R-:W-:Y:S01]  /*22f0*/  LOP3.LUT R27, R27, 0xf00, RZ, 0xe2, !PT ;  /* 0x00000f001b1b7812 */ /* 0x000fe200078ee2ff */
[----:B------:R-:W-:Y:S01]  /*2300*/  @!P0 IMAD.MOV R17, RZ, RZ, -R17 ;  /* 0x000000ffff118224 */ /* 0x000fe200078e0a11 */
[----:B------:R-:W-:Y:S02]  /*2310*/  LOP3.LUT R23, R30, 0xff, RZ, 0xc0, !PT ;  /* 0x000000ff1e177812 */ /* 0x000fe400078ec0ff */
[----:B------:R-:W-:Y:S01]  /*2320*/  IADD3 R54, PT, PT, R57, R55, R54 ;  /* 0x0000003739367210 */ /* 0x000fe20007ffe036 */
[----:B------:R-:W-:Y:S01]  /*2330*/  IMAD R27, R38, 0x1000, R27 ;  /* 0x00001000261b7824 */ /* 0x000fe200078e021b */
[----:B------:R-:W-:Y:S01]  /*2340*/  LOP3.LUT R29, R56, 0xf00, RZ, 0xe2, !PT ;  /* 0x00000f00381d7812 */ /* 0x000fe200078ee2ff */
[----:B------:R-:W-:Y:S01]  /*2350*/  IMAD.IADD R23, R0, 0x1, R23 ;  /* 0x0000000100177824 */ /* 0x000fe200078e0217 */
[----:B------:R-:W-:Y:S01]  /*2360*/  LOP3.LUT R46, R46, 0xff, RZ, 0xc0, !PT ;  /* 0x000000ff2e2e7812 */ /* 0x000fe200078ec0ff */
[----:B------:R-:W-:Y:S01]  /*2370*/  IMAD R0, R68, R72, RZ ;  /* 0x0000004844007224 */ /* 0x000fe200078e02ff */
[----:B------:R-:W-:Y:S01]  /*2380*/  ISETP.NE.U32.AND P0, PT, R73, RZ, PT ;  /* 0x000000ff4900720c */ /* 0x000fe20003f05070 */
[----:B------:R-:W-:-:S02]  /*2390*/  IMAD R29, R54, 0x1000, R29 ;  /* 0x00001000361d7824 */ /* 0x000fc400078e021d */
[----:B------:R-:W-:Y:S01]  /*23a0*/  IMAD.IADD R46, R27, 0x1, R46 ;  /* 0x000000011b2e7824 */ /* 0x000fe200078e022e */
[----:B0---4-:R-:W-:Y:S09]  /*23b0*/  BRA.U UP0, `(.L_x_5) ;  /* 0x0000000100187547 */ /* 0x011ff2000b800000 */
[----:B------:R-:W-:Y:S01]  /*23c0*/  ELECT P6, URZ, PT ;  /* 0x0000000000ff782f */ /* 0x000fe200038c0000 */
[----:B------:R-:W-:Y:S01]  /*23d0*/  IMAD.MOV.U32 R22, RZ, RZ, 0x1 ;  /* 0x00000001ff167424 */ /* 0x000fe200078e00ff */
[----:B------:R-:W-:Y:S01]  /*23e0*/  UMOV UR9, 0x40 ;  /* 0x0000004000097882 */ /* 0x000fe20000000000 */
[----:B------:R-:W-:Y:S01]  /*23f0*/  UVIRTCOUNT.DEALLOC.SMPOOL 0x80 ;  /* 0x000000800000784c */ /* 0x000fe20000000000 */
[----:B------:R-:W-:-:S09]  /*2400*/  ULEA UR9, UR8, UR9, 0x18 ;  /* 0x0000000908097291 */ /* 0x000fd2000f8ec0ff */
[----:B------:R0:W-:Y:S03]  /*2410*/  @P6 STS.U8 [UR9], R22 ;  /* 0x00000016ff006988 */ /* 0x0001e60008000009 */
.L_x_5:
[----:B------:R-:W2:Y:S01]  /*2420*/  LDL R27, [R1+0x18] ;  /* 0x00001800011b7983 */ /* 0x000ea20000100800 */
[----:B------:R-:W-:Y:S01]  /*2430*/  ULOP3.LUT UR7, UR7, 0x80, URZ, 0xc0, !UPT ;  /* 0x0000008007077892 */ /* 0x000fe2000f8ec0ff */
[C---:B------:R-:W-:Y:S01]  /*2440*/  LEA R166, P6, R0.reuse, UR12, 0x1 ;  /* 0x0000000c00a67c11 */ /* 0x040fe2000f8c08ff */
[----:B------:R-:W-:Y:S01]  /*2450*/  VOTEU.ALL UP1, P0 ;  /* 0x0000000000ff7886 */ /* 0x000fe20000020000 */
[----:B------:R-:W-:Y:S01]  /*2460*/  VOTEU.ALL UP2, P0 ;  /* 0x0000000000ff7886 */ /* 0x000fe20000040000 */
[----:B------:R-:W-:Y:S01]  /*2470*/  UIADD3 UR7, UPT, UPT, UR7, UR4, UR5 ;  /* 0x0000000407077290 */ /* 0x000fe2000fffe005 */
[----:B------:R-:W-:Y:S01]  /*2480*/  LEA.HI.X.SX32 R167, R0, UR13, 0x1, P6 ;  /* 0x0000000d00a77c11 */ /* 0x000fe2000b0f0eff */
[----:B------:R-:W-:Y:S01]  /*2490*/  STL [R1+0x594], R248 ;  /* 0x000594f801007387 */ /* 0x000fe20000100800 */
[----:B------:R-:W-:-:S04]  /*24a0*/  @!UP1 UIADD3 UR8, UPT, UPT, -UR10, 0x100000, URZ ;  /* 0x001000000a089890 */ /* 0x000fc8000fffe1ff */
[----:B------:R-:W-:Y:S02]  /*24b0*/  @!UP1 USHF.L.U32 UR9, UR8, 0xb, URZ ;  /* 0x0000000b08099899 */ /* 0x000fe400080006ff */
[----:B------:R-:W-:Y:S01]  /*24c0*/  @!UP1 USHF.L.U32 UR8, UR8, 0x1, URZ ;  /* 0x0000000108089899 */ /* 0x000fe200080006ff */
[----:B0-----:R-:W-:Y:S01]  /*24d0*/  VIADD R22, R71, 0xfffffff7 ;  /* 0xfffffff747167836 */ /* 0x001fe20000000000 */
[----:B------:R-:W-:Y:S01]  /*24e0*/  LEA R164, P6, R20, UR12, 0x1 ;  /* 0x0000000c14a47c11 */ /* 0x000fe2000f8c08ff */
[----:B------:R-:W-:Y:S01]  /*24f0*/  STL [R1+0x590], R252 ;  /* 0x000590fc01007387 */ /* 0x000fe20000100800 */
[----:B------:R-:W-:Y:S02]  /*2500*/  PRMT R171, RZ, 0x7610, R171 ;  /* 0x00007610ffab7816 */ /* 0x000fe400000000ab */
[----:B------:R-:W-:Y:S01]  /*2510*/  LOP3.LUT R60, R60, 0xff, RZ, 0xc0, !PT ;  /* 0x000000ff3c3c7812 */ /* 0x000fe200078ec0ff */
[----:B------:R-:W-:Y:S01]  /*2520*/  STTM.x128 tmem[UR7], RZ ;  /* 0x000000ff000079ed */ /* 0x000fe200083c0007 */
[----:B------:R-:W0:Y:S02]  /*2530*/  FENCE.VIEW.ASYNC.T ;  /* 0x00000000000073c6 */ /* 0x000e240000000200 */
[----:B0-----:R-:W-:Y:S01]  /*2540*/  BAR.SYNC.DEFER_BLOCKING 0x0 ;  /* 0x0000000000007b1d */ /* 0x001fe20000010000 */
[----:B------:R-:W-:Y:S01]  /*2550*/  LEA.HI.X.SX32 R165, R20, UR13, 0x1, P6 ;  /* 0x0000000d14a57c11 */ /* 0x000fe2000b0f0eff */
[----:B------:R-:W-:Y:S01]  /*2560*/  IMAD.IADD R0, R29, 0x1, R60 ;  /* 0x000000011d007824 */ /* 0x000fe200078e023c */
[----:B------:R-:W-:-:S02]  /*2570*/  ISETP.GE.U32.AND P6, PT, R22, 0x7fffffb8, PT ;  /* 0x7fffffb81600780c */ /* 0x000fc40003fc6070 */
[----:B------:R-:W-:Y:S02]  /*2580*/  PRMT R169, RZ, 0x7610, R169 ;  /* 0x00007610ffa97816 */ /* 0x000fe400000000a9 */
[----:B------:R-:W-:Y:S02]  /*2590*/  PRMT R168, RZ, 0x7610, R168 ;  /* 0x00007610ffa87816 */ /* 0x000fe400000000a8 */
[----:B------:R-:W-:Y:S02]  /*25a0*/  PRMT R224, R23, 0x5410, R46 ;  /* 0x0000541017e07816 */ /* 0x000fe4000000002e */
[----:B------:R-:W-:Y:S02]  /*25b0*/  PRMT R236, RZ, 0x7610, R236 ;  /* 0x00007610ffec7816 */ /* 0x000fe400000000ec */
[----:B------:R-:W-:Y:S02]  /*25c0*/  PRMT R237, RZ, 0x7610, R237 ;  /* 0x00007610ffed7816 */ /* 0x000fe400000000ed */
[----:B------:R-:W-:-:S02]  /*25d0*/  PRMT R170, RZ, 0x7610, R170 ;  /* 0x00007610ffaa7816 */ /* 0x000fc400000000aa */
[----:B------:R-:W-:Y:S02]  /*25e0*/  PRMT R172, RZ, 0x7610, R172 ;  /* 0x00007610ffac7816 */ /* 0x000fe400000000ac */
[----:B------:R-:W-:Y:S02]  /*25f0*/  PRMT R173, RZ, 0x7610, R173 ;  /* 0x00007610ffad7816 */ /* 0x000fe400000000ad */
[----:B------:R-:W-:Y:S02]  /*2600*/  PRMT R238, RZ, 0x7610, R238 ;  /* 0x00007610ffee7816 */ /* 0x000fe400000000ee */
[----:B------:R-:W-:Y:S01]  /*2610*/  PRMT R239, RZ, 0x7610, R239 ;  /* 0x00007610ffef7816 */ /* 0x000fe200000000ef */
[----:B------:R-:W0:Y:S02]  /*2620*/  FENCE.VIEW.ASYNC.S ;  /* 0x00000000000073c6 */ /* 0x000e240000000000 */
[----:B0-----:R0:W1:Y:S02]  /*2630*/  @!UP2 SYNCS.EXCH.64 URZ, [UR77], UR8 ;  /* 0x000000084dffa5b2 */ /* 0x0010640008000100 */
[----:B-1----:R-:W-:Y:S01]  /*2640*/  BAR.SYNC.DEFER_BLOCKING 0x0 ;  /* 0x0000000000007b1d */ /* 0x002fe20000010000 */
[----:B------:R-:W-:-:S04]  /*2650*/  LOP3.LUT R0, R0, 0xffff, RZ, 0xc0, !PT ;  /* 0x0000ffff00007812 */ /* 0x000fc800078ec0ff */
[----:B------:R-:W-:Y:S02]  /*2660*/  SHF.R.U32.HI R20, RZ, 0xf, R0 ;  /* 0x0000000fff147819 */ /* 0x000fe40000011600 */
[----:B------:R-:W-:Y:S02]  /*2670*/  PRMT R234, RZ, 0x7610, R234 ;  /* 0x00007610ffea7816 */ /* 0x000fe400000000ea */
[----:B------:R-:W-:Y:S02]  /*2680*/  PRMT R235, RZ, 0x7610, R235 ;  /* 0x00007610ffeb7816 */ /* 0x000fe400000000eb */
[----:B------:R-:W-:Y:S02]  /*2690*/  PRMT R174, RZ, 0x7610, R174 ;  /* 0x00007610ffae7816 */ /* 0x000fe400000000ae */
[----:B------:R-:W-:Y:S02]  /*26a0*/  PRMT R175, RZ, 0x7610, R175 ;  /* 0x00007610ffaf7816 */ /* 0x000fe400000000af */
[----:B------:R-:W-:-:S02]  /*26b0*/  PRMT R177, RZ, 0x7610, R177 ;  /* 0x00007610ffb17816 */ /* 0x000fc400000000b1 */
[----:B------:R-:W-:Y:S02]  /*26c0*/  PRMT R178, RZ, 0x7610, R178 ;  /* 0x00007610ffb27816 */ /* 0x000fe400000000b2 */
[----:B------:R-:W-:Y:S02]  /*26d0*/  PRMT R180, RZ, 0x7610, R180 ;  /* 0x00007610ffb47816 */ /* 0x000fe400000000b4 */
[----:B------:R-:W-:Y:S02]  /*26e0*/  PRMT R233, RZ, 0x7610, R233 ;  /* 0x00007610ffe97816 */ /* 0x000fe400000000e9 */
[----:B------:R-:W-:Y:S01]  /*26f0*/  PRMT R176, RZ, 0x7610, R176 ;  /* 0x00007610ffb07816 */ /* 0x000fe200000000b0 */
[----:B------:R-:W3:Y:S01]  /*2700*/  @!P5 LDG.E.U16 R169, desc[UR18][R166.64] ;  /* 0x00000012a6a9d981 */ /* 0x000ee2000c1e1500 */
[----:B------:R-:W-:Y:S02]  /*2710*/  PRMT R179, RZ, 0x7610, R179 ;  /* 0x00007610ffb37816 */ /* 0x000fe400000000b3 */
[----:B------:R-:W-:Y:S01]  /*2720*/  PRMT R231, RZ, 0x7610, R231 ;  /* 0x00007610ffe77816 */ /* 0x000fe200000000e7 */
[----:B------:R-:W4:Y:S01]  /*2730*/  @!P5 LDG.E.U16 R168, desc[UR18][R164.64] ;  /* 0x00000012a4a8d981 */ /* 0x000f22000c1e1500 */
[----:B------:R-:W-:-:S02]  /*2740*/  LOP3.LUT P5, RZ, R20, 0x1, RZ, 0xc0, !PT ;  /* 0x0000000114ff7812 */ /* 0x000fc400078ac0ff */
[----:B------:R-:W-:Y:S02]  /*2750*/  PRMT R232, RZ, 0x7610, R232 ;  /* 0x00007610ffe87816 */ /* 0x000fe400000000e8 */
        /* <DEDUP_REMOVED lines=41> */
[----:B------:R-:W-:Y:S01]  /*29f0*/  PRMT R203, RZ, 0x7610, R203 ;  /* 0x00007610ffcb7816 */ /* 0x000fe200000000cb */
[----:B------:R-:W-:Y:S01]  /*2a00*/  @!P3 IMAD.MOV R15, RZ, RZ, -R15 ;  /* 0x000000ffff0fb224 */ /* 0x000fe200078e0a0f */
[----:B------:R-:W-:Y:S02]  /*2a10*/  SHF.R.U64 R22, R224, 0x1f, RZ ;  /* 0x0000001fe0167819 */ /* 0x000fe400000012ff */
[----:B------:R-:W-:Y:S02]  /*2a20*/  PRMT R204, RZ, 0x7610, R204 ;  /* 0x00007610ffcc7816 */ /* 0x000fe400000000cc */
[----:B------:R-:W-:Y:S01]  /*2a30*/  PRMT R205, RZ, 0x7610, R205 ;  /* 0x00007610ffcd7816 */ /* 0x000fe200000000cd */
[----:B------:R-:W-:Y:S01]  /*2a40*/  @!P4 IMAD.MOV R16, RZ, RZ, -R16 ;  /* 0x000000ffff10c224 */ /* 0x000fe200078e0a10 */
[----:B------:R-:W-:Y:S01]  /*2a50*/  SHF.R.U32.HI R20, RZ, 0x7, R0 ;  /* 0x00000007ff147819 */ /* 0x000fe20000011600 */
[----:B------:R-:W1:Y:S01]  /*2a60*/  LDCU UR4, c[0x0][0x3b0] ;  /* 0x00007600ff0477ac */ /* 0x000e620008000800 */
[----:B--2---:R-:W-:-:S02]  /*2a70*/  IMAD.SHL.U32 R161, R27, 0x8, RZ ;  /* 0x000000081ba17824 */ /* 0x004fc400078e00ff */
[----:B------:R-:W-:Y:S02]  /*2a80*/  IMAD.SHL.U32 R157, R27, 0x10, RZ ;  /* 0x000000101b9d7824 */ /* 0x000fe400078e00ff */
[----:B------:R-:W-:-:S04]  /*2a90*/  IMAD.WIDE R162, R161, 0x2, R166 ;  /* 0x00000002a1a27825 */ /* 0x000fc800078e02a6 */
[----:B------:R-:W-:Y:S01]  /*2aa0*/  IMAD.WIDE R160, R161, 0x2, R164 ;  /* 0x00000002a1a07825 */ /* 0x000fe200078e02a4 */
[----:B------:R-:W-:Y:S03]  /*2ab0*/  STL [R1+0x44c], R162 ;  /* 0x00044ca201007387 */ /* 0x000fe60000100800 */
[C---:B------:R-:W-:Y:S01]  /*2ac0*/  IMAD.WIDE R158, R157.reuse, 0x2, R166 ;  /* 0x000000029d9e7825 */ /* 0x040fe200078e02a6 */
[----:B------:R-:W-:Y:S03]  /*2ad0*/  STL [R1+0x4d0], R162 ;  /* 0x0004d0a201007387 */ /* 0x000fe60000100800 */
[----:B------:R-:W-:Y:S01]  /*2ae0*/  IMAD.WIDE R156, R157, 0x2, R164 ;  /* 0x000000029d9c7825 */ /* 0x000fe200078e02a4 */
[----:B------:R-:W-:Y:S04]  /*2af0*/  STL [R1+0x4e0], R162 ;  /* 0x0004e0a201007387 */ /* 0x000fe80000100800 */
        /* <DEDUP_REMOVED lines=15> */
[----:B------:R-:W2:Y:S04]  /*2bf0*/  @!P6 LDG.E.U16 R171, desc[UR18][R160.64] ;  /* 0x00000012a0abe981 */ /* 0x000ea8000c1e1500 */
[----:B------:R0:W-:Y:S04]  /*2c00*/  STL.64 [R1+0x450], R160 ;  /* 0x000450a001007387 */ /* 0x0001e80000100a00 */
[----:B------:R-:W2:Y:S04]  /*2c10*/  @P5 LDG.E.U16 R236, desc[UR18][R158.64] ;  /* 0x000000129eec5981 */ /* 0x000ea8000c1e1500 */
[----:B------:R-:W2:Y:S04]  /*2c20*/  @P5 LDG.E.U16 R237, desc[UR18][R156.64] ;  /* 0x000000129ced5981 */ /* 0x000ea8000c1e1500 */
[----:B0-----:R-:W2:Y:S01]  /*2c30*/  LDL.LU R161, [R1+0x18] ;  /* 0x0000180001a17983 */ /* 0x001ea20000300800 */
[----:B------:R-:W-:-:S03]  /*2c40*/  LOP3.LUT P5, RZ, R22, 0x1, RZ, 0xc0, !PT ;  /* 0x0000000116ff7812 */ /* 0x000fc600078ac0ff */
[----:B------:R-:W3:Y:S01]  /*2c50*/  @!P6 LDG.E.U16 R170, desc[UR18][R162.64] ;  /* 0x00000012a2aae981 */ /* 0x000ee2000c1e1500 */
[----:B------:R-:W-:Y:S02]  /*2c60*/  LOP3.LUT P6, RZ, R20, 0x1, RZ, 0xc0, !PT ;  /* 0x0000000114ff7812 */ /* 0x000fe400078cc0ff */
[C---:B------:R-:W-:Y:S02]  /*2c70*/  SHF.R.U64 R22, R224.reuse, 0xf, RZ ;  /* 0x0000000fe0167819 */ /* 0x040fe400000012ff */
[----:B------:R-:W-:Y:S01]  /*2c80*/  SHF.R.U64 R20, R224, 0x17, RZ ;  /* 0x00000017e0147819 */ /* 0x000fe200000012ff */
[----:B------:R-:W-:Y:S04]  /*2c90*/  STL.64 [R1+0x460], R158 ;  /* 0x0004609e01007387 */ /* 0x000fe80000100a00 */
[----:B------:R-:W-:Y:S04]  /*2ca0*/  STL [R1+0x58c], R159 ;  /* 0x00058c9f01007387 */ /* 0x000fe80000100800 */
[----:B------:R-:W-:Y:S04]  /*2cb0*/  STL [R1+0x584], R158 ;  /* 0x0005849e01007387 */ /* 0x000fe80000100800 */
[----:B------:R-:W-:Y:S04]  /*2cc0*/  STL.64 [R1+0x470], R156 ;  /* 0x0004709c01007387 */ /* 0x000fe80000100a00 */
[----:B------:R-:W-:Y:S04]  /*2cd0*/  STL [R1+0x588], R157 ;  /* 0x0005889d01007387 */ /* 0x000fe80000100800 */
[----:B------:R-:W-:Y:S01]  /*2ce0*/  STL [R1+0x550], R156 ;  /* 0x0005509c01007387 */ /* 0x000fe20000100800 */
[----:B--2---:R-:W-:-:S04]  /*2cf0*/  IMAD.SHL.U32 R149, R161, 0x20, RZ ;  /* 0x00000020a1957824 */ /* 0x004fc800078e00ff */
[----:B------:R-:W-:-:S04]  /*2d00*/  IMAD.WIDE R150, R149, 0x2, R166 ;  /* 0x0000000295967825 */ /* 0x000fc800078e02a6 */
[----:B------:R-:W-:Y:S01]  /*2d10*/  IMAD.WIDE R148, R149, 0x2, R164 ;  /* 0x0000000295947825 */ /* 0x000fe200078e02a4 */
[----:B------:R-:W2:Y:S03]  /*2d20*/  @P5 LDG.E.U16 R172, desc[UR18][R150.64] ;  /* 0x0000001296ac5981 */ /* 0x000ea6000c1e1500 */
[----:B------:R-:W-:Y:S01]  /*2d30*/  IMAD R153, R161, 0x18, RZ ;  /* 0x00000018a1997824 */ /* 0x000fe200078e02ff */
[----:B------:R-:W2:Y:S01]  /*2d40*/  @P5 LDG.E.U16 R173, desc[UR18][R148.64] ;  /* 0x0000001294ad5981 */ /* 0x000ea2000c1e1500 */
[----:B------:R-:W-:Y:S02]  /*2d50*/  LOP3.LUT P5, RZ, R22, 0x1, RZ, 0xc0, !PT ;  /* 0x0000000116ff7812 */ /* 0x000fe400078ac0ff */
        /* <DEDUP_REMOVED lines=9> */
[----:B------:R-:W-:Y:S01]  /*2df0*/  VIADD R20, R71, 0xfffffffe ;  /* 0xfffffffe47147836 */ /* 0x000fe20000000000 */
[----:B------:R-:W2:Y:S01]  /*2e00*/  @P5 LDG.E.U16 R235, desc[UR18][R140.64] ;  /* 0x000000128ceb5981 */ /* 0x000ea2000c1e1500 */
[----:B------:R-:W-:-:S03]  /*2e10*/  IMAD R145, R161, 0x28, RZ ;  /* 0x00000028a1917824 */ /* 0x000fc600078e02ff */
[----:B------:R-:W-:Y:S01]  /*2e20*/  ISETP.GE.U32.AND P5, PT, R20, 0x7fffffbf, PT ;  /* 0x7fffffbf1400780c */ /* 0x000fe20003fa6070 */
[----:B------:R-:W-:Y:S01]  /*2e30*/  STL.64 [R1+0x480], R154 ;  /* 0x0004809a01007387 */ /* 0x000fe20000100a00 */
[----:B------:R-:W-:-:S03]  /*2e40*/  IMAD.WIDE R146, R145, 0x2, R166 ;  /* 0x0000000291927825 */ /* 0x000fc600078e02a6 */
[----:B------:R-:W-:Y:S01]  /*2e50*/  STL [R1+0x558], R154 ;  /* 0x0005589a01007387 */ /* 0x000fe20000100800 */
[----:B------:R-:W-:Y:S01]  /*2e60*/  IMAD.WIDE R144, R145, 0x2, R164 ;  /* 0x0000000291907825 */ /* 0x000fe200078e02a4 */
[----:B------:R-:W-:Y:S02]  /*2e70*/  SHF.R.U64 R22, R224, 0x7, RZ ;  /* 0x00000007e0167819 */ /* 0x000fe400000012ff */
[----:B------:R-:W-:Y:S04]  /*2e80*/  STL [R1+0x554], R155 ;  /* 0x0005549b01007387 */ /* 0x000fe80000100800 */
[----:B------:R-:W-:Y:S01]  /*2e90*/  STL.64 [R1+0x490], R152 ;  /* 0x0004909801007387 */ /* 0x000fe20000100a00 */
[----:B------:R-:W-:-:S03]  /*2ea0*/  IMAD.WIDE R30, R161, 0x2, R166 ;  /* 0x00000002a11e7825 */ /* 0x000fc600078e02a6 */
[----:B------:R-:W-:Y:S01]  /*2eb0*/  STL [R1+0x560], R152 ;  /* 0x0005609801007387 */ /* 0x000fe20000100800 */
[----:B------:R-:W-:-:S03]  /*2ec0*/  IMAD.WIDE R28, R161, 0x2, R164 ;  /* 0x00000002a11c7825 */ /* 0x000fc600078e02a4 */
[----:B------:R-:W-:Y:S01]  /*2ed0*/  STL [R1+0x55c], R153 ;  /* 0x00055c9901007387 */ /* 0x000fe20000100800 */
[----:B------:R-:W-:-:S03]  /*2ee0*/  IMAD R137, R161, 0x38, RZ ;  /* 0x00000038a1897824 */ /* 0x000fc600078e02ff */
[----:B------:R-:W-:Y:S04]  /*2ef0*/  STL.64 [R1+0x4a0], R150 ;  /* 0x0004a09601007387 */ /* 0x000fe80000100a00 */
[----:B------:R-:W-:Y:S04]  /*2f00*/  STL [R1+0x568], R150 ;  /* 0x0005689601007387 */ /* 0x000fe80000100800 */
[----:B------:R-:W2:Y:S04]  /*2f10*/  @P6 LDG.E.U16 R174, desc[UR18][R146.64] ;  /* 0x0000001292ae6981 */ /* 0x000ea8000c1e1500 */
[----:B------:R-:W2:Y:S01]  /*2f20*/  @P6 LDG.E.U16 R175, desc[UR18][R144.64] ;  /* 0x0000001290af6981 */ /* 0x000ea2000c1e1500 */
[----:B------:R-:W-:-:S02]  /*2f30*/  LOP3.LUT P6, RZ, R22, 0x1, RZ, 0xc0, !PT ;  /* 0x0000000116ff7812 */ /* 0x000fc400078cc0ff */
[----:B------:R-:W-:Y:S01]  /*2f40*/  SHF.R.U32.HI R22, RZ, 0xe, R0 ;  /* 0x0000000eff167819 */ /* 0x000fe20000011600 */
[----:B------:R-:W-:Y:S01]  /*2f50*/  STL [R1+0x564], R151 ;  /* 0x0005649701007387 */ /* 0x000fe20000100800 */
[----:B------:R-:W-:-:S03]  /*2f60*/  IMAD.WIDE R138, R137, 0x2, R166 ;  /* 0x00000002898a7825 */ /* 0x000fc600078e02a6 */
[----:B------:R-:W-:Y:S01]  /*2f70*/  STL.64 [R1+0x4b0], R148 ;  /* 0x0004b09401007387 */ /* 0x000fe20000100a00 */
[----:B------:R-:W-:-:S03]  /*2f80*/  IMAD R133, R161, 0x9, RZ ;  /* 0x00000009a1857824 */ /* 0x000fc600078e02ff */
[----:B------:R-:W-:Y:S01]  /*2f90*/  STL [R1+0x570], R148 ;  /* 0x0005709401007387 */ /* 0x000fe20000100800 */
[----:B------:R-:W-:-:S03]  /*2fa0*/  IMAD R129, R161, 0x11, RZ ;  /* 0x00000011a1817824 */ /* 0x000fc600078e02ff */
[----:B------:R-:W-:Y:S01]  /*2fb0*/  STL [R1+0x56c], R149 ;  /* 0x00056c9501007387 */ /* 0x000fe20000100800 */
[----:B------:R-:W-:-:S03]  /*2fc0*/  IMAD.WIDE R136, R137, 0x2, R164 ;  /* 0x0000000289887825 */ /* 0x000fc600078e02a4 */
[----:B------:R-:W-:Y:S04]  /*2fd0*/  STL.64 [R1+0x4c0], R146 ;  /* 0x0004c09201007387 */ /* 0x000fe80000100a00 */
[----:B------:R-:W2:Y:S04]  /*2fe0*/  @!P5 LDG.E.U16 R177, desc[UR18][R30.64] ;  /* 0x000000121eb1d981 */ /* 0x000ea8000c1e1500 */
[----:B------:R0:W2:Y:S01]  /*2ff0*/  @!P5 LDG.E.U16 R178, desc[UR18][R28.64] ;  /* 0x000000121cb2d981 */ /* 0x0000a2000c1e1500 */
[----:B------:R-:W-:-:S03]  /*3000*/  LOP3.LUT P5, RZ, R22, 0x1, RZ, 0xc0, !PT ;  /* 0x0000000116ff7812 */ /* 0x000fc600078ac0ff */
[----:B------:R-:W-:Y:S01]  /*3010*/  STL [R1+0x574], R147 ;  /* 0x0005749301007387 */ /* 0x000fe20000100800 */
[----:B------:R-:W-:-:S03]  /*3020*/  IMAD.WIDE R134, R133, 0x2, R166 ;  /* 0x0000000285867825 */ /* 0x000fc600078e02a6 */
[----:B------:R-:W-:Y:S01]  /*3030*/  STL.64 [R1+0x4c8], R144 ;  /* 0x0004c89001007387 */ /* 0x000fe20000100a00 */
[----:B------:R-:W-:-:S03]  /*3040*/  IMAD.WIDE R132, R133, 0x2, R164 ;  /* 0x0000000285847825 */ /* 0x000fc600078e02a4 */
[----:B------:R-:W-:Y:S01]  /*3050*/  STL.64 [R1+0x4d8], R142 ;  /* 0x0004d88e01007387 */ /* 0x000fe20000100a00 */
[----:B------:R-:W-:-:S03]  /*3060*/  IMAD.WIDE R130, R129, 0x2, R166 ;  /* 0x0000000281827825 */ /* 0x000fc600078e02a6 */
[----:B------:R-:W-:Y:S01]  /*3070*/  STL.64 [R1+0x4e8], R140 ;  /* 0x0004e88c01007387 */ /* 0x000fe20000100a00 */
[----:B------:R-:W-:-:S03]  /*3080*/  IMAD.WIDE R128, R129, 0x2, R164 ;  /* 0x0000000281807825 */ /* 0x000fc600078e02a4 */
[----:B------:R-:W-:Y:S04]  /*3090*/  STL.64 [R1+0x4f8], R138 ;  /* 0x0004f88a01007387 */ /* 0x000fe80000100a00 */
[----:B------:R-:W-:Y:S04]  /*30a0*/  STL.64 [R1+0x10], R30 ;  /* 0x0000101e01007387 */ /* 0x000fe80000100a00 */
[----:B------:R-:W-:Y:S04]  /*30b0*/  STL.64 [R1+0x8], R28 ;  /* 0x0000081c01007387 */ /* 0x000fe80000100a00 */
[----:B------:R-:W-:Y:S04]  /*30c0*/  STL.64 [R1+0x508], R136 ;  /* 0x0005088801007387 */ /* 0x000fe80000100a00 */
[----:B------:R-:W-:Y:S04]  /*30d0*/  STL.64 [R1+0x518], R134 ;  /* 0x0005188601007387 */ /* 0x000fe80000100a00 */
[----:B------:R-:W-:Y:S04]  /*30e0*/  STL.64 [R1+0x528], R132 ;  /* 0x0005288401007387 */ /* 0x000fe80000100a00 */
[----:B------:R-:W-:Y:S04]  /*30f0*/  STL.64 [R1+0x538], R130 ;  /* 0x0005388201007387 */ /* 0x000fe80000100a00 */
[----:B------:R-:W-:Y:S04]  /*3100*/  STL [R1+0x54c], R128 ;  /* 0x00054c8001007387 */ /* 0x000fe80000100800 */
[----:B------:R-:W-:Y:S04]  /*3110*/  STL [R1+0x578], R128 ;  /* 0x0005788001007387 */ /* 0x000fe80000100800 */
[----:B------:R-:W2:Y:S04]  /*3120*/  @P5 LDG.E.U16 R180, desc[UR18][R128.64] ;  /* 0x0000001280b45981 */ /* 0x000ea8000c1e1500 */
[----:B------:R0:W-:Y:S01]  /*3130*/  STL [R1+0x548], R129 ;  /* 0x0005488101007387 */ /* 0x0001e20000100800 */
[----:B------:R-:W-:-:S03]  /*3140*/  VIADD R20, R71, 0xfffffff6 ;  /* 0xfffffff647147836 */ /* 0x000fc60000000000 */
[----:B------:R-:W2:Y:S04]  /*3150*/  @P6 LDG.E.U16 R233, desc[UR18][R138.64] ;  /* 0x000000128ae96981 */ /* 0x000ea8000c1e1500 */
[----:B------:R-:W2:Y:S04]  /*3160*/  @P6 LDG.E.U16 R176, desc[UR18][R136.64] ;  /* 0x0000001288b06981 */ /* 0x000ea8000c1e1500 */
[----:B0-----:R-:W2:Y:S01]  /*3170*/  LDL.LU R129, [R1+0x20] ;  /* 0x0000200001817983 */ /* 0x001ea20000300800 */
[----:B------:R-:W-:Y:S02]  /*3180*/  ISETP.GE.U32.AND P6, PT, R20, 0x7fffffb7, PT ;  /* 0x7fffffb71400780c */ /* 0x000fe40003fc6070 */
[----:B------:R-:W-:Y:S01]  /*3190*/  SHF.R.U32.HI R20, RZ, 0x6, R0 ;  /* 0x00000006ff147819 */ /* 0x000fe20000011600 */
[----:B------:R-:W3:Y:S01]  /*31a0*/  @P5 LDG.E.U16 R232, desc[UR18][R130.64] ;  /* 0x0000001282e85981 */ /* 0x000ee2000c1e1500 */
[----:B------:R-:W-:Y:S01]  /*31b0*/  SHF.R.U64 R22, R224, 0x1e, RZ ;  /* 0x0000001ee0167819 */ /* 0x000fe200000012ff */
[----:B------:R-:W-:-:S03]  /*31c0*/  IMAD R125, R161, 0x19, RZ ;  /* 0x00000019a17d7824 */ /* 0x000fc600078e02ff */
[----:B------:R-:W-:-:S05]  /*31d0*/  LOP3.LUT P5, RZ, R22, 0x1, RZ, 0xc0, !PT ;  /* 0x0000000116ff7812 */ /* 0x000fca00078ac0ff */
[----:B------:R-:W3:Y:S04]  /*31e0*/  @!P6 LDG.E.U16 R179, desc[UR18][R134.64] ;  /* 0x0000001286b3e981 */ /* 0x000ee8000c1e1500 */
[----:B------:R0:W3:Y:S01]  /*31f0*/  @!P6 LDG.E.U16 R231, desc[UR18][R132.64] ;  /* 0x0000001284e7e981 */ /* 0x0000e2000c1e1500 */
[----:B------:R-:W-:Y:S01]  /*3200*/  LOP3.LUT P6, RZ, R20, 0x1, RZ, 0xc0, !PT ;  /* 0x0000000114ff7812 */ /* 0x000fe200078cc0ff */
[----:B------:R-:W-:Y:S02]  /*3210*/  IMAD R121, R161, 0x21, RZ ;  /* 0x00000021a1797824 */ /* 0x000fe400078e02ff */
[----:B------:R-:W-:Y:S01]  /*3220*/  IMAD.WIDE R126, R125, 0x2, R166 ;  /* 0x000000027d7e7825 */ /* 0x000fe200078e02a6 */
[----:B------:R-:W-:-:S03]  /*3230*/  SHF.R.U64 R20, R224, 0x16, RZ ;  /* 0x00000016e0147819 */ /* 0x000fc600000012ff */
[----:B------:R-:W-:Y:S01]  /*3240*/  IMAD.WIDE R124, R125, 0x2, R164 ;  /* 0x000000027d7c7825 */ /* 0x000fe200078e02a4 */
[----:B------:R-:W-:-:S03]  /*3250*/  SHF.R.U64 R22, R224, 0xe, RZ ;  /* 0x0000000ee0167819 */ /* 0x000fc600000012ff */
[C---:B------:R-:W-:Y:S02]  /*3260*/  IMAD.WIDE R122, R121.reuse, 0x2, R166 ;  /* 0x00000002797a7825 */ /* 0x040fe400078e02a6 */
[----:B------:R-:W3:Y:S02]  /*3270*/  @P6 LDG.E.U16 R181, desc[UR18][R126.64] ;  /* 0x000000127eb56981 */ /* 0x000ee4000c1e1500 */
[----:B------:R-:W-:Y:S02]  /*3280*/  IMAD.WIDE R120, R121, 0x2, R164 ;  /* 0x0000000279787825 */ /* 0x000fe400078e02a4 */
[----:B------:R-:W3:Y:S01]  /*3290*/  @P6 LDG.E.U16 R182, desc[UR18][R124.64] ;  /* 0x000000127cb66981 */ /* 0x000ee2000c1e1500 */
[----:B------:R-:W-:-:S03]  /*32a0*/  LOP3.LUT P6, RZ, R20, 0x1, RZ, 0xc0, !PT ;  /* 0x0000000114ff7812 */ /* 0x000fc600078cc0ff */
[----:B------:R-:W3:Y:S01]  /*32b0*/  @P5 LDG.E.U16 R183, desc[UR18][R122.64] ;  /* 0x000000127ab75981 */ /* 0x000ee2000c1e1500 */
[----:B------:R-:W-:-:S03]  /*32c0*/  IMAD R117, R161, 0x29, RZ ;  /* 0x00000029a1757824 */ /* 0x000fc600078e02ff */
[----:B------:R-:W3:Y:S01]  /*32d0*/  @P5 LDG.E.U16 R229, desc[UR18][R120.64] ;  /* 0x0000001278e55981 */ /* 0x000ee2000c1e1500 */
[----:B------:R-:W-:Y:S01]  /*32e0*/  LOP3.LUT P5, RZ, R22, 0x1, RZ, 0xc0, !PT ;  /* 0x0000000116ff7812 */ /* 0x000fe200078ac0ff */
[----:B------:R-:W-:Y:S02]  /*32f0*/  IMAD R113, R161, 0x31, RZ ;  /* 0x00000031a1717824 */ /* 0x000fe400078e02ff */
[----:B------:R-:W-:-:S04]  /*3300*/  IMAD.WIDE R118, R117, 0x2, R166 ;  /* 0x0000000275767825 */ /* 0x000fc800078e02a6 */
[----:B------:R-:W-:Y:S01]  /*3310*/  IMAD.WIDE R116, R117, 0x2, R164 ;  /* 0x0000000275747825 */ /* 0x000fe200078e02a4 */
[----:B------:R-:W3:Y:S03]  /*3320*/  @P6 LDG.E.U16 R230, desc[UR18][R118.64] ;  /* 0x0000001276e66981 */ /* 0x000ee6000c1e1500 */
[C---:B------:R-:W-:Y:S01]  /*3330*/  IMAD.WIDE R114, R113.reuse, 0x2, R166 ;  /* 0x0000000271727825 */ /* 0x040fe200078e02a6 */
[----:B------:R-:W3:Y:S03]  /*3340*/  @P6 LDG.E.U16 R228, desc[UR18][R116.64] ;  /* 0x0000001274e46981 */ /* 0x000ee6000c1e1500 */
[----:B------:R-:W-:Y:S01]  /*3350*/  IMAD.WIDE R112, R113, 0x2, R164 ;  /* 0x0000000271707825 */ /* 0x000fe200078e02a4 */
[----:B------:R-:W3:Y:S04]  /*3360*/  @P5 LDG.E.U16 R184, desc[UR18][R114.64] ;  /* 0x0000001272b85981 */ /* 0x000ee8000c1e1500 */
[----:B------:R-:W3:Y:S01]  /*3370*/  @P5 LDG.E.U16 R185, desc[UR18][R112.64] ;  /* 0x0000001270b95981 */ /* 0x000ee2000c1e1500 */
[----:B------:R-:W-:Y:S01]  /*3380*/  SHF.R.U64 R22, R224, 0x6, RZ ;  /* 0x00000006e0167819 */ /* 0x000fe200000012ff */
[----:B------:R-:W-:-:S03]  /*3390*/  IMAD.SHL.U32 R107, R161, 0x2, RZ ;  /* 0x00000002a16b7824 */ /* 0x000fc600078e00ff */
[----:B------:R-:W-:Y:S01]  /*33a0*/  LOP3.LUT P5, RZ, R22, 0x1, RZ, 0xc0, !PT ;  /* 0x0000000116ff7812 */ /* 0x000fe200078ac0ff */
[----:B------:R-:W-:Y:S01]  /*33b0*/  IMAD.WIDE R28, R107, 0x2, R166 ;  /* 0x000000026b1c7825 */ /* 0x000fe200078e02a6 */
[----:B------:R-:W-:-:S03]  /*33c0*/  SHF.R.U32.HI R22, RZ, 0xd, R0 ;  /* 0x0000000dff167819 */ /* 0x000fc60000011600 */
[----:B------:R-:W-:-:S04]  /*33d0*/  IMAD.WIDE R106, R107, 0x2, R164 ;  /* 0x000000026b6a7825 */ /* 0x000fc800078e02a4 */
[----:B------:R-:W-:-:S04]  /*33e0*/  IMAD R109, R161, 0x39, RZ ;  /* 0x00000039a16d7824 */ /* 0x000fc800078e02ff */
[----:B------:R-:W-:-:S04]  /*33f0*/  IMAD.WIDE R110, R109, 0x2, R166 ;  /* 0x000000026d6e7825 */ /* 0x000fc800078e02a6 */
[----:B------:R-:W-:Y:S01]  /*3400*/  IMAD.WIDE R108, R109, 0x2, R164 ;  /* 0x000000026d6c7825 */ /* 0x000fe200078e02a4 */
[----:B------:R-:W3:Y:S03]  /*3410*/  @P5 LDG.E.U16 R186, desc[UR18][R110.64] ;  /* 0x000000126eba5981 */ /* 0x000ee6000c1e1500 */
[C---:B------:R-:W-:Y:S01]  /*3420*/  IMAD R99, R161.reuse, 0x12, RZ ;  /* 0x00000012a1637824 */ /* 0x040fe200078e02ff */
[----:B------:R-:W3:Y:S01]  /*3430*/  @P5 LDG.E.U16 R187, desc[UR18][R108.64] ;  /* 0x000000126cbb5981 */ /* 0x000ee2000c1e1500 */
[----:B------:R-:W-:Y:S02]  /*3440*/  IMAD R103, R161, 0xa, RZ ;  /* 0x0000000aa1677824 */ /* 0x000fe400078e02ff */
[----:B------:R-:W-:-:S04]  /*3450*/  IMAD.WIDE R100, R99, 0x2, R166 ;  /* 0x0000000263647825 */ /* 0x000fc800078e02a6 */
[----:B------:R-:W-:-:S04]  /*3460*/  IMAD.WIDE R98, R99, 0x2, R164 ;  /* 0x0000000263627825 */ /* 0x000fc800078e02a4 */
[----:B------:R-:W-:-:S04]  /*3470*/  IMAD.WIDE R104, R103, 0x2, R166 ;  /* 0x0000000267687825 */ /* 0x000fc800078e02a6 */
[----:B------:R-:W-:-:S04]  /*3480*/  IMAD.WIDE R102, R103, 0x2, R164 ;  /* 0x0000000267667825 */ /* 0x000fc800078e02a4 */
[C---:B------:R-:W-:Y:S02]  /*3490*/  IMAD R91, R161.reuse, 0x22, RZ ;  /* 0x00000022a15b7824 */ /* 0x040fe400078e02ff */
        /* <DEDUP_REMOVED lines=27> */
[----:B--2---:R-:W-:-:S05]  /*3650*/  VIADD R20, R129, 0xfffffffd ;  /* 0xfffffffd81147836 */ /* 0x004fca0000000000 */
[----:B------:R-:W-:Y:S01]  /*3660*/  ISETP.GE.U32.AND P6, PT, R20, 0x7fffffbe, PT ;  /* 0x7fffffbe1400780c */ /* 0x000fe20003fc6070 */
[----:B------:R-:W-:-:S05]  /*3670*/  VIADD R20, R129, 0xfffffff5 ;  /* 0xfffffff581147836 */ /* 0x000fca0000000000 */
[----:B------:R-:W-:-:S07]  /*3680*/  ISETP.GE.U32.AND P5, PT, R20, 0x7fffffb6, PT ;  /* 0x7fffffb61400780c */ /* 0x000fce0003fa6070 */
[----:B------:R2:W3:Y:S04]  /*3690*/  @!P6 LDG.E.U16 R226, desc[UR18][R28.64] ;  /* 0x000000121ce2e981 */ /* 0x0004e8000c1e1500 */
[----:B------:R-:W3:Y:S01]  /*36a0*/  @!P6 LDG.E.U16 R227, desc[UR18][R106.64] ;  /* 0x000000126ae3e981 */ /* 0x000ee2000c1e1500 */
[----:B------:R-:W-:Y:S02]  /*36b0*/  LOP3.LUT P6, RZ, R22, 0x1, RZ, 0xc0, !PT ;  /* 0x0000000116ff7812 */ /* 0x000fe400078cc0ff */
[----:B------:R-:W-:Y:S01]  /*36c0*/  SHF.R.U64 R22, R224, 0x1d, RZ ;  /* 0x0000001de0167819 */ /* 0x000fe200000012ff */
[----:B------:R-:W3:Y:S01]  /*36d0*/  @!P5 LDG.E.U16 R188, desc[UR18][R104.64] ;  /* 0x0000001268bcd981 */ /* 0x000ee2000c1e1500 */
[----:B------:R-:W-:-:S03]  /*36e0*/  SHF.R.U32.HI R20, RZ, 0x5, R0 ;  /* 0x00000005ff147819 */ /* 0x000fc60000011600 */
[----:B------:R-:W3:Y:S06]  /*36f0*/  @!P5 LDG.E.U16 R189, desc[UR18][R102.64] ;  /* 0x0000001266bdd981 */ /* 0x000eec000c1e1500 */
[----:B------:R-:W3:Y:S04]  /*3700*/  @P6 LDG.E.U16 R190, desc[UR18][R100.64] ;  /* 0x0000001264be6981 */ /* 0x000ee8000c1e1500 */
[----:B------:R-:W3:Y:S01]  /*3710*/  @P6 LDG.E.U16 R191, desc[UR18][R98.64] ;  /* 0x0000001262bf6981 */ /* 0x000ee2000c1e1500 */
[----:B------:R-:W-:-:S02]  /*3720*/  LOP3.LUT P6, RZ, R22, 0x1, RZ, 0xc0, !PT ;  /* 0x0000000116ff7812 */ /* 0x000fc400078cc0ff */
[----:B------:R-:W-:Y:S02]  /*3730*/  LOP3.LUT P5, RZ, R20, 0x1, RZ, 0xc0, !PT ;  /* 0x0000000114ff7812 */ /* 0x000fe400078ac0ff */
[C---:B------:R-:W-:Y:S02]  /*3740*/  SHF.R.U64 R22, R224.reuse, 0xd, RZ ;  /* 0x0000000de0167819 */ /* 0x040fe400000012ff */
[----:B------:R-:W-:-:S07]  /*3750*/  SHF.R.U64 R20, R224, 0x15, RZ ;  /* 0x00000015e0147819 */ /* 0x000fce00000012ff */
[----:B------:R-:W3:Y:S04]  /*3760*/  @P6 LDG.E.U16 R216, desc[UR18][R92.64] ;  /* 0x000000125cd86981 */ /* 0x000ee8000c1e1500 */
[----:B------:R-:W3:Y:S01]  /*3770*/  @P6 LDG.E.U16 R217, desc[UR18][R90.64] ;  /* 0x000000125ad96981 */ /* 0x000ee2000c1e1500 */
[----:B------:R-:W-:-:S03]  /*3780*/  LOP3.LUT P6, RZ, R22, 0x1, RZ, 0xc0, !PT ;  /* 0x0000000116ff7812 */ /* 0x000fc600078cc0ff */
[----:B------:R-:W3:Y:S04]  /*3790*/  @P5 LDG.E.U16 R220, desc[UR18][R96.64] ;  /* 0x0000001260dc5981 */ /* 0x000ee8000c1e1500 */
[----:B------:R-:W4:Y:S01]  /*37a0*/  @P5 LDG.E.U16 R221, desc[UR18][R94.64] ;  /* 0x000000125edd5981 */ /* 0x000f22000c1e1500 */
[----:B------:R-:W-:Y:S02]  /*37b0*/  LOP3.LUT P5, RZ, R20, 0x1, RZ, 0xc0, !PT ;  /* 0x0000000114ff7812 */ /* 0x000fe400078ac0ff */
[----:B------:R-:W-:Y:S01]  /*37c0*/  SHF.R.U64 R22, R224, 0x5, RZ ;  /* 0x00000005e0167819 */ /* 0x000fe200000012ff */
[----:B------:R-:W-:Y:S02]  /*37d0*/  VIADD R20, R129, 0xfffffffc ;  /* 0xfffffffc81147836 */ /* 0x000fe40000000000 */
[----:B------:R-:W4:Y:S04]  /*37e0*/  @P6 LDG.E.U16 R192, desc[UR18][R84.64] ;  /* 0x0000001254c06981 */ /* 0x000f28000c1e1500 */
[----:B------:R-:W4:Y:S01]  /*37f0*/  @P6 LDG.E.U16 R193, desc[UR18][R82.64] ;  /* 0x0000001252c16981 */ /* 0x000f22000c1e1500 */
[----:B------:R-:W-:-:S03]  /*3800*/  LOP3.LUT P6, RZ, R22, 0x1, RZ, 0xc0, !PT ;  /* 0x0000000116ff7812 */ /* 0x000fc600078cc0ff */
[----:B------:R-:W4:Y:S04]  /*3810*/  @P5 LDG.E.U16 R218, desc[UR18][R88.64] ;  /* 0x0000001258da5981 */ /* 0x000f28000c1e1500 */
[----:B------:R-:W4:Y:S01]  /*3820*/  @P5 LDG.E.U16 R219, desc[UR18][R86.64] ;  /* 0x0000001256db5981 */ /* 0x000f22000c1e1500 */
[----:B------:R-:W-:Y:S01]  /*3830*/  ISETP.GE.U32.AND P5, PT, R20, 0x7fffffbd, PT ;  /* 0x7fffffbd1400780c */ /* 0x000fe20003fa6070 */
[----:B------:R-:W-:Y:S01]  /*3840*/  VIADD R20, R129, 0xfffffff4 ;  /* 0xfffffff481147836 */ /* 0x000fe20000000000 */
[----:B------:R-:W-:-:S03]  /*3850*/  SHF.R.U32.HI R22, RZ, 0xc, R0 ;  /* 0x0000000cff167819 */ /* 0x000fc60000011600 */
[----:B------:R-:W4:Y:S04]  /*3860*/  @P6 LDG.E.U16 R194, desc[UR18][R80.64] ;  /* 0x0000001250c26981 */ /* 0x000f28000c1e1500 */
[----:B------:R-:W4:Y:S01]  /*3870*/  @P6 LDG.E.U16 R195, desc[UR18][R78.64] ;  /* 0x000000124ec36981 */ /* 0x000f22000c1e1500 */
[----:B------:R-:W-:-:S03]  /*3880*/  ISETP.GE.U32.AND P6, PT, R20, 0x7fffffb5, PT ;  /* 0x7fffffb51400780c */ /* 0x000fc60003fc6070 */
[----:B------:R-:W4:Y:S04]  /*3890*/  @!P5 LDG.E.U16 R196, desc[UR18][R76.64] ;  /* 0x000000124cc4d981 */ /* 0x000f28000c1e1500 */
[----:B------:R-:W4:Y:S01]  /*38a0*/  @!P5 LDG.E.U16 R197, desc[UR18][R74.64] ;  /* 0x000000124ac5d981 */ /* 0x000f22000c1e1500 */
[----:B------:R-:W-:Y:S02]  /*38b0*/  LOP3.LUT P5, RZ, R22, 0x1, RZ, 0xc0, !PT ;  /* 0x0000000116ff7812 */ /* 0x000fe400078ac0ff */
[----:B------:R-:W-:-:S03]  /*38c0*/  SHF.R.U32.HI R20, RZ, 0x4, R0 ;  /* 0x00000004ff147819 */ /* 0x000fc60000011600 */
[----:B------:R-:W4:Y:S01]  /*38d0*/  @!P6 LDG.E.U16 R198, desc[UR18][R72.64] ;  /* 0x0000001248c6e981 */ /* 0x000f22000c1e1500 */
[----:B------:R-:W-:-:S03]  /*38e0*/  SHF.R.U64 R22, R224, 0x1c, RZ ;  /* 0x0000001ce0167819 */ /* 0x000fc600000012ff */
[----:B------:R-:W4:Y:S01]  /*38f0*/  @!P6 LDG.E.U16 R199, desc[UR18][R70.64] ;  /* 0x0000001246c7e981 */ /* 0x000f22000c1e1500 */
[----:B------:R-:W-:-:S03]  /*3900*/  LOP3.LUT P6, RZ, R20, 0x1, RZ, 0xc0, !PT ;  /* 0x0000000114ff7812 */ /* 0x000fc600078cc0ff */
[----:B------:R-:W4:Y:S04]  /*3910*/  @P5 LDG.E.U16 R215, desc[UR18][R68.64] ;  /* 0x0000001244d75981 */ /* 0x000f28000c1e1500 */
[----:B------:R-:W4:Y:S01]  /*3920*/  @P5 LDG.E.U16 R206, desc[UR18][R66.64] ;  /* 0x0000001242ce5981 */ /* 0x000f22000c1e1500 */
[----:B------:R-:W-:Y:S02]  /*3930*/  LOP3.LUT P5, RZ, R22, 0x1, RZ, 0xc0, !PT ;  /* 0x0000000116ff7812 */ /* 0x000fe400078ac0ff */
[----:B------:R-:W-:Y:S01]  /*3940*/  SHF.R.U64 R20, R224, 0x14, RZ ;  /* 0x00000014e0147819 */ /* 0x000fe200000012ff */
[C---:B------:R-:W-:Y:S02]  /*3950*/  IMAD.WIDE R60, R59.reuse, 0x2, R166 ;  /* 0x000000023b3c7825 */ /* 0x040fe400078e02a6 */
[----:B------:R-:W4:Y:S02]  /*3960*/  @P6 LDG.E.U16 R207, desc[UR18][R64.64] ;  /* 0x0000001240cf6981 */ /* 0x000f24000c1e1500 */
[----:B------:R-:W-:-:S02]  /*3970*/  IMAD.WIDE R58, R59, 0x2, R164 ;  /* 0x000000023b3a7825 */ /* 0x000fc400078e02a4 */
[----:B------:R-:W4:Y:S01]  /*3980*/  @P6 LDG.E.U16 R210, desc[UR18][R62.64] ;  /* 0x000000123ed26981 */ /* 0x000f22000c1e1500 */
[----:B------:R-:W-:Y:S01]  /*3990*/  LOP3.LUT P6, RZ, R20, 0x1, RZ, 0xc0, !PT ;  /* 0x0000000114ff7812 */ /* 0x000fe200078cc0ff */
[----:B------:R-:W-:Y:S01]  /*39a0*/  IMAD R55, R161, 0x2b, RZ ;  /* 0x0000002ba1377824 */ /* 0x000fe200078e02ff */
[----:B------:R-:W-:Y:S01]  /*39b0*/  SHF.R.U64 R22, R224, 0xc, RZ ;  /* 0x0000000ce0167819 */ /* 0x000fe200000012ff */
[----:B------:R-:W4:Y:S02]  /*39c0*/  @P5 LDG.E.U16 R211, desc[UR18][R60.64] ;  /* 0x000000123cd35981 */ /* 0x000f24000c1e1500 */
[C---:B------:R-:W-:Y:S02]  /*39d0*/  IMAD.WIDE R56, R55.reuse, 0x2, R166 ;  /* 0x0000000237387825 */ /* 0x040fe400078e02a6 */
[----:B------:R-:W4:Y:S01]  /*39e0*/  @P5 LDG.E.U16 R212, desc[UR18][R58.64] ;  /* 0x000000123ad45981 */ /* 0x000f22000c1e1500 */
[----:B------:R-:W-:Y:S01]  /*39f0*/  LOP3.LUT P5, RZ, R22, 0x1, RZ, 0xc0, !PT ;  /* 0x0000000116ff7812 */ /* 0x000fe200078ac0ff */
[----:B------:R-:W-:Y:S01]  /*3a00*/  IMAD.WIDE R54, R55, 0x2, R164 ;  /* 0x0000000237367825 */ /* 0x000fe200078e02a4 */
[----:B------:R-:W-:-:S03]  /*3a10*/  SHF.R.U64 R22, R224, 0x4, RZ ;  /* 0x00000004e0167819 */ /* 0x000fc600000012ff */
[----:B------:R-:W-:Y:S01]  /*3a20*/  IMAD R51, R161, 0x33, RZ ;  /* 0x00000033a1337824 */ /* 0x000fe200078e02ff */
[----:B------:R-:W4:Y:S01]  /*3a30*/  @P6 LDG.E.U16 R213, desc[UR18][R56.64] ;  /* 0x0000001238d56981 */ /* 0x000f22000c1e1500 */
[----:B------:R-:W-:Y:S02]  /*3a40*/  VIADD R20, R129, 0xfffffffb ;  /* 0xfffffffb81147836 */ /* 0x000fe40000000000 */
[C---:B------:R-:W-:Y:S01]  /*3a50*/  IMAD.WIDE R52, R51.reuse, 0x2, R166 ;  /* 0x0000000233347825 */ /* 0x040fe200078e02a6 */
[----:B------:R-:W4:Y:S01]  /*3a60*/  @P6 LDG.E.U16 R214, desc[UR18][R54.64] ;  /* 0x0000001236d66981 */ /* 0x000f22000c1e1500 */
[----:B------:R-:W-:Y:S02]  /*3a70*/  LOP3.LUT P6, RZ, R22, 0x1, RZ, 0xc0, !PT ;  /* 0x0000000116ff7812 */ /* 0x000fe400078cc0ff */
[----:B------:R-:W-:Y:S01]  /*3a80*/  IMAD.WIDE R50, R51, 0x2, R164 ;  /* 0x0000000233327825 */ /* 0x000fe200078e02a4 */
[----:B------:R-:W4:Y:S03]  /*3a90*/  @P5 LDG.E.U16 R200, desc[UR18][R52.64] ;  /* 0x0000001234c85981 */ /* 0x000f26000c1e1500 */
[----:B------:R-:W-:Y:S01]  /*3aa0*/  IMAD R47, R161, 0x3b, RZ ;  /* 0x0000003ba12f7824 */ /* 0x000fe200078e02ff */
[----:B------:R-:W4:Y:S01]  /*3ab0*/  @P5 LDG.E.U16 R201, desc[UR18][R50.64] ;  /* 0x0000001232c95981 */ /* 0x000f22000c1e1500 */
[----:B------:R-:W-:-:S02]  /*3ac0*/  ISETP.GE.U32.AND P5, PT, R20, 0x7fffffbc, PT ;  /* 0x7fffffbc1400780c */ /* 0x000fc40003fa6070 */
[----:B------:R-:W-:-:S04]  /*3ad0*/  IMAD.WIDE R48, R47, 0x2, R166 ;  /* 0x000000022f307825 */ /* 0x000fc800078e02a6 */
[----:B------:R-:W-:Y:S01]  /*3ae0*/  IMAD.WIDE R46, R47, 0x2, R164 ;  /* 0x000000022f2e7825 */ /* 0x000fe200078e02a4 */
[----:B------:R-:W4:Y:S03]  /*3af0*/  @P6 LDG.E.U16 R202, desc[UR18][R48.64] ;  /* 0x0000001230ca6981 */ /* 0x000f26000c1e1500 */
[----:B------:R-:W-:Y:S01]  /*3b00*/  IMAD.SHL.U32 R43, R161, 0x4, RZ ;  /* 0x00000004a12b7824 */ /* 0x000fe200078e00ff */
[----:B------:R-:W4:Y:S01]  /*3b10*/  @P6 LDG.E.U16 R203, desc[UR18][R46.64] ;  /* 0x000000122ecb6981 */ /* 0x000f22000c1e1500 */
[----:B------:R-:W-:Y:S01]  /*3b20*/  ISETP.GE.AND P6, PT, R26, RZ, PT ;  /* 0x000000ff1a00720c */ /* 0x000fe20003fc6270 */
[----:B------:R-:W-:Y:S01]  /*3b30*/  VIADD R20, R129, 0xfffffff3 ;  /* 0xfffffff381147836 */ /* 0x000fe20000000000 */
[----:B------:R-:W-:Y:S01]  /*3b40*/  ISETP.GE.AND P3, PT, R25, RZ, PT ;  /* 0x000000ff1900720c */ /* 0x000fe20003f66270 */
[----:B------:R-:W-:-:S04]  /*3b50*/  IMAD.WIDE R44, R43, 0x2, R166 ;  /* 0x000000022b2c7825 */ /* 0x000fc800078e02a6 */
[----:B------:R-:W-:Y:S01]  /*3b60*/  IMAD.WIDE R42, R43, 0x2, R164 ;  /* 0x000000022b2a7825 */ /* 0x000fe200078e02a4 */
[----:B------:R-:W4:Y:S01]  /*3b70*/  @!P5 LDG.E.U16 R204, desc[UR18][R44.64] ;  /* 0x000000122cccd981 */ /* 0x000f22000c1e1500 */
[----:B------:R-:W-:-:S03]  /*3b80*/  ISETP.GE.U32.AND P4, PT, R20, 0x7fffffb4, PT ;  /* 0x7fffffb41400780c */ /* 0x000fc60003f86070 */
[----:B------:R-:W4:Y:S01]  /*3b90*/  @!P5 LDG.E.U16 R205, desc[UR18][R42.64] ;  /* 0x000000122acdd981 */ /* 0x000f22000c1e1500 */
[----:B------:R-:W-:Y:S01]  /*3ba0*/  ISETP.GE.AND P5, PT, R24, RZ, PT ;  /* 0x000000ff1800720c */ /* 0x000fe20003fa6270 */
[----:B------:R-:W-:Y:S01]  /*3bb0*/  IMAD R39, R161, 0xc, RZ ;  /* 0x0000000ca1277824 */ /* 0x000fe200078e02ff */
[----:B------:R-:W-:Y:S01]  /*3bc0*/  PRMT R208, RZ, 0x7610, R208 ;  /* 0x00007610ffd07816 */ /* 0x000fe200000000d0 */
[----:B------:R-:W-:Y:S01]  /*3bd0*/  @!P6 IMAD.MOV R10, RZ, RZ, -R10 ;  /* 0x000000ffff0ae224 */ /* 0x000fe200078e0a0a */
[----:B------:R-:W-:Y:S01]  /*3be0*/  PRMT R209, RZ, 0x7610, R209 ;  /* 0x00007610ffd17816 */ /* 0x000fe200000000d1 */
[----:B------:R-:W-:Y:S01]  /*3bf0*/  IMAD.WIDE R40, R39, 0x2, R166 ;  /* 0x0000000227287825 */ /* 0x000fe200078e02a6 */
[----:B------:R-:W-:-:S03]  /*3c00*/  ISETP.GE.AND P6, PT, R21, RZ, PT ;  /* 0x000000ff1500720c */ /* 0x000fc60003fc6270 */
[----:B------:R-:W-:Y:S01]  /*3c10*/  IMAD.WIDE R38, R39, 0x2, R164 ;  /* 0x0000000227267825 */ /* 0x000fe200078e02a4 */
[----:B------:R-:W4:Y:S03]  /*3c20*/  @!P4 LDG.E.U16 R208, desc[UR18][R40.64] ;  /* 0x0000001228d0c981 */ /* 0x000f26000c1e1500 */
[----:B------:R-:W-:Y:S01]  /*3c30*/  @!P3 IMAD.MOV R9, RZ, RZ, -R9 ;  /* 0x000000ffff09b224 */ /* 0x000fe200078e0a09 */
[----:B------:R-:W-:Y:S01]  /*3c40*/  ISETP.GE.AND P3, PT, R7, RZ, PT ;  /* 0x000000ff0700720c */ /* 0x000fe20003f66270 */
[----:B------:R-:W4:Y:S01]  /*3c50*/  @!P4 LDG.E.U16 R209, desc[UR18][R38.64] ;  /* 0x0000001226d1c981 */ /* 0x000f22000c1e1500 */
[----:B------:R-:W-:Y:S01]  /*3c60*/  @!P5 IMAD.MOV R5, RZ, RZ, -R5 ;  /* 0x000000ffff05d224 */ /* 0x000fe200078e0a05 */
[----:B------:R-:W-:Y:S02]  /*3c70*/  ISETP.NE.AND P4, PT, R3, RZ, PT ;  /* 0x000000ff0300720c */ /* 0x000fe40003f85270 */
[----:B------:R-:W-:Y:S01]  /*3c80*/  LOP3.LUT R3, RZ, R3, RZ, 0x33, !PT ;  /* 0x00000003ff037212 */ /* 0x000fe200078e33ff */
[----:B------:R-:W-:-:S03]  /*3c90*/  @!P6 IMAD.MOV R6, RZ, RZ, -R6 ;  /* 0x000000ffff06e224 */ /* 0x000fc600078e0a06 */
[----:B------:R-:W-:Y:S02]  /*3ca0*/  SEL R143, R3, R5, !P4 ;  /* 0x00000005038f7207 */ /* 0x000fe40006000000 */
[----:B------:R-:W-:Y:S02]  /*3cb0*/  SHF.R.U32.HI R5, RZ, 0xb, R0 ;  /* 0x0000000bff057819 */ /* 0x000fe40000011600 */
[----:B------:R-:W-:Y:S02]  /*3cc0*/  @!P3 IMAD.MOV R8, RZ, RZ, -R8 ;  /* 0x000000ffff08b224 */ /* 0x000fe400078e0a08 */
[----:B------:R-:W-:Y:S01]  /*3cd0*/  LOP3.LUT P3, RZ, R5, 0x1, RZ, 0xc0, !PT ;  /* 0x0000000105ff7812 */ /* 0x000fe2000786c0ff */
[----:B------:R-:W-:Y:S01]  /*3ce0*/  IMAD R35, R161, 0x14, RZ ;  /* 0x00000014a1237824 */ /* 0x000fe200078e02ff */
[C---:B0-----:R-:W-:Y:S02]  /*3cf0*/  SEL R132, R3.reuse, R4, !P4 ;  /* 0x0000000403847207 */ /* 0x041fe40006000000 */
[----:B------:R-:W-:-:S02]  /*3d00*/  SEL R131, R3, R11, !P4 ;  /* 0x0000000b03837207 */ /* 0x000fc40006000000 */
[C---:B------:R-:W-:Y:S02]  /*3d10*/  SEL R136, R3.reuse, R12, !P4 ;  /* 0x0000000c03887207 */ /* 0x040fe40006000000 */
[C---:B------:R-:W-:Y:S02]  /*3d20*/  SEL R133, R3.reuse, R13, !P4 ;  /* 0x0000000d03857207 */ /* 0x040fe40006000000 */
[C---:B------:R-:W-:Y:S02]  /*3d30*/  SEL R134, R3.reuse, R14, !P4 ;  /* 0x0000000e03867207 */ /* 0x040fe40006000000 */
[C---:B------:R-:W-:Y:S02]  /*3d40*/  SEL R135, R3.reuse, R2, !P4 ;  /* 0x0000000203877207 */ /* 0x040fe40006000000 */
[C---:B------:R-:W-:Y:S02]  /*3d50*/  SEL R138, R3.reuse, R19, !P4 ;  /* 0x00000013038a7207 */ /* 0x040fe40006000000 */
[----:B------:R-:W-:-:S02]  /*3d60*/  SEL R137, R3, R18, !P4 ;  /* 0x0000001203897207 */ /* 0x000fc40006000000 */
[C---:B------:R-:W-:Y:S02]  /*3d70*/  SEL R142, R3.reuse, R17, !P4 ;  /* 0x00000011038e7207 */ /* 0x040fe40006000000 */
[C---:B------:R-:W-:Y:S02]  /*3d80*/  SEL R139, R3.reuse, R15, !P4 ;  /* 0x0000000f038b7207 */ /* 0x040fe40006000000 */
[C---:B------:R-:W-:Y:S02]  /*3d90*/  SEL R140, R3.reuse, R16, !P4 ;  /* 0x00000010038c7207 */ /* 0x040fe40006000000 */
[C---:B------:R-:W-:Y:S02]  /*3da0*/  SEL R141, R3.reuse, R10, !P4 ;  /* 0x0000000a038d7207 */ /* 0x040fe40006000000 */
[C---:B------:R-:W-:Y:S02]  /*3db0*/  SEL R145, R3.reuse, R9, !P4 ;  /* 0x0000000903917207 */ /* 0x040fe40006000000 */
[----:B------:R-:W-:-:S02]  /*3dc0*/  SEL R130, R3, R6, !P4 ;  /* 0x0000000603827207 */ /* 0x000fc40006000000 */
[----:B------:R-:W-:Y:S01]  /*3dd0*/  SEL R144, R3, R8, !P4 ;  /* 0x0000000803907207 */ /* 0x000fe20006000000 */
[----:B------:R-:W-:Y:S01]  /*3de0*/  VIADD R3, R129, 0xfffffff2 ;  /* 0xfffffff281037836 */ /* 0x000fe20000000000 */
[----:B------:R-:W-:Y:S01]  /*3df0*/  SHF.R.U32.HI R4, RZ, 0x3, R0 ;  /* 0x00000003ff047819 */ /* 0x000fe20000011600 */
[----:B------:R-:W0:Y:S01]  /*3e00*/  S2R R162, SR_TID.X ;  /* 0x0000000000a27919 */ /* 0x000e220000002100 */
[----:B------:R-:W-:Y:S01]  /*3e10*/  PRMT R148, RZ, 0x7610, R148 ;  /* 0x00007610ff947816 */ /* 0x000fe20000000094 */
[C---:B------:R-:W-:Y:S01]  /*3e20*/  IMAD.WIDE R36, R35.reuse, 0x2, R166 ;  /* 0x0000000223247825 */ /* 0x040fe200078e02a6 */
[----:B------:R-:W-:Y:S02]  /*3e30*/  LOP3.LUT P5, RZ, R4, 0x1, RZ, 0xc0, !PT ;  /* 0x0000000104ff7812 */ /* 0x000fe400078ac0ff */
[----:B------:R-:W-:Y:S01]  /*3e40*/  PRMT R159, RZ, 0x7610, R159 ;  /* 0x00007610ff9f7816 */ /* 0x000fe2000000009f */
[----:B------:R-:W-:Y:S01]  /*3e50*/  IMAD.WIDE R34, R35, 0x2, R164 ;  /* 0x0000000223227825 */ /* 0x000fe200078e02a4 */
[----:B------:R-:W-:Y:S01]  /*3e60*/  ISETP.GE.U32.AND P4, PT, R3, 0x7fffffb3, PT ;  /* 0x7fffffb30300780c */ /* 0x000fe20003f86070 */
[----:B------:R-:W4:Y:S01]  /*3e70*/  @P3 LDG.E.U16 R148, desc[UR18][R36.64] ;  /* 0x0000001224943981 */ /* 0x000f22000c1e1500 */
[----:B------:R-:W-:Y:S01]  /*3e80*/  SHF.R.U64 R3, R224, 0x1b, RZ ;  /* 0x0000001be0037819 */ /* 0x000fe200000012ff */
[----:B------:R-:W-:-:S02]  /*3e90*/  IMAD R31, R161, 0x1c, RZ ;  /* 0x0000001ca11f7824 */ /* 0x000fc400078e02ff */
[----:B------:R-:W-:Y:S01]  /*3ea0*/  VIADD R2, R129, 0xfffffffa ;  /* 0xfffffffa81027836 */ /* 0x000fe20000000000 */
[----:B------:R-:W4:Y:S01]  /*3eb0*/  @P3 LDG.E.U16 R159, desc[UR18][R34.64] ;  /* 0x00000012229f3981 */ /* 0x000f22000c1e1500 */
[----:B------:R-:W-:Y:S01]  /*3ec0*/  PRMT R157, RZ, 0x7610, R157 ;  /* 0x00007610ff9d7816 */ /* 0x000fe2000000009d */
[----:B------:R-:W-:Y:S01]  /*3ed0*/  IMAD.WIDE R32, R31, 0x2, R166 ;  /* 0x000000021f207825 */ /* 0x000fe200078e02a6 */
[----:B------:R-:W-:Y:S02]  /*3ee0*/  PRMT R158, RZ, 0x7610, R158 ;  /* 0x00007610ff9e7816 */ /* 0x000fe4000000009e */
[----:B------:R-:W-:Y:S01]  /*3ef0*/  LOP3.LUT P3, RZ, R3, 0x1, RZ, 0xc0, !PT ;  /* 0x0000000103ff7812 */ /* 0x000fe2000786c0ff */
[----:B------:R-:W-:Y:S01]  /*3f00*/  IMAD.WIDE R30, R31, 0x2, R164 ;  /* 0x000000021f1e7825 */ /* 0x000fe200078e02a4 */
[----:B------:R-:W-:Y:S01]  /*3f10*/  ISETP.GE.U32.AND P6, PT, R2, 0x7fffffbb, PT ;  /* 0x7fffffbb0200780c */ /* 0x000fe20003fc6070 */
[----:B------:R-:W-:Y:S01]  /*3f20*/  STL [R1+0x580], R126 ;  /* 0x0005807e01007387 */ /* 0x000fe20000100800 */
[----:B------:R-:W-:Y:S01]  /*3f30*/  SHF.R.U64 R2, R224, 0x13, RZ ;  /* 0x00000013e0027819 */ /* 0x000fe200000012ff */
[----:B------:R-:W-:-:S02]  /*3f40*/  IMAD R27, R161, 0x24, RZ ;  /* 0x00000024a11b7824 */ /* 0x000fc400078e02ff */
[----:B------:R-:W-:Y:S01]  /*3f50*/  STL [R1+0x57c], R127 ;  /* 0x00057c7f01007387 */ /* 0x000fe20000100800 */
[----:B------:R-:W-:Y:S02]  /*3f60*/  PRMT R223, RZ, 0x7610, R223 ;  /* 0x00007610ffdf7816 */ /* 0x000fe400000000df */
[----:B------:R-:W-:Y:S01]  /*3f70*/  PRMT R222, RZ, 0x7610, R222 ;  /* 0x00007610ffde7816 */ /* 0x000fe200000000de */
[----:B------:R2:W-:Y:S04]  /*3f80*/  STL.64 [R1], R28 ;  /* 0x0000001c01007387 */ /* 0x0005e80000100a00 */
[----:B------:R-:W4:Y:S04]  /*3f90*/  @P5 LDG.E.U16 R157, desc[UR18][R32.64] ;  /* 0x00000012209d5981 */ /* 0x000f28000c1e1500 */
[----:B------:R-:W4:Y:S01]  /*3fa0*/  @P5 LDG.E.U16 R158, desc[UR18][R30.64] ;  /* 0x000000121e9e5981 */ /* 0x000f22000c1e1500 */
[----:B------:R-:W-:Y:S01]  /*3fb0*/  LOP3.LUT P5, RZ, R2, 0x1, RZ, 0xc0, !PT ;  /* 0x0000000102ff7812 */ /* 0x000fe200078ac0ff */
[----:B--2---:R-:W-:Y:S01]  /*3fc0*/  IMAD.WIDE R28, R27, 0x2, R166 ;  /* 0x000000021b1c7825 */ /* 0x004fe200078e02a6 */
[----:B------:R-:W-:-:S03]  /*3fd0*/  SHF.R.U64 R2, R224, 0xb, RZ ;  /* 0x0000000be0027819 */ /* 0x000fc600000012ff */
[----:B------:R-:W-:Y:S01]  /*3fe0*/  IMAD.WIDE R26, R27, 0x2, R164 ;  /* 0x000000021b1a7825 */ /* 0x000fe200078e02a4 */
[----:B------:R-:W2:Y:S03]  /*3ff0*/  @P3 LDG.E.U16 R223, desc[UR18][R28.64] ;  /* 0x000000121cdf3981 */ /* 0x000ea6000c1e1500 */
[----:B------:R-:W-:Y:S01]  /*4000*/  IMAD R22, R161, 0x2c, RZ ;  /* 0x0000002ca1167824 */ /* 0x000fe200078e02ff */
[----:B------:R-:W2:Y:S01]  /*4010*/  @P3 LDG.E.U16 R222, desc[UR18][R26.64] ;  /* 0x000000121ade3981 */ /* 0x000ea2000c1e1500 */
[----:B------:R-:W-:Y:S02]  /*4020*/  PRMT R225, RZ, 0x7610, R225 ;  /* 0x00007610ffe17816 */ /* 0x000fe400000000e1 */
[----:B------:R-:W-:Y:S01]  /*4030*/  PRMT R126, RZ, 0x7610, R126 ;  /* 0x00007610ff7e7816 */ /* 0x000fe2000000007e */
[----:B------:R-:W-:Y:S01]  /*4040*/  IMAD.WIDE R24, R22, 0x2, R166 ;  /* 0x0000000216187825 */ /* 0x000fe200078e02a6 */
[----:B------:R-:W-:-:S03]  /*4050*/  LOP3.LUT P3, RZ, R2, 0x1, RZ, 0xc0, !PT ;  /* 0x0000000102ff7812 */ /* 0x000fc6000786c0ff */
[----:B------:R-:W-:Y:S01]  /*4060*/  IMAD.WIDE R22, R22, 0x2, R164 ;  /* 0x0000000216167825 */ /* 0x000fe200078e02a4 */
[----:B------:R-:W-:Y:S01]  /*4070*/  SHF.R.U64 R3, R224, 0x3, RZ ;  /* 0x00000003e0037819 */ /* 0x000fe200000012ff */
[----:B------:R-:W2:Y:S02]  /*4080*/  @P5 LDG.E.U16 R225, desc[UR18][R24.64] ;  /* 0x0000001218e15981 */ /* 0x000ea4000c1e1500 */
[----:B------:R-:W-:Y:S01]  /*4090*/  IMAD R18, R161, 0x34, RZ ;  /* 0x00000034a1127824 */ /* 0x000fe200078e02ff */
[----:B------:R-:W-:Y:S01]  /*40a0*/  PRMT R127, RZ, 0x7610, R127 ;  /* 0x00007610ff7f7816 */ /* 0x000fe2000000007f */
[----:B------:R-:W2:Y:S01]  /*40b0*/  @P5 LDG.E.U16 R126, desc[UR18][R22.64] ;  /* 0x00000012167e5981 */ /* 0x000ea2000c1e1500 */
[----:B------:R-:W-:Y:S01]  /*40c0*/  LOP3.LUT P5, RZ, R3, 0x1, RZ, 0xc0, !PT ;  /* 0x0000000103ff7812 */ /* 0x000fe200078ac0ff */
[----:B------:R-:W-:Y:S01]  /*40d0*/  IMAD.WIDE R20, R18, 0x2, R166 ;  /* 0x0000000212147825 */ /* 0x000fe200078e02a6 */
[----:B------:R-:W-:-:S03]  /*40e0*/  PRMT R128, RZ, 0x7610, R128 ;  /* 0x00007610ff807816 */ /* 0x000fc60000000080 */
[----:B------:R-:W-:Y:S01]  /*40f0*/  IMAD.WIDE R18, R18, 0x2, R164 ;  /* 0x0000000212127825 */ /* 0x000fe200078e02a4 */
[----:B------:R-:W-:Y:S01]  /*4100*/  SHF.R.U32.HI R2, RZ, 0x1, R0 ;  /* 0x00000001ff027819 */ /* 0x000fe20000011600 */
[----:B------:R-:W2:Y:S02]  /*4110*/  @P3 LDG.E.U16 R127, desc[UR18][R20.64] ;  /* 0x00000012147f3981 */ /* 0x000ea4000c1e1500 */
[C---:B------:R-:W-:Y:S01]  /*4120*/  IMAD R6, R161.reuse, 0xd, RZ ;  /* 0x0000000da1067824 */ /* 0x040fe200078e02ff */
[C---:B0-----:R-:W-:Y:S01]  /*4130*/  LOP3.LUT R240, R162.reuse, 0xc0, RZ, 0xc0, !PT ;  /* 0x000000c0a2f07812 */ /* 0x041fe200078ec0ff */
[----:B------:R-:W-:Y:S01]  /*4140*/  IMAD R14, R161, 0x3c, RZ ;  /* 0x0000003ca10e7824 */ /* 0x000fe200078e02ff */
[----:B------:R-:W-:Y:S01]  /*4150*/  LOP3.LUT R163, R162, 0x3f, RZ, 0xc0, !PT ;  /* 0x0000003fa2a37812 */ /* 0x000fe200078ec0ff */
[----:B------:R-:W-:Y:S01]  /*4160*/  IMAD.WIDE R8, R6, 0x2, R166 ;  /* 0x0000000206087825 */ /* 0x000fe200078e02a6 */
[----:B------:R-:W-:-:S04]  /*4170*/  @!UP1 UIADD3 UR8, UPT, UPT, -UR10, 0x100000, URZ ;  /* 0x001000000a089890 */ /* 0x000fc8000fffe1ff */
[----:B------:R-:W-:Y:S02]  /*4180*/  @!UP1 USHF.L.U32 UR9, UR8, 0xb, URZ ;  /* 0x0000000b08099899 */ /* 0x000fe400080006ff */
[----:B------:R-:W-:Y:S01]  /*4190*/  @!UP1 USHF.L.U32 UR8, UR8, 0x1, URZ ;  /* 0x0000000108089899 */ /* 0x000fe200080006ff */
[----:B------:R-:W2:Y:S01]  /*41a0*/  @P3 LDG.E.U16 R128, desc[UR18][R18.64] ;  /* 0x0000001212803981 */ /* 0x000ea2000c1e1500 */
[----:B------:R-:W-:Y:S01]  /*41b0*/  PRMT R151, RZ, 0x7610, R151 ;  /* 0x00007610ff977816 */ /* 0x000fe20000000097 */
[----:B------:R-:W-:Y:S01]  /*41c0*/  IMAD.WIDE R6, R6, 0x2, R164 ;  /* 0x0000000206067825 */ /* 0x000fe200078e02a4 */
[----:B------:R-:W-:Y:S01]  /*41d0*/  PRMT R152, RZ, 0x7610, R152 ;  /* 0x00007610ff987816 */ /* 0x000fe20000000098 */
[----:B------:R-:W0:Y:S01]  /*41e0*/  LDCU.64 UR10, c[0x0][0x3a8] ;  /* 0x00007500ff0a77ac */ /* 0x000e220008000a00 */
[----:B------:R-:W-:Y:S01]  /*41f0*/  PRMT R147, RZ, 0x7610, R147 ;  /* 0x00007610ff937816 */ /* 0x000fe20000000093 */
[----:B------:R-:W-:Y:S01]  /*4200*/  IMAD.WIDE R16, R14, 0x2, R166 ;  /* 0x000000020e107825 */ /* 0x000fe200078e02a6 */
[----:B------:R-:W-:Y:S01]  /*4210*/  PRMT R146, RZ, 0x7610, R146 ;  /* 0x00007610ff927816 */ /* 0x000fe20000000092 */
[----:B------:R-:W2:Y:S01]  /*4220*/  @!P4 LDG.E.U16 R151, desc[UR18][R8.64] ;  /* 0x000000120897c981 */ /* 0x000ea2000c1e1500 */
[----:B------:R-:W-:Y:S01]  /*4230*/  LOP3.LUT P3, RZ, R2, 0x1, RZ, 0xc0, !PT ;  /* 0x0000000102ff7812 */ /* 0x000fe2000786c0ff */
[----:B------:R-:W-:Y:S01]  /*4240*/  IMAD.WIDE R14, R14, 0x2, R164 ;  /* 0x000000020e0e7825 */ /* 0x000fe200078e02a4 */
[--C-:B------:R-:W-:Y:S01]  /*4250*/  SHF.R.U32.HI R2, RZ, 0xa, R0.reuse ;  /* 0x0000000aff027819 */ /* 0x100fe20000011600 */
[----:B------:R-:W2:Y:S02]  /*4260*/  @!P4 LDG.E.U16 R152, desc[UR18][R6.64] ;  /* 0x000000120698c981 */ /* 0x000ea4000c1e1500 */
[----:B------:R-:W-:Y:S01]  /*4270*/  IMAD R241, R240, 0x40, R163 ;  /* 0x00000040f0f17824 */ /* 0x000fe200078e02a3 */
[--C-:B------:R-:W-:Y:S01]  /*4280*/  SHF.R.U32.HI R3, RZ, 0x2, R0.reuse ;  /* 0x00000002ff037819 */ /* 0x100fe20000011600 */
[----:B------:R-:W-:Y:S01]  /*4290*/  VOTEU.ALL UP1, P0 ;  /* 0x0000000000ff7886 */ /* 0x000fe20000020000 */
[--C-:B------:R-:W-:Y:S01]  /*42a0*/  SHF.R.U32.HI R160, RZ, 0x8, R0.reuse ;  /* 0x00000008ffa07819 */ /* 0x100fe20000011600 */
[----:B------:R-:W-:Y:S01]  /*42b0*/  IMAD R10, R161, 0x5, RZ ;  /* 0x00000005a10a7824 */ /* 0x000fe200078e02ff */
[----:B------:R-:W-:Y:S01]  /*42c0*/  SHF.R.U32.HI R240, RZ, 0x9, R0 ;  /* 0x00000009fff07819 */ /* 0x000fe20000011600 */
[----:B------:R-:W-:Y:S01]  /*42d0*/  IMAD.SHL.U32 R0, R241, 0x2, RZ ;  /* 0x00000002f1007824 */ /* 0x000fe200078e00ff */
[----:B------:R-:W-:Y:S01]  /*42e0*/  LOP3.LUT P4, RZ, R2, 0x1, RZ, 0xc0, !PT ;  /* 0x0000000102ff7812 */ /* 0x000fe2000788c0ff */
[----:B------:R-:W2:Y:S01]  /*42f0*/  @P5 LDG.E.U16 R147, desc[UR18][R16.64] ;  /* 0x0000001210935981 */ /* 0x000ea2000c1e1500 */
[----:B------:R-:W-:-:S03]  /*4300*/  PRMT R149, RZ, 0x7610, R149 ;  /* 0x00007610ff957816 */ /* 0x000fc60000000095 */
[----:B------:R-:W2:Y:S01]  /*4310*/  @P5 LDG.E.U16 R146, desc[UR18][R14.64] ;  /* 0x000000120e925981 */ /* 0x000ea2000c1e1500 */
[----:B------:R-:W-:Y:S01]  /*4320*/  LOP3.LUT P5, RZ, R3, 0x1, RZ, 0xc0, !PT ;  /* 0x0000000103ff7812 */ /* 0x000fe200078ac0ff */
[----:B------:R-:W-:Y:S01]  /*4330*/  IMAD.WIDE R12, R10, 0x2, R166 ;  /* 0x000000020a0c7825 */ /* 0x000fe200078e02a6 */
[----:B------:R-:W-:Y:S01]  /*4340*/  PRMT R150, RZ, 0x7610, R150 ;  /* 0x00007610ff967816 */ /* 0x000fe20000000096 */
[----:B------:R0:W0:Y:S01]  /*4350*/  @!UP1 SYNCS.EXCH.64 URZ, [UR6+0x24008], UR8 ;  /* 0x0240080806ff95b2 */ /* 0x0000220008000100 */
[----:B---3--:R3:W-:Y:S01]  /*4360*/  STS.U16 [R0+UR6+0x400], R170 ;  /* 0x000400aa00007988 */ /* 0x0087e20008000406 */
[C---:B------:R-:W-:Y:S01]  /*4370*/  IMAD R2, R161.reuse, 0x15, RZ ;  /* 0x00000015a1027824 */ /* 0x040fe200078e02ff */
[----:B------:R-:W-:Y:S01]  /*4380*/  LOP3.LUT R252, R0, 0x10, RZ, 0x3c, !PT ;  /* 0x0000001000fc7812 */ /* 0x000fe200078e3cff */
[----:B------:R-:W-:Y:S01]  /*4390*/  IMAD.WIDE R10, R10, 0x2, R164 ;  /* 0x000000020a0a7825 */ /* 0x000fe200078e02a4 */
[----:B------:R-:W-:Y:S01]  /*43a0*/  PRMT R153, RZ, 0x7610, R153 ;  /* 0x00007610ff997816 */ /* 0x000fe20000000099 */
[----:B------:R-:W2:Y:S01]  /*43b0*/  @!P6 LDG.E.U16 R149, desc[UR18][R12.64] ;  /* 0x000000120c95e981 */ /* 0x000ea2000c1e1500 */
[----:B------:R-:W-:Y:S01]  /*43c0*/  PRMT R154, RZ, 0x7610, R154 ;  /* 0x00007610ff9a7816 */ /* 0x000fe2000000009a */
[----:B------:R-:W-:Y:S01]  /*43d0*/  IMAD.WIDE R4, R2, 0x2, R166 ;  /* 0x0000000202047825 */ /* 0x000fe200078e02a6 */
[----:B------:R-:W-:Y:S01]  /*43e0*/  PRMT R155, RZ, 0x7610, R155 ;  /* 0x00007610ff9b7816 */ /* 0x000fe2000000009b */
[----:B------:R-:W-:Y:S02]  /*43f0*/  STS.U16 [R0+UR6], R169 ;  /* 0x000000a900007988 */ /* 0x000fe40008000406 */
[----:B---3--:R-:W-:Y:S01]  /*4400*/  IMAD R170, R161, 0x1d, RZ ;  /* 0x0000001da1aa7824 */ /* 0x008fe200078e02ff */
[----:B------:R-:W-:Y:S01]  /*4410*/  LOP3.LUT R248, R0, 0x20, RZ, 0x3c, !PT ;  /* 0x0000002000f87812 */ /* 0x000fe200078e3cff */
[----:B------:R-:W-:Y:S01]  /*4420*/  IMAD.WIDE R2, R2, 0x2, R164 ;  /* 0x0000000202027825 */ /* 0x000fe200078e02a4 */
[----:B----4-:R3:W-:Y:S01]  /*4430*/  STS.U16 [R0+UR6+0x8000], R168 ;  /* 0x008000a800007988 */ /* 0x0107e20008000406 */
[----:B------:R-:W-:-:S03]  /*4440*/  PRMT R156, RZ, 0x7610, R156 ;  /* 0x00007610ff9c7816 */ /* 0x000fc6000000009c */
[----:B------:R4:W-:Y:S04]  /*4450*/  STS.U16 [R0+UR6+0x8400], R171 ;  /* 0x008400ab00007988 */ /* 0x0009e80008000406 */
[----:B------:R-:W-:Y:S01]  /*4460*/  STS.U16 [R0+UR6+0x800], R236 ;  /* 0x000800ec00007988 */ /* 0x000fe20008000406 */
[----:B---3--:R-:W-:-:S03]  /*4470*/  IMAD.WIDE R168, R170, 0x2, R166 ;  /* 0x00000002aaa87825 */ /* 0x008fc600078e02a6 */
[----:B------:R-:W-:Y:S01]  /*4480*/  STS.U16 [R0+UR6+0x8800], R237 ;  /* 0x008800ed00007988 */ /* 0x000fe20008000406 */
[----:B----4-:R-:W-:-:S03]  /*4490*/  IMAD.WIDE R170, R170, 0x2, R164 ;  /* 0x00000002aaaa7825 */ /* 0x010fc600078e02a4 */
[----:B------:R-:W-:Y:S04]  /*44a0*/  STS.U16 [R0+UR6+0xc00], R238 ;  /* 0x000c00ee00007988 */ /* 0x000fe80008000406 */
        /* <DEDUP_REMOVED lines=9> */
[----:B------:R-:W3:Y:S04]  /*4540*/  @!P6 LDG.E.U16 R150, desc[UR18][R10.64] ;  /* 0x000000120a96e981 */ /* 0x000ee8000c1e1500 */
[----:B------:R-:W-:Y:S04]  /*4550*/  STS.U16 [R252+UR6+0x80], R177 ;  /* 0x000080b1fc007988 */ /* 0x000fe80008000406 */
[----:B------:R-:W-:Y:S04]  /*4560*/  STS.U16 [R252+UR6+0x8080], R178 ;  /* 0x008080b2fc007988 */ /* 0x000fe80008000406 */
[----:B------:R-:W-:Y:S04]  /*4570*/  STS.U16 [R252+UR6+0x480], R179 ;  /* 0x000480b3fc007988 */ /* 0x000fe80008000406 */
[----:B------:R-:W4:Y:S04]  /*4580*/  @P4 LDG.E.U16 R153, desc[UR18][R4.64] ;  /* 0x0000001204994981 */ /* 0x000f28000c1e1500 */
[----:B------:R-:W-:Y:S04]  /*4590*/  STS.U16 [R252+UR6+0x8480], R231 ;  /* 0x008480e7fc007988 */ /* 0x000fe80008000406 */
[----:B------:R-:W2:Y:S04]  /*45a0*/  @P4 LDG.E.U16 R154, desc[UR18][R2.64] ;  /* 0x00000012029a4981 */ /* 0x000ea8000c1e1500 */
[----:B------:R-:W-:Y:S04]  /*45b0*/  STS.U16 [R252+UR6+0x880], R232 ;  /* 0x000880e8fc007988 */ /* 0x000fe80008000406 */
[----:B------:R-:W2:Y:S04]  /*45c0*/  @P5 LDG.E.U16 R155, desc[UR18][R168.64] ;  /* 0x00000012a89b5981 */ /* 0x000ea8000c1e1500 */
[----:B------:R-:W-:Y:S04]  /*45d0*/  STS.U16 [R252+UR6+0x8880], R180 ;  /* 0x008880b4fc007988 */ /* 0x000fe80008000406 */
[----:B------:R-:W2:Y:S04]  /*45e0*/  LDL.LU R248, [R1+0x594] ;  /* 0x0005940001f87983 */ /* 0x000ea80000300800 */
[----:B------:R-:W2:Y:S04]  /*45f0*/  @P5 LDG.E.U16 R156, desc[UR18][R170.64] ;  /* 0x00000012aa9c5981 */ /* 0x000ea8000c1e1500 */
[----:B------:R-:W-:Y:S04]  /*4600*/  STS.U16 [R252+UR6+0xc80], R181 ;  /* 0x000c80b5fc007988 */ /* 0x000fe80008000406 */
[----:B------:R-:W-:Y:S04]  /*4610*/  STS.U16 [R252+UR6+0x8c80], R182 ;  /* 0x008c80b6fc007988 */ /* 0x000fe80008000406 */
[----:B------:R-:W-:Y:S04]  /*4620*/  STS.U16 [R252+UR6+0x1080], R183 ;  /* 0x001080b7fc007988 */ /* 0x000fe80008000406 */
[----:B------:R-:W-:Y:S04]  /*4630*/  STS.U16 [R252+UR6+0x9080], R229 ;  /* 0x009080e5fc007988 */ /* 0x000fe80008000406 */
[----:B------:R-:W-:Y:S04]  /*4640*/  STS.U16 [R252+UR6+0x1480], R230 ;  /* 0x001480e6fc007988 */ /* 0x000fe80008000406 */
[----:B------:R-:W-:Y:S04]  /*4650*/  STS.U16 [R252+UR6+0x9480], R228 ;  /* 0x009480e4fc007988 */ /* 0x000fe80008000406 */
[----:B------:R-:W-:Y:S04]  /*4660*/  STS.U16 [R252+UR6+0x1880], R184 ;  /* 0x001880b8fc007988 */ /* 0x000fe80008000406 */
[----:B------:R0:W-:Y:S04]  /*4670*/  STS.U16 [R252+UR6+0x9880], R185 ;  /* 0x009880b9fc007988 */ /* 0x0001e80008000406 */
[----:B0-----:R-:W2:Y:S01]  /*4680*/  LDL.LU R252, [R1+0x590] ;  /* 0x0005900001fc7983 */ /* 0x001ea20000300800 */
[----:B------:R-:W-:Y:S01]  /*4690*/  SHF.R.U64 R236, R224, 0x1a, RZ ;  /* 0x0000001ae0ec7819 */ /* 0x000fe200000012ff */
[----:B------:R-:W-:-:S03]  /*46a0*/  IMAD R174, R161, 0x25, RZ ;  /* 0x00000025a1ae7824 */ /* 0x000fc600078e02ff */
[----:B------:R-:W-:Y:S01]  /*46b0*/  LOP3.LUT P5, RZ, R236, 0x1, RZ, 0xc0, !PT ;  /* 0x00000001ecff7812 */ /* 0x000fe200078ac0ff */
[C---:B------:R-:W-:Y:S01]  /*46c0*/  IMAD.WIDE R172, R174.reuse, 0x2, R166 ;  /* 0x00000002aeac7825 */ /* 0x040fe200078e02a6 */
[----:B------:R-:W-:Y:S02]  /*46d0*/  PRMT R235, RZ, 0x7610, R235 ;  /* 0x00007610ffeb7816 */ /* 0x000fe400000000eb */
[----:B------:R-:W-:Y:S01]  /*46e0*/  PRMT R234, RZ, 0x7610, R234 ;  /* 0x00007610ffea7816 */ /* 0x000fe200000000ea */
[----:B------:R-:W-:Y:S01]  /*46f0*/  IMAD.WIDE R174, R174, 0x2, R164 ;  /* 0x00000002aeae7825 */ /* 0x000fe200078e02a4 */
[----:B------:R-:W-:-:S03]  /*4700*/  SHF.R.U64 R233, R224, 0x12, RZ ;  /* 0x00000012e0e97819 */ /* 0x000fc600000012ff */
[----:B------:R-:W-:-:S04]  /*4710*/  IMAD R178, R161, 0x2d, RZ ;  /* 0x0000002da1b27824 */ /* 0x000fc800078e02ff */
[----:B------:R-:W3:Y:S04]  /*4720*/  @P5 LDG.E.U16 R235, desc[UR18][R172.64] ;  /* 0x00000012aceb5981 */ /* 0x000ee8000c1e1500 */
[----:B------:R-:W3:Y:S01]  /*4730*/  @P5 LDG.E.U16 R234, desc[UR18][R174.64] ;  /* 0x00000012aeea5981 */ /* 0x000ee2000c1e1500 */
        /* <DEDUP_REMOVED lines=14> */
[----:B------:R-:W-:-:S02]  /*4820*/  SHF.R.U64 R229, R224, 0x2, RZ ;  /* 0x00000002e0e57819 */ /* 0x000fc400000012ff */
[C---:B------:R-:W-:Y:S02]  /*4830*/  LOP3.LUT R185, R0.reuse, 0x10, RZ, 0x3c, !PT ;  /* 0x0000001000b97812 */ /* 0x040fe400078e3cff */
[----:B------:R-:W-:-:S03]  /*4840*/  LOP3.LUT R184, R0, 0x20, RZ, 0x3c, !PT ;  /* 0x0000002000b87812 */ /* 0x000fc600078e3cff */
[----:B------:R-:W3:Y:S04]  /*4850*/  @P5 LDG.E.U16 R231, desc[UR18][R180.64] ;  /* 0x00000012b4e75981 */ /* 0x000ee8000c1e1500 */
[----:B------:R-:W3:Y:S01]  /*4860*/  @P5 LDG.E.U16 R230, desc[UR18][R182.64] ;  /* 0x00000012b6e65981 */ /* 0x000ee2000c1e1500 */
[----:B------:R-:W-:-:S03]  /*4870*/  LOP3.LUT P5, RZ, R229, 0x1, RZ, 0xc0, !PT ;  /* 0x00000001e5ff7812 */ /* 0x000fc600078ac0ff */
[----:B------:R0:W-:Y:S01]  /*4880*/  STS.U16 [R185+UR6+0x1c80], R186 ;  /* 0x001c80bab9007988 */ /* 0x0001e20008000406 */
[----:B------:R-:W-:-:S03]  /*4890*/  PRMT R229, RZ, 0x7610, R229 ;  /* 0x00007610ffe57816 */ /* 0x000fc600000000e5 */
[----:B------:R-:W-:Y:S01]  /*48a0*/  STS.U16 [R185+UR6+0x9c80], R187 ;  /* 0x009c80bbb9007988 */ /* 0x000fe20008000406 */
[----:B------:R-:W-:-:S03]  /*48b0*/  PRMT R228, RZ, 0x7610, R228 ;  /* 0x00007610ffe47816 */ /* 0x000fc600000000e4 */
[----:B------:R1:W-:Y:S01]  /*48c0*/  STS.U16 [R184+UR6+0x100], R226 ;  /* 0x000100e2b8007988 */ /* 0x0003e20008000406 */
[----:B0-----:R-:W-:-:S03]  /*48d0*/  IMAD R186, R161, 0x3d, RZ ;  /* 0x0000003da1ba7824 */ /* 0x001fc600078e02ff */
[----:B------:R0:W-:Y:S01]  /*48e0*/  STS.U16 [R184+UR6+0x8100], R227 ;  /* 0x008100e3b8007988 */ /* 0x0001e20008000406 */
[----:B-1----:R-:W-:Y:S02]  /*48f0*/  VIADD R226, R129, 0xfffffff9 ;  /* 0xfffffff981e27836 */ /* 0x002fe40000000000 */
[----:B0-----:R-:W-:Y:S01]  /*4900*/  IMAD.WIDE R184, R186, 0x2, R166 ;  /* 0x00000002bab87825 */ /* 0x001fe200078e02a6 */
[----:B------:R-:W-:-:S03]  /*4910*/  LOP3.LUT R227, R0, 0x20, RZ, 0x3c, !PT ;  /* 0x0000002000e37812 */ /* 0x000fc600078e3cff */
[----:B------:R-:W-:Y:S01]  /*4920*/  IMAD.WIDE R186, R186, 0x2, R164 ;  /* 0x00000002baba7825 */ /* 0x000fe200078e02a4 */
[----:B------:R-:W4:Y:S04]  /*4930*/  @P5 LDG.E.U16 R229, desc[UR18][R184.64] ;  /* 0x00000012b8e55981 */ /* 0x000f28000c1e1500 */
[----:B------:R-:W4:Y:S01]  /*4940*/  @P5 LDG.E.U16 R228, desc[UR18][R186.64] ;  /* 0x00000012bae45981 */ /* 0x000f22000c1e1500 */
[----:B------:R-:W-:-:S03]  /*4950*/  ISETP.GE.U32.AND P5, PT, R226, 0x7fffffba, PT ;  /* 0x7fffffbae200780c */ /* 0x000fc60003fa6070 */
[----:B------:R-:W-:Y:S04]  /*4960*/  STS.U16 [R227+UR6+0x500], R188 ;  /* 0x000500bce3007988 */ /* 0x000fe80008000406 */
[----:B------:R-:W-:Y:S04]  /*4970*/  STS.U16 [R227+UR6+0x8500], R189 ;  /* 0x008500bde3007988 */ /* 0x000fe80008000406 */
[----:B------:R0:W-:Y:S01]  /*4980*/  STS.U16 [R227+UR6+0x900], R190 ;  /* 0x000900bee3007988 */ /* 0x0001e20008000406 */
[----:B------:R-:W-:-:S03]  /*4990*/  PRMT R247, RZ, 0x7610, R247 ;  /* 0x00007610fff77816 */ /* 0x000fc600000000f7 */
[----:B------:R1:W-:Y:S01]  /*49a0*/  STS.U16 [R227+UR6+0x8900], R191 ;  /* 0x008900bfe3007988 */ /* 0x0003e20008000406 */
[----:B------:R-:W-:Y:S01]  /*49b0*/  PRMT R246, RZ, 0x7610, R246 ;  /* 0x00007610fff67816 */ /* 0x000fe200000000f6 */
[----:B0-----:R-:W-:Y:S02]  /*49c0*/  IMAD R190, R161, 0x6, RZ ;  /* 0x00000006a1be7824 */ /* 0x001fe400078e02ff */
[----:B------:R0:W-:Y:S02]  /*49d0*/  STS.U16 [R227+UR6+0xd00], R220 ;  /* 0x000d00dce3007988 */ /* 0x0001e40008000406 */
[C---:B------:R-:W-:Y:S02]  /*49e0*/  IMAD.WIDE R188, R190.reuse, 0x2, R166 ;  /* 0x00000002bebc7825 */ /* 0x040fe400078e02a6 */
[----:B------:R-:W-:Y:S02]  /*49f0*/  STS.U16 [R227+UR6+0x8d00], R221 ;  /* 0x008d00dde3007988 */ /* 0x000fe40008000406 */
[----:B-1----:R-:W-:-:S02]  /*4a00*/  IMAD.WIDE R190, R190, 0x2, R164 ;  /* 0x00000002bebe7825 */ /* 0x002fc400078e02a4 */
[----:B------:R-:W-:Y:S01]  /*4a10*/  STS.U16 [R227+UR6+0x1100], R216 ;  /* 0x001100d8e3007988 */ /* 0x000fe20008000406 */
[----:B------:R-:W-:Y:S01]  /*4a20*/  LOP3.LUT R226, R0, 0x30, RZ, 0x3c, !PT ;  /* 0x0000003000e27812 */ /* 0x000fe200078e3cff */
[----:B0-----:R-:W-:Y:S02]  /*4a30*/  VIADD R220, R129, 0xfffffff1 ;  /* 0xfffffff181dc7836 */ /* 0x001fe40000000000 */
[----:B------:R-:W-:Y:S04]  /*4a40*/  STS.U16 [R227+UR6+0x9100], R217 ;  /* 0x009100d9e3007988 */ /* 0x000fe80008000406 */
[----:B------:R-:W-:Y:S04]  /*4a50*/  STS.U16 [R227+UR6+0x1500], R218 ;  /* 0x001500dae3007988 */ /* 0x000fe80008000406 */
[----:B------:R-:W-:Y:S04]  /*4a60*/  STS.U16 [R227+UR6+0x9500], R219 ;  /* 0x009500dbe3007988 */ /* 0x000fe80008000406 */
[----:B------:R-:W-:Y:S04]  /*4a70*/  STS.U16 [R227+UR6+0x1900], R192 ;  /* 0x001900c0e3007988 */ /* 0x000fe80008000406 */
[----:B------:R-:W4:Y:S04]  /*4a80*/  @!P5 LDG.E.U16 R247, desc[UR18][R188.64] ;  /* 0x00000012bcf7d981 */ /* 0x000f28000c1e1500 */
[----:B------:R-:W4:Y:S01]  /*4a90*/  @!P5 LDG.E.U16 R246, desc[UR18][R190.64] ;  /* 0x00000012bef6d981 */ /* 0x000f22000c1e1500 */
[----:B------:R-:W-:-:S03]  /*4aa0*/  ISETP.GE.U32.AND P5, PT, R220, 0x7fffffb2, PT ;  /* 0x7fffffb2dc00780c */ /* 0x000fc60003fa6070 */
[----:B------:R-:W-:Y:S04]  /*4ab0*/  STS.U16 [R227+UR6+0x9900], R193 ;  /* 0x009900c1e3007988 */ /* 0x000fe80008000406 */
[----:B------:R0:W-:Y:S04]  /*4ac0*/  STS.U16 [R227+UR6+0x1d00], R194 ;  /* 0x001d00c2e3007988 */ /* 0x0001e80008000406 */
[----:B------:R1:W-:Y:S01]  /*4ad0*/  STS.U16 [R227+UR6+0x9d00], R195 ;  /* 0x009d00c3e3007988 */ /* 0x0003e20008000406 */
[----:B------:R-:W-:-:S03]  /*4ae0*/  LOP3.LUT P4, RZ, R240, 0x1, RZ, 0xc0, !PT ;  /* 0x00000001f0ff7812 */ /* 0x000fc6000788c0ff */
[----:B------:R-:W-:Y:S01]  /*4af0*/  STS.U16 [R226+UR6+0x180], R196 ;  /* 0x000180c4e2007988 */ /* 0x000fe20008000406 */
[----:B0-----:R-:W-:-:S03]  /*4b00*/  IMAD R194, R161, 0xe, RZ ;  /* 0x0000000ea1c27824 */ /* 0x001fc600078e02ff */
[----:B------:R-:W-:Y:S01]  /*4b10*/  STS.U16 [R226+UR6+0x8180], R197 ;  /* 0x008180c5e2007988 */ /* 0x000fe20008000406 */
[----:B------:R-:W-:-:S03]  /*4b20*/  PRMT R245, RZ, 0x7610, R245 ;  /* 0x00007610fff57816 */ /* 0x000fc600000000f5 */
[----:B------:R0:W-:Y:S01]  /*4b30*/  STS.U16 [R226+UR6+0x580], R198 ;  /* 0x000580c6e2007988 */ /* 0x0001e20008000406 */
[----:B------:R-:W-:Y:S01]  /*4b40*/  PRMT R244, RZ, 0x7610, R244 ;  /* 0x00007610fff47816 */ /* 0x000fe200000000f4 */
[C---:B------:R-:W-:Y:S02]  /*4b50*/  IMAD.WIDE R192, R194.reuse, 0x2, R166 ;  /* 0x00000002c2c07825 */ /* 0x040fe400078e02a6 */
[----:B------:R-:W-:Y:S02]  /*4b60*/  STS.U16 [R226+UR6+0x8580], R199 ;  /* 0x008580c7e2007988 */ /* 0x000fe40008000406 */
[----:B-1----:R-:W-:Y:S02]  /*4b70*/  IMAD.WIDE R194, R194, 0x2, R164 ;  /* 0x00000002c2c27825 */ /* 0x002fe400078e02a4 */
[----:B------:R1:W-:Y:S02]  /*4b80*/  STS.U16 [R226+UR6+0x980], R215 ;  /* 0x000980d7e2007988 */ /* 0x0003e40008000406 */
[----:B0-----:R-:W-:-:S02]  /*4b90*/  IMAD R198, R161, 0x16, RZ ;  /* 0x00000016a1c67824 */ /* 0x001fc400078e02ff */
[----:B------:R-:W-:Y:S04]  /*4ba0*/  STS.U16 [R226+UR6+0x8980], R206 ;  /* 0x008980cee2007988 */ /* 0x000fe80008000406 */
[----:B------:R-:W-:Y:S01]  /*4bb0*/  STS.U16 [R226+UR6+0xd80], R207 ;  /* 0x000d80cfe2007988 */ /* 0x000fe20008000406 */
[----:B-1----:R-:W-:-:S03]  /*4bc0*/  VIADD R215, R129, 0xfffffff8 ;  /* 0xfffffff881d77836 */ /* 0x002fc60000000000 */
[----:B------:R-:W-:Y:S01]  /*4bd0*/  STS.U16 [R226+UR6+0x8d80], R210 ;  /* 0x008d80d2e2007988 */ /* 0x000fe20008000406 */
[----:B------:R-:W-:Y:S01]  /*4be0*/  PRMT R243, RZ, 0x7610, R243 ;  /* 0x00007610fff37816 */ /* 0x000fe200000000f3 */
[C---:B------:R-:W-:Y:S02]  /*4bf0*/  IMAD.WIDE R196, R198.reuse, 0x2, R166 ;  /* 0x00000002c6c47825 */ /* 0x040fe400078e02a6 */
[----:B------:R-:W-:Y:S01]  /*4c00*/  STS.U16 [R226+UR6+0x1180], R211 ;  /* 0x001180d3e2007988 */ /* 0x000fe20008000406 */
[----:B------:R-:W-:Y:S01]  /*4c10*/  PRMT R242, RZ, 0x7610, R242 ;  /* 0x00007610fff27816 */ /* 0x000fe200000000f2 */
[----:B------:R-:W-:Y:S02]  /*4c20*/  IMAD.WIDE R198, R198, 0x2, R164 ;  /* 0x00000002c6c67825 */ /* 0x000fe400078e02a4 */
[----:B------:R-:W-:Y:S04]  /*4c30*/  STS.U16 [R226+UR6+0x9180], R212 ;  /* 0x009180d4e2007988 */ /* 0x000fe80008000406 */
[----:B------:R-:W-:Y:S04]  /*4c40*/  STS.U16 [R226+UR6+0x1580], R213 ;  /* 0x001580d5e2007988 */ /* 0x000fe80008000406 */
[----:B------:R-:W4:Y:S04]  /*4c50*/  @!P5 LDG.E.U16 R245, desc[UR18][R192.64] ;  /* 0x00000012c0f5d981 */ /* 0x000f28000c1e1500 */
[----:B------:R-:W4:Y:S01]  /*4c60*/  @!P5 LDG.E.U16 R244, desc[UR18][R194.64] ;  /* 0x00000012c2f4d981 */ /* 0x000f22000c1e1500 */
[----:B------:R-:W-:-:S03]  /*4c70*/  ISETP.GE.U32.AND P5, PT, R215, 0x7fffffb9, PT ;  /* 0x7fffffb9d700780c */ /* 0x000fc60003fa6070 */
[----:B------:R-:W-:Y:S01]  /*4c80*/  STS.U16 [R226+UR6+0x9580], R214 ;  /* 0x009580d6e2007988 */ /* 0x000fe20008000406 */
[----:B------:R-:W-:-:S03]  /*4c90*/  SHF.R.U64 R215, R224, 0x19, RZ ;  /* 0x00000019e0d77819 */ /* 0x000fc600000012ff */
[----:B------:R-:W-:Y:S01]  /*4ca0*/  STS.U16 [R226+UR6+0x1980], R200 ;  /* 0x001980c8e2007988 */ /* 0x000fe20008000406 */
[----:B------:R-:W-:-:S03]  /*4cb0*/  IMAD.MOV.U32 R227, RZ, RZ, R148 ;  /* 0x000000ffffe37224 */ /* 0x000fc600078e0094 */
[----:B------:R-:W-:Y:S01]  /*4cc0*/  STS.U16 [R226+UR6+0x9980], R201 ;  /* 0x009980c9e2007988 */ /* 0x000fe20008000406 */
[----:B------:R-:W-:-:S03]  /*4cd0*/  LOP3.LUT R148, R0, 0x40, RZ, 0x3c, !PT ;  /* 0x0000004000947812 */ /* 0x000fc600078e3cff */
[----:B------:R0:W-:Y:S01]  /*4ce0*/  STS.U16 [R226+UR6+0x1d80], R202 ;  /* 0x001d80cae2007988 */ /* 0x0001e20008000406 */
[----:B------:R-:W-:-:S03]  /*4cf0*/  PRMT R241, RZ, 0x7610, R241 ;  /* 0x00007610fff17816 */ /* 0x000fc600000000f1 */
[----:B------:R-:W4:Y:S01]  /*4d00*/  @P4 LDG.E.U16 R243, desc[UR18][R196.64] ;  /* 0x00000012c4f34981 */ /* 0x000f22000c1e1500 */
[----:B------:R-:W-:-:S03]  /*4d10*/  PRMT R240, RZ, 0x7610, R240 ;  /* 0x00007610fff07816 */ /* 0x000fc600000000f0 */
[----:B------:R-:W4:Y:S01]  /*4d20*/  @P4 LDG.E.U16 R242, desc[UR18][R198.64] ;  /* 0x00000012c6f24981 */ /* 0x000f22000c1e1500 */
[----:B0-----:R-:W-:Y:S01]  /*4d30*/  IMAD R202, R161, 0x1e, RZ ;  /* 0x0000001ea1ca7824 */ /* 0x001fe200078e02ff */
[----:B------:R-:W-:Y:S02]  /*4d40*/  LOP3.LUT P4, RZ, R215, 0x1, RZ, 0xc0, !PT ;  /* 0x00000001d7ff7812 */ /* 0x000fe4000788c0ff */
[----:B------:R0:W-:Y:S01]  /*4d50*/  STS.U16 [R226+UR6+0x9d80], R203 ;  /* 0x009d80cbe2007988 */ /* 0x0001e20008000406 */
[----:B------:R-:W-:Y:S02]  /*4d60*/  IMAD R206, R161, 0x26, RZ ;  /* 0x00000026a1ce7824 */ /* 0x000fe400078e02ff */
[----:B------:R-:W-:Y:S01]  /*4d70*/  IMAD.WIDE R200, R202, 0x2, R166 ;  /* 0x00000002cac87825 */ /* 0x000fe200078e02a6 */
[----:B------:R-:W-:Y:S01]  /*4d80*/  STS.U16 [R148+UR6+0x200], R204 ;  /* 0x000200cc94007988 */ /* 0x000fe20008000406 */
[----:B------:R-:W-:Y:S02]  /*4d90*/  SHF.R.U64 R210, R224, 0x11, RZ ;  /* 0x00000011e0d27819 */ /* 0x000fe400000012ff */
[----:B0-----:R-:W-:Y:S01]  /*4da0*/  IMAD.WIDE R202, R202, 0x2, R164 ;  /* 0x00000002caca7825 */ /* 0x001fe200078e02a4 */
[----:B------:R0:W-:Y:S01]  /*4db0*/  STS.U16 [R148+UR6+0x8200], R205 ;  /* 0x008200cd94007988 */ /* 0x0001e20008000406 */
[----:B------:R-:W-:-:S02]  /*4dc0*/  PRMT R239, RZ, 0x7610, R239 ;  /* 0x00007610ffef7816 */ /* 0x000fc400000000ef */
[----:B------:R-:W-:Y:S01]  /*4dd0*/  PRMT R238, RZ, 0x7610, R238 ;  /* 0x00007610ffee7816 */ /* 0x000fe200000000ee */
[----:B------:R-:W4:Y:S04]  /*4de0*/  @P3 LDG.E.U16 R241, desc[UR18][R200.64] ;  /* 0x00000012c8f13981 */ /* 0x000f28000c1e1500 */
[----:B------:R-:W4:Y:S01]  /*4df0*/  @P3 LDG.E.U16 R240, desc[UR18][R202.64] ;  /* 0x00000012caf03981 */ /* 0x000f22000c1e1500 */
[----:B0-----:R-:W-:Y:S01]  /*4e00*/  IMAD.WIDE R204, R206, 0x2, R166 ;  /* 0x00000002cecc7825 */ /* 0x001fe200078e02a6 */
[----:B------:R-:W-:Y:S02]  /*4e10*/  LOP3.LUT P3, RZ, R210, 0x1, RZ, 0xc0, !PT ;  /* 0x00000001d2ff7812 */ /* 0x000fe4000786c0ff */
[----:B------:R-:W-:Y:S01]  /*4e20*/  STS.U16 [R148+UR6+0x600], R208 ;  /* 0x000600d094007988 */ /* 0x000fe20008000406 */
[----:B------:R-:W-:Y:S01]  /*4e30*/  IMAD.WIDE R206, R206, 0x2, R164 ;  /* 0x00000002cece7825 */ /* 0x000fe200078e02a4 */
[----:B------:R-:W-:-:S02]  /*4e40*/  SHF.R.U64 R210, R224, 0x9, RZ ;  /* 0x00000009e0d27819 */ /* 0x000fc400000012ff */
[----:B------:R-:W-:Y:S04]  /*4e50*/  STS.U16 [R148+UR6+0x8600], R209 ;  /* 0x008600d194007988 */ /* 0x000fe80008000406 */
[----:B------:R-:W-:Y:S04]  /*4e60*/  STS.U16 [R148+UR6+0xa00], R227 ;  /* 0x000a00e394007988 */ /* 0x000fe80008000406 */
[----:B------:R0:W-:Y:S04]  /*4e70*/  STS.U16 [R148+UR6+0x8a00], R159 ;  /* 0x008a009f94007988 */ /* 0x0001e80008000406 */
[----:B------:R-:W4:Y:S04]  /*4e80*/  @P4 LDG.E.U16 R239, desc[UR18][R204.64] ;  /* 0x00000012ccef4981 */ /* 0x000f28000c1e1500 */
[----:B------:R-:W4:Y:S01]  /*4e90*/  @P4 LDG.E.U16 R238, desc[UR18][R206.64] ;  /* 0x00000012ceee4981 */ /* 0x000f22000c1e1500 */
[----:B------:R-:W-:Y:S01]  /*4ea0*/  LOP3.LUT P4, RZ, R210, 0x1, RZ, 0xc0, !PT ;  /* 0x00000001d2ff7812 */ /* 0x000fe2000788c0ff */
[----:B------:R-:W-:-:S02]  /*4eb0*/  IMAD R210, R161, 0x2e, RZ ;  /* 0x0000002ea1d27824 */ /* 0x000fc400078e02ff */
[----:B------:R1:W-:Y:S04]  /*4ec0*/  STS.U16 [R148+UR6+0xe00], R157 ;  /* 0x000e009d94007988 */ /* 0x0003e80008000406 */
[----:B0-----:R-:W4:Y:S04]  /*4ed0*/  LDL.LU R159, [R1+0x58c] ;  /* 0x00058c00019f7983 */ /* 0x001f280000300800 */
[----:B------:R0:W-:Y:S04]  /*4ee0*/  STS.U16 [R148+UR6+0x8e00], R158 ;  /* 0x008e009e94007988 */ /* 0x0001e80008000406 */
[----:B--2---:R-:W-:Y:S01]  /*4ef0*/  STS.U16 [R148+UR6+0x1200], R223 ;  /* 0x001200df94007988 */ /* 0x004fe20008000406 */
[----:B------:R-:W-:-:S03]  /*4f00*/  PRMT R237, RZ, 0x7610, R237 ;  /* 0x00007610ffed7816 */ /* 0x000fc600000000ed */
[----:B------:R-:W-:Y:S01]  /*4f10*/  STS.U16 [R148+UR6+0x9200], R222 ;  /* 0x009200de94007988 */ /* 0x000fe20008000406 */
[----:B------:R-:W-:Y:S01]  /*4f20*/  PRMT R236, RZ, 0x7610, R236 ;  /* 0x00007610ffec7816 */ /* 0x000fe200000000ec */
[C---:B------:R-:W-:Y:S02]  /*4f30*/  IMAD.WIDE R208, R210.reuse, 0x2, R166 ;  /* 0x00000002d2d07825 */ /* 0x040fe400078e02a6 */
[----:B------:R-:W-:Y:S02]  /*4f40*/  STS.U16 [R148+UR6+0x1600], R225 ;  /* 0x001600e194007988 */ /* 0x000fe40008000406 */
[----:B------:R-:W-:Y:S02]  /*4f50*/  IMAD.WIDE R210, R210, 0x2, R164 ;  /* 0x00000002d2d27825 */ /* 0x000fe400078e02a4 */
[----:B------:R2:W-:Y:S01]  /*4f60*/  STS.U16 [R148+UR6+0x9600], R126 ;  /* 0x0096007e94007988 */ /* 0x0005e20008000406 */
[----:B------:R-:W-:-:S03]  /*4f70*/  SHF.R.U64 R212, R224, 0x1, RZ ;  /* 0x00000001e0d47819 */ /* 0x000fc600000012ff */
[----:B------:R-:W-:Y:S04]  /*4f80*/  STS.U16 [R148+UR6+0x1a00], R127 ;  /* 0x001a007f94007988 */ /* 0x000fe80008000406 */
[----:B------:R-:W-:Y:S04]  /*4f90*/  STS.U16 [R148+UR6+0x9a00], R128 ;  /* 0x009a008094007988 */ /* 0x000fe80008000406 */
[----:B-1----:R-:W4:Y:S04]  /*4fa0*/  LDL.LU R157, [R1+0x588] ;  /* 0x00058800019d7983 */ /* 0x002f280000300800 */
[----:B------:R-:W-:Y:S04]  /*4fb0*/  STS.U16 [R148+UR6+0x1e00], R147 ;  /* 0x001e009394007988 */ /* 0x000fe80008000406 */
[----:B0-----:R-:W4:Y:S04]  /*4fc0*/  LDL.LU R158, [R1+0x584] ;  /* 0x00058400019e7983 */ /* 0x001f280000300800 */
[----:B------:R0:W-:Y:S04]  /*4fd0*/  STS.U16 [R148+UR6+0x9e00], R146 ;  /* 0x009e009294007988 */ /* 0x0001e80008000406 */
[----:B--2---:R1:W5:Y:S01]  /*4fe0*/  LDL.LU R126, [R1+0x580] ;  /* 0x00058000017e7983 */ /* 0x0043620000300800 */
[----:B------:R-:W-:-:S03]  /*4ff0*/  IMAD R214, R161, 0x36, RZ ;  /* 0x00000036a1d67824 */ /* 0x000fc600078e02ff */
[----:B------:R-:W2:Y:S01]  /*5000*/  @P3 LDG.E.U16 R237, desc[UR18][R208.64] ;  /* 0x00000012d0ed3981 */ /* 0x000ea2000c1e1500 */
[----:B0-----:R-:W-:-:S03]  /*5010*/  LOP3.LUT R146, R0, 0x50, RZ, 0x3c, !PT ;  /* 0x0000005000927812 */ /* 0x001fc600078e3cff */
[----:B------:R-:W2:Y:S01]  /*5020*/  @P3 LDG.E.U16 R236, desc[UR18][R210.64] ;  /* 0x00000012d2ec3981 */ /* 0x000ea2000c1e1500 */
[----:B------:R-:W-:-:S03]  /*5030*/  LOP3.LUT P3, RZ, R212, 0x1, RZ, 0xc0, !PT ;  /* 0x00000001d4ff7812 */ /* 0x000fc6000786c0ff */
[----:B------:R1:W5:Y:S04]  /*5040*/  LDL.LU R127, [R1+0x57c] ;  /* 0x00057c00017f7983 */ /* 0x0003680000300800 */
[----:B------:R-:W2:Y:S01]  /*5050*/  LDL.LU R128, [R1+0x578] ;  /* 0x0005780001807983 */ /* 0x000ea20000300800 */
[----:B------:R-:W-:-:S03]  /*5060*/  IMAD R218, R161, 0x3e, RZ ;  /* 0x0000003ea1da7824 */ /* 0x000fc600078e02ff */
[----:B------:R-:W2:Y:S01]  /*5070*/  LDL.LU R147, [R1+0x574] ;  /* 0x0005740001937983 */ /* 0x000ea20000300800 */
[----:B------:R-:W-:-:S03]  /*5080*/  PRMT R251, RZ, 0x7610, R251 ;  /* 0x00007610fffb7816 */ /* 0x000fc600000000fb */
[----:B------:R-:W2:Y:S04]  /*5090*/  LDL.LU R148, [R1+0x570] ;  /* 0x0005700001947983 */ /* 0x000ea80000300800 */
[----:B------:R0:W-:Y:S01]  /*50a0*/  STS.U16 [R146+UR6+0x280], R149 ;  /* 0x0002809592007988 */ /* 0x0001e20008000406 */
[----:B------:R-:W-:-:S03]  /*50b0*/  PRMT R250, RZ, 0x7610, R250 ;  /* 0x00007610fffa7816 */ /* 0x000fc600000000fa */
[----:B---3--:R3:W-:Y:S01]  /*50c0*/  STS.U16 [R146+UR6+0x8280], R150 ;  /* 0x0082809692007988 */ /* 0x0087e20008000406 */
[----:B------:R-:W-:-:S03]  /*50d0*/  IMAD.WIDE R212, R214, 0x2, R166 ;  /* 0x00000002d6d47825 */ /* 0x000fc600078e02a6 */
[----:B------:R1:W-:Y:S04]  /*50e0*/  STS.U16 [R146+UR6+0x680], R151 ;  /* 0x0006809792007988 */ /* 0x0003e80008000406 */
[----:B0-----:R-:W2:Y:S01]  /*50f0*/  LDL.LU R149, [R1+0x56c] ;  /* 0x00056c0001957983 */ /* 0x001ea20000300800 */
[----:B------:R-:W-:-:S03]  /*5100*/  PRMT R249, RZ, 0x7610, R249 ;  /* 0x00007610fff97816 */ /* 0x000fc600000000f9 */
[----:B---3--:R-:W3:Y:S01]  /*5110*/  LDL.LU R150, [R1+0x568] ;  /* 0x0005680001967983 */ /* 0x008ee20000300800 */
[----:B------:R-:W-:-:S03]  /*5120*/  IMAD.WIDE R214, R214, 0x2, R164 ;  /* 0x00000002d6d67825 */ /* 0x000fc600078e02a4 */
[----:B-1----:R-:W3:Y:S01]  /*5130*/  LDL.LU R151, [R1+0x564] ;  /* 0x0005640001977983 */ /* 0x002ee20000300800 */
[----:B------:R-:W-:-:S03]  /*5140*/  IMAD.WIDE R216, R218, 0x2, R166 ;  /* 0x00000002dad87825 */ /* 0x000fc600078e02a6 */
[----:B------:R0:W-:Y:S01]  /*5150*/  STS.U16 [R146+UR6+0x8680], R152 ;  /* 0x0086809892007988 */ /* 0x0001e20008000406 */
[----:B------:R-:W-:-:S03]  /*5160*/  PRMT R248, RZ, 0x7610, R248 ;  /* 0x00007610fff87816 */ /* 0x000fc600000000f8 */
[----:B----4-:R1:W-:Y:S01]  /*5170*/  STS.U16 [R146+UR6+0xa80], R153 ;  /* 0x000a809992007988 */ /* 0x0103e20008000406 */
[----:B------:R-:W-:-:S03]  /*5180*/  IMAD.WIDE R218, R218, 0x2, R164 ;  /* 0x00000002dada7825 */ /* 0x000fc600078e02a4 */
[----:B------:R4:W-:Y:S04]  /*5190*/  STS.U16 [R146+UR6+0x8a80], R154 ;  /* 0x008a809a92007988 */ /* 0x0009e80008000406 */
[----:B0-----:R-:W3:Y:S04]  /*51a0*/  LDL.LU R152, [R1+0x560] ;  /* 0x0005600001987983 */ /* 0x001ee80000300800 */
[----:B-1----:R-:W3:Y:S04]  /*51b0*/  LDL.LU R153, [R1+0x55c] ;  /* 0x00055c0001997983 */ /* 0x002ee80000300800 */
[----:B----4-:R-:W4:Y:S04]  /*51c0*/  LDL.LU R154, [R1+0x558] ;  /* 0x00055800019a7983 */ /* 0x010f280000300800 */
[----:B------:R0:W-:Y:S04]  /*51d0*/  STS.U16 [R146+UR6+0xe80], R155 ;  /* 0x000e809b92007988 */ /* 0x0001e80008000406 */
[----:B------:R1:W-:Y:S01]  /*51e0*/  STS.U16 [R146+UR6+0x8e80], R156 ;  /* 0x008e809c92007988 */ /* 0x0003e20008000406 */
[----:B------:R-:W-:-:S03]  /*51f0*/  IMAD R226, R161, 0x7, RZ ;  /* 0x00000007a1e27824 */ /* 0x000fc600078e02ff */
[----:B------:R-:W4:Y:S04]  /*5200*/  @P4 LDG.E.U16 R251, desc[UR18][R212.64] ;  /* 0x00000012d4fb4981 */ /* 0x000f28000c1e1500 */
[----:B0-----:R-:W4:Y:S04]  /*5210*/  LDL.LU R155, [R1+0x554] ;  /* 0x00055400019b7983 */ /* 0x001f280000300800 */
[----:B-1----:R-:W4:Y:S04]  /*5220*/  LDL.LU R156, [R1+0x550] ;  /* 0x00055000019c7983 */ /* 0x002f280000300800 */
[----:B------:R-:W4:Y:S04]  /*5230*/  @P4 LDG.E.U16 R250, desc[UR18][R214.64] ;  /* 0x00000012d6fa4981 */ /* 0x000f28000c1e1500 */
[----:B------:R-:W4:Y:S01]  /*5240*/  @P3 LDG.E.U16 R249, desc[UR18][R216.64] ;  /* 0x00000012d8f93981 */ /* 0x000f22000c1e1500 */
[----:B------:R-:W-:-:S03]  /*5250*/  PRMT R252, RZ, 0x7610, R252 ;  /* 0x00007610fffc7816 */ /* 0x000fc600000000fc */
[----:B------:R-:W4:Y:S01]  /*5260*/  @P3 LDG.E.U16 R248, desc[UR18][R218.64] ;  /* 0x00000012daf83981 */ /* 0x000f22000c1e1500 */
[----:B------:R-:W-:-:S05]  /*5270*/  IMAD.WIDE R220, R226, 0x2, R166 ;  /* 0x00000002e2dc7825 */ /* 0x000fca00078e02a6 */
[----:B------:R-:W4:Y:S01]  /*5280*/  @!P5 LDG.E.U16 R252, desc[UR18][R220.64] ;  /* 0x00000012dcfcd981 */ /* 0x000f22000c1e1500 */
[----:B------:R-:W-:-:S05]  /*5290*/  VIADD R222, R129, 0xfffffff0 ;  /* 0xfffffff081de7836 */ /* 0x000fca0000000000 */
[----:B------:R-:W-:Y:S02]  /*52a0*/  ISETP.GE.U32.AND P3, PT, R222, 0x7fffffb1, PT ;  /* 0x7fffffb1de00780c */ /* 0x000fe40003f66070 */
[----:B------:R-:W-:Y:S01]  /*52b0*/  SHF.R.U64 R222, R224, 0x18, RZ ;  /* 0x00000018e0de7819 */ /* 0x000fe200000012ff */
[----:B------:R0:W-:Y:S03]  /*52c0*/  STS.U16 [R146+UR6+0x1280], R235 ;  /* 0x001280eb92007988 */ /* 0x0001e60008000406 */
[----:B------:R-:W-:Y:S01]  /*52d0*/  LOP3.LUT P4, RZ, R222, 0x1, RZ, 0xc0, !PT ;  /* 0x00000001deff7812 */ /* 0x000fe2000788c0ff */
[----:B------:R-:W-:Y:S01]  /*52e0*/  IMAD.WIDE R222, R226, 0x2, R164 ;  /* 0x00000002e2de7825 */ /* 0x000fe200078e02a4 */
[C---:B------:R-:W-:Y:S01]  /*52f0*/  SHF.R.U64 R225, R224.reuse, 0x10, RZ ;  /* 0x00000010e0e17819 */ /* 0x040fe200000012ff */
[----:B------:R-:W-:Y:S01]  /*5300*/  STS.U16 [R146+UR6+0x9280], R234 ;  /* 0x009280ea92007988 */ /* 0x000fe20008000406 */
[----:B------:R-:W-:Y:S01]  /*5310*/  SHF.R.U64 R226, R224, 0x8, RZ ;  /* 0x00000008e0e27819 */ /* 0x000fe200000012ff */
[----:B------:R-:W-:-:S02]  /*5320*/  IMAD R227, R161, 0xf, RZ ;  /* 0x0000000fa1e37824 */ /* 0x000fc400078e02ff */
[----:B------:R-:W-:Y:S01]  /*5330*/  STS.U16 [R146+UR6+0x1680], R233 ;  /* 0x001680e992007988 */ /* 0x000fe20008000406 */
[----:B0-----:R-:W-:-:S03]  /*5340*/  LOP3.LUT R235, R0, 0x60, RZ, 0x3c, !PT ;  /* 0x0000006000eb7812 */ /* 0x001fc600078e3cff */
[----:B------:R0:W-:Y:S01]  /*5350*/  STS.U16 [R146+UR6+0x9680], R232 ;  /* 0x009680e892007988 */ /* 0x0001e20008000406 */
[----:B------:R-:W-:-:S03]  /*5360*/  LOP3.LUT P6, RZ, R226, 0x1, RZ, 0xc0, !PT ;  /* 0x00000001e2ff7812 */ /* 0x000fc600078cc0ff */
[----:B------:R-:W-:Y:S04]  /*5370*/  STS.U16 [R146+UR6+0x1a80], R231 ;  /* 0x001a80e792007988 */ /* 0x000fe80008000406 */
[----:B------:R-:W-:Y:S04]  /*5380*/  STS.U16 [R146+UR6+0x9a80], R230 ;  /* 0x009a80e692007988 */ /* 0x000fe80008000406 */
[----:B------:R-:W-:Y:S04]  /*5390*/  STS.U16 [R146+UR6+0x1e80], R229 ;  /* 0x001e80e592007988 */ /* 0x000fe80008000406 */
[----:B------:R1:W-:Y:S04]  /*53a0*/  STS.U16 [R146+UR6+0x9e80], R228 ;  /* 0x009e80e492007988 */ /* 0x0003e80008000406 */
[----:B------:R-:W-:Y:S04]  /*53b0*/  STS.U16 [R235+UR6+0x300], R247 ;  /* 0x000300f7eb007988 */ /* 0x000fe80008000406 */
[----:B------:R-:W-:Y:S01]  /*53c0*/  STS.U16 [R235+UR6+0x8300], R246 ;  /* 0x008300f6eb007988 */ /* 0x000fe20008000406 */
[----:B0-----:R-:W-:-:S03]  /*53d0*/  IMAD R232, R161, 0x17, RZ ;  /* 0x00000017a1e87824 */ /* 0x001fc600078e02ff */
[----:B------:R-:W-:Y:S04]  /*53e0*/  STS.U16 [R235+UR6+0x700], R245 ;  /* 0x000700f5eb007988 */ /* 0x000fe80008000406 */
[----:B------:R0:W-:Y:S01]  /*53f0*/  STS.U16 [R235+UR6+0x8700], R244 ;  /* 0x008700f4eb007988 */ /* 0x0001e20008000406 */
[----:B-1----:R-:W-:-:S04]  /*5400*/  IMAD.WIDE R228, R232, 0x2, R166 ;  /* 0x00000002e8e47825 */ /* 0x002fc800078e02a6 */
[----:B------:R-:W-:-:S04]  /*5410*/  IMAD.WIDE R232, R232, 0x2, R164 ;  /* 0x00000002e8e87825 */ /* 0x000fc800078e02a4 */
[C---:B0-----:R-:W-:Y:S01]  /*5420*/  IMAD R244, R161.reuse, 0x2f, RZ ;  /* 0x0000002fa1f47824 */ /* 0x041fe200078e02ff */
[----:B------:R-:W-:Y:S04]  /*5430*/  STS.U16 [R235+UR6+0xb00], R243 ;  /* 0x000b00f3eb007988 */ /* 0x000fe80008000406 */
[----:B------:R0:W-:Y:S01]  /*5440*/  STS.U16 [R235+UR6+0x8b00], R242 ;  /* 0x008b00f2eb007988 */ /* 0x0001e20008000406 */
[----:B------:R-:W-:Y:S01]  /*5450*/  IMAD R246, R161, 0x37, RZ ;  /* 0x00000037a1f67824 */ /* 0x000fe200078e02ff */
[----:B------:R-:W-:Y:S02]  /*5460*/  LOP3.LUT R146, R0, 0x70, RZ, 0x3c, !PT ;  /* 0x0000007000927812 */ /* 0x000fe400078e3cff */
[----:B------:R-:W-:Y:S04]  /*5470*/  STS.U16 [R235+UR6+0xf00], R241 ;  /* 0x000f00f1eb007988 */ /* 0x000fe80008000406 */
[----:B------:R-:W-:Y:S01]  /*5480*/  STS.U16 [R235+UR6+0x8f00], R240 ;  /* 0x008f00f0eb007988 */ /* 0x000fe20008000406 */
[----:B0-----:R-:W-:Y:S01]  /*5490*/  IMAD.WIDE R242, R246, 0x2, R166 ;  /* 0x00000002f6f27825 */ /* 0x001fe200078e02a6 */
[----:B------:R-:W-:-:S06]  /*54a0*/  PRMT R159, RZ, 0x7610, R159 ;  /* 0x00007610ff9f7816 */ /* 0x000fcc000000009f */
[----:B------:R-:W4:Y:S01]  /*54b0*/  @!P5 LDG.E.U16 R159, desc[UR18][R222.64] ;  /* 0x00000012de9fd981 */ /* 0x000f22000c1e1500 */
[----:B------:R-:W-:Y:S01]  /*54c0*/  LOP3.LUT P5, RZ, R225, 0x1, RZ, 0xc0, !PT ;  /* 0x00000001e1ff7812 */ /* 0x000fe200078ac0ff */
[----:B------:R-:W-:-:S04]  /*54d0*/  IMAD.WIDE R224, R227, 0x2, R166 ;  /* 0x00000002e3e07825 */ /* 0x000fc800078e02a6 */
[----:B------:R-:W-:Y:S01]  /*54e0*/  IMAD.WIDE R226, R227, 0x2, R164 ;  /* 0x00000002e3e27825 */ /* 0x000fe200078e02a4 */
[----:B------:R-:W-:Y:S04]  /*54f0*/  STS.U16 [R235+UR6+0x1300], R239 ;  /* 0x001300efeb007988 */ /* 0x000fe80008000406 */
[----:B------:R0:W-:Y:S01]  /*5500*/  STS.U16 [R235+UR6+0x9300], R238 ;  /* 0x009300eeeb007988 */ /* 0x0001e20008000406 */
[----:B------:R-:W-:-:S06]  /*5510*/  PRMT R157, RZ, 0x7610, R157 ;  /* 0x00007610ff9d7816 */ /* 0x000fcc000000009d */
[----:B------:R-:W4:Y:S01]  /*5520*/  @!P3 LDG.E.U16 R157, desc[UR18][R226.64] ;  /* 0x00000012e29db981 */ /* 0x000f22000c1e1500 */
[----:B------:R-:W-:-:S06]  /*5530*/  PRMT R158, RZ, 0x7610, R158 ;  /* 0x00007610ff9e7816 */ /* 0x000fcc000000009e */
[----:B------:R-:W4:Y:S01]  /*5540*/  @!P3 LDG.E.U16 R158, desc[UR18][R224.64] ;  /* 0x00000012e09eb981 */ /* 0x000f22000c1e1500 */
[----:B------:R-:W-:Y:S01]  /*5550*/  LOP3.LUT P3, RZ, R160, 0x1, RZ, 0xc0, !PT ;  /* 0x00000001a0ff7812 */ /* 0x000fe2000786c0ff */
[C---:B0-----:R-:W-:Y:S02]  /*5560*/  IMAD R238, R161.reuse, 0x1f, RZ ;  /* 0x0000001fa1ee7824 */ /* 0x041fe400078e02ff */
[----:B------:R-:W-:Y:S01]  /*5570*/  IMAD R240, R161, 0x27, RZ ;  /* 0x00000027a1f07824 */ /* 0x000fe200078e02ff */
[----:B--2---:R-:W-:Y:S01]  /*5580*/  STS.U16 [R235+UR6+0x1700], R237 ;  /* 0x001700edeb007988 */ /* 0x004fe20008000406 */
[----:B------:R-:W-:-:S03]  /*5590*/  IMAD.WIDE R230, R238, 0x2, R166 ;  /* 0x00000002eee67825 */ /* 0x000fc600078e02a6 */
[----:B------:R0:W-:Y:S01]  /*55a0*/  STS.U16 [R235+UR6+0x9700], R236 ;  /* 0x009700eceb007988 */ /* 0x0001e20008000406 */
[----:B------:R-:W-:-:S04]  /*55b0*/  IMAD.WIDE R238, R238, 0x2, R164 ;  /* 0x00000002eeee7825 */ /* 0x000fc800078e02a4 */
[----:B------:R-:W-:Y:S01]  /*55c0*/  IMAD.WIDE R246, R246, 0x2, R164 ;  /* 0x00000002f6f67825 */ /* 0x000fe200078e02a4 */
[----:B------:R-:W-:-:S03]  /*55d0*/  PRMT R128, RZ, 0x7610, R128 ;  /* 0x00007610ff807816 */ /* 0x000fc60000000080 */
[----:B0-----:R-:W-:-:S04]  /*55e0*/  IMAD.WIDE R236, R244, 0x2, R166 ;  /* 0x00000002f4ec7825 */ /* 0x001fc800078e02a6 */
[----:B------:R-:W-:Y:S01]  /*55f0*/  IMAD.WIDE R244, R244, 0x2, R164 ;  /* 0x00000002f4f47825 */ /* 0x000fe200078e02a4 */
[----:B------:R-:W-:Y:S01]  /*5600*/  PRMT R147, RZ, 0x7610, R147 ;  /* 0x00007610ff937816 */ /* 0x000fe20000000093 */
[----:B------:R-:W2:Y:S01]  /*5610*/  @P6 LDG.E.U16 R128, desc[UR18][R246.64] ;  /* 0x00000012f6806981 */ /* 0x000ea2000c1e1500 */
[----:B------:R-:W-:-:S06]  /*5620*/  PRMT R148, RZ, 0x7610, R148 ;  /* 0x00007610ff947816 */ /* 0x000fcc0000000094 */
[----:B------:R-:W2:Y:S01]  /*5630*/  @P6 LDG.E.U16 R148, desc[UR18][R242.64] ;  /* 0x00000012f2946981 */ /* 0x000ea2000c1e1500 */
[----:B------:R-:W-:Y:S02]  /*5640*/  PRMT R149, RZ, 0x7610, R149 ;  /* 0x00007610ff957816 */ /* 0x000fe40000000095 */
[----:B---3--:R-:W-:-:S04]  /*5650*/  PRMT R150, RZ, 0x7610, R150 ;  /* 0x00007610ff967816 */ /* 0x008fc80000000096 */
[----:B------:R-:W3:Y:S01]  /*5660*/  @P5 LDG.E.U16 R149, desc[UR18][R244.64] ;  /* 0x00000012f4955981 */ /* 0x000ee2000c1e1500 */
[----:B------:R-:W-:-:S03]  /*5670*/  PRMT R151, RZ, 0x7610, R151 ;  /* 0x00007610ff977816 */ /* 0x000fc60000000097 */
[----:B------:R-:W2:Y:S01]  /*5680*/  @P5 LDG.E.U16 R150, desc[UR18][R236.64] ;  /* 0x00000012ec965981 */ /* 0x000ea2000c1e1500 */
[----:B------:R-:W-:Y:S02]  /*5690*/  PRMT R152, RZ, 0x7610, R152 ;  /* 0x00007610ff987816 */ /* 0x000fe40000000098 */
[----:B------:R-:W-:Y:S02]  /*56a0*/  PRMT R153, RZ, 0x7610, R153 ;  /* 0x00007610ff997816 */ /* 0x000fe40000000099 */
[----:B----4-:R-:W-:-:S04]  /*56b0*/  PRMT R154, RZ, 0x7610, R154 ;  /* 0x00007610ff9a7816 */ /* 0x010fc8000000009a */
[----:B------:R-:W4:Y:S04]  /*56c0*/  @!P2 LDG.E.U16 R153, desc[UR18][R238.64] ;  /* 0x00000012ee99a981 */ /* 0x000f28000c1e1500 */
[----:B------:R-:W2:Y:S04]  /*56d0*/  @!P2 LDG.E.U16 R154, desc[UR18][R230.64] ;  /* 0x00000012e69aa981 */ /* 0x000ea8000c1e1500 */
[----:B------:R-:W-:Y:S01]  /*56e0*/  STS.U16 [R235+UR6+0x1b00], R251 ;  /* 0x001b00fbeb007988 */ /* 0x000fe20008000406 */
[----:B------:R-:W-:Y:S02]  /*56f0*/  PRMT R155, RZ, 0x7610, R155 ;  /* 0x00007610ff9b7816 */ /* 0x000fe4000000009b */
[----:B------:R-:W-:-:S04]  /*5700*/  PRMT R156, RZ, 0x7610, R156 ;  /* 0x00007610ff9c7816 */ /* 0x000fc8000000009c */
[----:B------:R-:W2:Y:S04]  /*5710*/  @P3 LDG.E.U16 R155, desc[UR18][R232.64] ;  /* 0x00000012e89b3981 */ /* 0x000ea8000c1e1500 */
[----:B------:R0:W-:Y:S04]  /*5720*/  STS.U16 [R235+UR6+0x9b00], R250 ;  /* 0x009b00faeb007988 */ /* 0x0001e80008000406 */
[----:B------:R-:W-:Y:S04]  /*5730*/  STS.U16 [R235+UR6+0x1f00], R249 ;  /* 0x001f00f9eb007988 */ /* 0x000fe80008000406 */
[----:B------:R1:W-:Y:S04]  /*5740*/  STS.U16 [R235+UR6+0x9f00], R248 ;  /* 0x009f00f8eb007988 */ /* 0x0003e80008000406 */
[----:B------:R-:W2:Y:S01]  /*5750*/  @P3 LDG.E.U16 R156, desc[UR18][R228.64] ;  /* 0x00000012e49c3981 */ /* 0x000ea2000c1e1500 */
[----:B0-----:R-:W-:-:S02]  /*5760*/  IMAD R250, R161, 0x3f, RZ ;  /* 0x0000003fa1fa7824 */ /* 0x001fc400078e02ff */
[C---:B-1----:R-:W-:Y:S01]  /*5770*/  IMAD.WIDE R234, R240.reuse, 0x2, R166 ;  /* 0x00000002f0ea7825 */ /* 0x042fe200078e02a6 */
[----:B------:R0:W-:Y:S03]  /*5780*/  STS.U16 [R146+UR6+0x380], R252 ;  /* 0x000380fc92007988 */ /* 0x0001e60008000406 */
[----:B------:R-:W-:Y:S01]  /*5790*/  IMAD.WIDE R240, R240, 0x2, R164 ;  /* 0x00000002f0f07825 */ /* 0x000fe200078e02a4 */
[----:B------:R-:W3:Y:S04]  /*57a0*/  @P4 LDG.E.U16 R152, desc[UR18][R234.64] ;  /* 0x00000012ea984981 */ /* 0x000ee8000c1e1500 */
[----:B------:R-:W3:Y:S01]  /*57b0*/  @P4 LDG.E.U16 R151, desc[UR18][R240.64] ;  /* 0x00000012f0974981 */ /* 0x000ee2000c1e1500 */
[----:B------:R-:W-:Y:S01]  /*57c0*/  IMAD.WIDE R248, R250, 0x2, R166 ;  /* 0x00000002faf87825 */ /* 0x000fe200078e02a6 */
[----:B0-----:R-:W-:-:S02]  /*57d0*/  PRMT R252, RZ, 0x7610, R252 ;  /* 0x00007610fffc7816 */ /* 0x001fc400000000fc */
[----:B------:R-:W3:Y:S01]  /*57e0*/  LDL.LU R161, [R1+0x1c] ;  /* 0x00001c0001a17983 */ /* 0x000ee20000300800 */
[----:B------:R-:W-:-:S03]  /*57f0*/  IMAD.WIDE R250, R250, 0x2, R164 ;  /* 0x00000002fafa7825 */ /* 0x000fc600078e02a4 */
[----:B------:R-:W3:Y:S04]  /*5800*/  @!P1 LDG.E.U16 R147, desc[UR18][R248.64] ;  /* 0x00000012f8939981 */ /* 0x000ee8000c1e1500 */
[----:B------:R-:W3:Y:S01]  /*5810*/  @!P1 LDG.E.U16 R252, desc[UR18][R250.64] ;  /* 0x00000012fafc9981 */ /* 0x000ee2000c1e1500 */
[----:B------:R-:W-:Y:S02]  /*5820*/  IMAD R131, R131, UR4, RZ ;  /* 0x0000000483837c24 */ /* 0x000fe4000f8e02ff */
[----:B------:R-:W-:Y:S02]  /*5830*/  IMAD R136, R136, UR4, RZ ;  /* 0x0000000488887c24 */ /* 0x000fe4000f8e02ff */
[----:B------:R-:W-:Y:S02]  /*5840*/  IMAD R133, R133, UR4, RZ ;  /* 0x0000000485857c24 */ /* 0x000fe4000f8e02ff */
[----:B------:R-:W-:-:S02]  /*5850*/  IMAD R134, R134, UR4, RZ ;  /* 0x0000000486867c24 */ /* 0x000fc4000f8e02ff */
[----:B------:R-:W-:Y:S02]  /*5860*/  IMAD R135, R135, UR4, RZ ;  /* 0x0000000487877c24 */ /* 0x000fe4000f8e02ff */
[----:B------:R-:W-:Y:S02]  /*5870*/  IMAD R138, R138, UR4, RZ ;  /* 0x000000048a8a7c24 */ /* 0x000fe4000f8e02ff */
[----:B------:R-:W-:Y:S02]  /*5880*/  IMAD R137, R137, UR4, RZ ;  /* 0x0000000489897c24 */ /* 0x000fe4000f8e02ff */
[----:B------:R-:W-:Y:S02]  /*5890*/  IMAD R142, R142, UR4, RZ ;  /* 0x000000048e8e7c24 */ /* 0x000fe4000f8e02ff */
[----:B------:R-:W-:Y:S02]  /*58a0*/  IMAD R139, R139, UR4, RZ ;  /* 0x000000048b8b7c24 */ /* 0x000fe4000f8e02ff */
[----:B------:R-:W-:-:S02]  /*58b0*/  IMAD R140, R140, UR4, RZ ;  /* 0x000000048c8c7c24 */ /* 0x000fc4000f8e02ff */
[----:B------:R-:W-:Y:S02]  /*58c0*/  IMAD R141, R141, UR4, RZ ;  /* 0x000000048d8d7c24 */ /* 0x000fe4000f8e02ff */
[----:B------:R-:W-:Y:S01]  /*58d0*/  IMAD R143, R143, UR4, RZ ;  /* 0x000000048f8f7c24 */ /* 0x000fe2000f8e02ff */
[----:B------:R0:W-:Y:S02]  /*58e0*/  STS.U16 [R146+UR6+0x8380], R159 ;  /* 0x0083809f92007988 */ /* 0x0001e40008000406 */
[----:B0-----:R-:W-:Y:S02]  /*58f0*/  IMAD R159, R130, UR4, RZ ;  /* 0x00000004829f7c24 */ /* 0x001fe4000f8e02ff */
[----:B------:R-:W-:Y:S04]  /*5900*/  STS.U16 [R146+UR6+0x780], R158 ;  /* 0x0007809e92007988 */ /* 0x000fe80008000406 */
[----:B------:R0:W-:Y:S02]  /*5910*/  STS.U16 [R146+UR6+0x8780], R157 ;  /* 0x0087809d92007988 */ /* 0x0001e40008000406 */
[----:B0-----:R-:W-:-:S02]  /*5920*/  IMAD R157, R145, UR4, RZ ;  /* 0x00000004919d7c24 */ /* 0x001fc4000f8e02ff */
[----:B------:R-:W-:Y:S01]  /*5930*/  IMAD R145, R144, UR4, RZ ;  /* 0x0000000490917c24 */ /* 0x000fe2000f8e02ff */
[----:B--2---:R-:W-:Y:S04]  /*5940*/  STS.U16 [R146+UR6+0xb80], R156 ;  /* 0x000b809c92007988 */ /* 0x004fe80008000406 */
[----:B------:R-:W-:Y:S04]  /*5950*/  STS.U16 [R146+UR6+0x8b80], R155 ;  /* 0x008b809b92007988 */ /* 0x000fe80008000406 */
[----:B------:R-:W-:Y:S04]  /*5960*/  STS.U16 [R146+UR6+0xf80], R154 ;  /* 0x000f809a92007988 */ /* 0x000fe80008000406 */
[----:B----4-:R-:W-:Y:S04]  /*5970*/  STS.U16 [R146+UR6+0x8f80], R153 ;  /* 0x008f809992007988 */ /* 0x010fe80008000406 */
[----:B---3--:R-:W-:Y:S04]  /*5980*/  STS.U16 [R146+UR6+0x1380], R152 ;  /* 0x0013809892007988 */ /* 0x008fe80008000406 */
[----:B------:R-:W-:Y:S04]  /*5990*/  STS.U16 [R146+UR6+0x9380], R151 ;  /* 0x0093809792007988 */ /* 0x000fe80008000406 */
[----:B------:R-:W-:Y:S04]  /*59a0*/  STS.U16 [R146+UR6+0x1780], R150 ;  /* 0x0017809692007988 */ /* 0x000fe80008000406 */
[----:B------:R-:W-:Y:S04]  /*59b0*/  STS.U16 [R146+UR6+0x9780], R149 ;  /* 0x0097809592007988 */ /* 0x000fe80008000406 */
[----:B------:R-:W-:Y:S04]  /*59c0*/  STS.U16 [R146+UR6+0x1b80], R148 ;  /* 0x001b809492007988 */ /* 0x000fe80008000406 */
[----:B------:R0:W-:Y:S04]  /*59d0*/  STS.U16 [R146+UR6+0x9b80], R128 ;  /* 0x009b808092007988 */ /* 0x0001e80008000406 */
[----:B------:R-:W-:Y:S01]  /*59e0*/  STS.U16 [R146+UR6+0x1f80], R147 ;  /* 0x001f809392007988 */ /* 0x000fe20008000406 */
[----:B0-----:R-:W-:-:S03]  /*59f0*/  IMAD R128, R163, R161, RZ ;  /* 0x000000a1a3807224 */ /* 0x001fc600078e02ff */
[----:B------:R0:W-:Y:S02]  /*5a00*/  STS.U16 [R146+UR6+0x9f80], R252 ;  /* 0x009f80fc92007988 */ /* 0x0001e40008000406 */
[----:B0-----:R-:W-:-:S04]  /*5a10*/  LEA R252, P1, R128, UR14, 0x1 ;  /* 0x0000000e80fc7c11 */ /* 0x001fc8000f8208ff */
[----:B------:R-:W-:Y:S02]  /*5a20*/  LEA.HI.X.SX32 R128, R128, UR15, 0x1, P1 ;  /* 0x0000000f80807c11 */ /* 0x000fe400088f0eff */
[----:B------:R-:W-:Y:S01]  /*5a30*/  LEA R130, P1, R131, R252, 0x1 ;  /* 0x000000fc83827211 */ /* 0x000fe200078208ff */
[----:B------:R-:W-:-:S03]  /*5a40*/  IMAD R161, R132, UR4, RZ ;  /* 0x0000000484a17c24 */ /* 0x000fc6000f8e02ff */
[----:B------:R-:W-:Y:S02]  /*5a50*/  LEA.HI.X.SX32 R131, R131, R128, 0x1, P1 ;  /* 0x0000008083837211 */ /* 0x000fe400008f0eff */
[-C--:B------:R-:W-:Y:S01]  /*5a60*/  LEA R148, P3, R134, R252.reuse, 0x1 ;  /* 0x000000fc86947211 */ /* 0x080fe200078608ff */
[----:B------:R-:W-:Y:S01]  /*5a70*/  STL [R1+0x48], R130 ;  /* 0x0000488201007387 */ /* 0x000fe20000100800 */
[CC--:B------:R-:W-:Y:S01]  /*5a80*/  LEA R146, P1, R136.reuse, R252.reuse, 0x1 ;  /* 0x000000fc88927211 */ /* 0x0c0fe200078208ff */
[----:B------:R-:W0:Y:S01]  /*5a90*/  LDCU UR4, c[0x0][0x3a0] ;  /* 0x00007400ff0477ac */ /* 0x000e220008000800 */
[C---:B------:R-:W-:Y:S02]  /*5aa0*/  LEA R132, P2, R133.reuse, R252, 0x1 ;  /* 0x000000fc85847211 */ /* 0x040fe400078408ff */
[-C--:B------:R-:W-:Y:S01]  /*5ab0*/  LEA.HI.X.SX32 R147, R136, R128.reuse, 0x1, P1 ;  /* 0x0000008088937211 */ /* 0x080fe200008f0eff */
[----:B------:R1:W-:Y:S01]  /*5ac0*/  STL [R1+0x44], R131 ;  /* 0x0000448301007387 */ /* 0x0003e20000100800 */
[----:B------:R-:W-:-:S02]  /*5ad0*/  LEA.HI.X.SX32 R133, R133, R128, 0x1, P2 ;  /* 0x0000008085857211 */ /* 0x000fc400010f0eff */
[----:B------:R-:W-:Y:S01]  /*5ae0*/  LEA.HI.X.SX32 R149, R134, R128, 0x1, P3 ;  /* 0x0000008086957211 */ /* 0x000fe200018f0eff */
[----:B------:R-:W-:Y:S01]  /*5af0*/  STL [R1+0x50], R146 ;  /* 0x0000509201007387 */ /* 0x000fe20000100800 */
[-C--:B------:R-:W-:Y:S02]  /*5b00*/  LEA R134, P1, R135, R252.reuse, 0x1 ;  /* 0x000000fc87867211 */ /* 0x080fe400078208ff */
[-C--:B------:R-:W-:Y:S01]  /*5b10*/  LEA R150, P2, R138, R252.reuse, 0x1 ;  /* 0x000000fc8a967211 */ /* 0x080fe200078408ff */
[----:B------:R-:W-:Y:S01]  /*5b20*/  STL [R1+0x58], R132 ;  /* 0x0000588401007387 */ /* 0x000fe20000100800 */
[----:B------:R-:W-:-:S03]  /*5b30*/  LEA R136, P3, R137, R252, 0x1 ;  /* 0x000000fc89887211 */ /* 0x000fc600078608ff */
[----:B------:R-:W-:Y:S01]  /*5b40*/  STL [R1+0x4c], R147 ;  /* 0x00004c9301007387 */ /* 0x000fe20000100800 */
[----:B------:R-:W-:-:S03]  /*5b50*/  LEA.HI.X.SX32 R135, R135, R128, 0x1, P1 ;  /* 0x0000008087877211 */ /* 0x000fc600008f0eff */
[----:B------:R-:W-:Y:S01]  /*5b60*/  STL [R1+0x60], R148 ;  /* 0x0000609401007387 */ /* 0x000fe20000100800 */
[----:B------:R-:W-:Y:S02]  /*5b70*/  LEA.HI.X.SX32 R151, R138, R128, 0x1, P2 ;  /* 0x000000808a977211 */ /* 0x000fe400010f0eff */
[----:B------:R-:W-:Y:S01]  /*5b80*/  LEA R152, P1, R142, R252, 0x1 ;  /* 0x000000fc8e987211 */ /* 0x000fe200078208ff */
[----:B------:R-:W-:Y:S01]  /*5b90*/  STL [R1+0x54], R133 ;  /* 0x0000548501007387 */ /* 0x000fe20000100800 */
[----:B------:R-:W-:-:S03]  /*5ba0*/  LEA.HI.X.SX32 R137, R137, R128, 0x1, P3 ;  /* 0x0000008089897211 */ /* 0x000fc600018f0eff */
[----:B------:R-:W-:Y:S01]  /*5bb0*/  STL [R1+0x5c], R149 ;  /* 0x00005c9501007387 */ /* 0x000fe20000100800 */
[----:B------:R-:W-:-:S03]  /*5bc0*/  LEA R138, P2, R139, R252, 0x1 ;  /* 0x000000fc8b8a7211 */ /* 0x000fc600078408ff */
[----:B------:R-:W-:Y:S01]  /*5bd0*/  STL [R1+0x68], R134 ;  /* 0x0000688601007387 */ /* 0x000fe20000100800 */
[----:B------:R-:W-:-:S03]  /*5be0*/  LEA R154, P3, R140, R252, 0x1 ;  /* 0x000000fc8c9a7211 */ /* 0x000fc600078608ff */
[----:B------:R-:W-:Y:S01]  /*5bf0*/  STL [R1+0x74], R150 ;  /* 0x0000749601007387 */ /* 0x000fe20000100800 */
[----:B------:R-:W-:-:S03]  /*5c00*/  LEA.HI.X.SX32 R153, R142, R128, 0x1, P1 ;  /* 0x000000808e997211 */ /* 0x000fc600008f0eff */
[----:B------:R-:W-:Y:S01]  /*5c10*/  STL [R1+0x7c], R136 ;  /* 0x00007c8801007387 */ /* 0x000fe20000100800 */
[----:B------:R-:W-:-:S03]  /*5c20*/  LEA.HI.X.SX32 R139, R139, R128, 0x1, P2 ;  /* 0x000000808b8b7211 */ /* 0x000fc600010f0eff */
[----:B------:R-:W-:Y:S01]  /*5c30*/  STL [R1+0x64], R135 ;  /* 0x0000648701007387 */ /* 0x000fe20000100800 */
[----:B------:R-:W-:-:S03]  /*5c40*/  LEA.HI.X.SX32 R155, R140, R128, 0x1, P3 ;  /* 0x000000808c9b7211 */ /* 0x000fc600018f0eff */
[----:B------:R-:W-:Y:S01]  /*5c50*/  STL [R1+0x6c], R151 ;  /* 0x00006c9701007387 */ /* 0x000fe20000100800 */
[----:B------:R-:W-:-:S03]  /*5c60*/  LEA R140, P1, R141, R252, 0x1 ;  /* 0x000000fc8d8c7211 */ /* 0x000fc600078208ff */
[----:B------:R-:W-:Y:S01]  /*5c70*/  STL [R1+0x78], R137 ;  /* 0x0000788901007387 */ /* 0x000fe20000100800 */
[----:B------:R-:W-:-:S03]  /*5c80*/  LEA R156, P2, R157, R252, 0x1 ;  /* 0x000000fc9d9c7211 */ /* 0x000fc600078408ff */
[----:B------:R-:W-:Y:S01]  /*5c90*/  STL [R1+0x84], R152 ;  /* 0x0000849801007387 */ /* 0x000fe20000100800 */
[-C--:B------:R-:W-:Y:S02]  /*5ca0*/  LEA R142, P3, R143, R252.reuse, 0x1 ;  /* 0x000000fc8f8e7211 */ /* 0x080fe400078608ff */
[-C--:B------:R-:W-:Y:S01]  /*5cb0*/  LEA R158, P4, R159, R252.reuse, 0x1 ;  /* 0x000000fc9f9e7211 */ /* 0x080fe200078808ff */
[----:B------:R-:W-:Y:S01]  /*5cc0*/  STL [R1+0x8c], R138 ;  /* 0x00008c8a01007387 */ /* 0x000fe20000100800 */
[-C--:B------:R-:W-:Y:S02]  /*5cd0*/  LEA R144, P5, R145, R252.reuse, 0x1 ;  /* 0x000000fc91907211 */ /* 0x080fe400078a08ff */
[----:B------:R-:W-:Y:S01]  /*5ce0*/  LEA R160, P6, R161, R252, 0x1 ;  /* 0x000000fca1a07211 */ /* 0x000fe200078c08ff */
[----:B------:R-:W-:Y:S01]  /*5cf0*/  STL [R1+0x80], R153 ;  /* 0x0000809901007387 */ /* 0x000fe20000100800 */
[----:B------:R-:W-:-:S03]  /*5d00*/  VIADD R252, R129, 0x3f ;  /* 0x0000003f81fc7836 */ /* 0x000fc60000000000 */
[----:B------:R-:W-:Y:S01]  /*5d10*/  STL [R1+0x94], R154 ;  /* 0x0000949a01007387 */ /* 0x000fe20000100800 */
[----:B------:R-:W-:-:S03]  /*5d20*/  LEA.HI.X.SX32 R141, R141, R128, 0x1, P1 ;  /* 0x000000808d8d7211 */ /* 0x000fc600008f0eff */
[----:B------:R-:W-:Y:S01]  /*5d30*/  STL [R1+0x88], R139 ;  /* 0x0000888b01007387 */ /* 0x000fe20000100800 */
[----:B------:R-:W-:-:S03]  /*5d40*/  LEA.HI.X.SX32 R157, R157, R128, 0x1, P2 ;  /* 0x000000809d9d7211 */ /* 0x000fc600010f0eff */
[----:B------:R-:W-:Y:S01]  /*5d50*/  STL [R1+0x90], R155 ;  /* 0x0000909b01007387 */ /* 0x000fe20000100800 */
[----:B------:R-:W-:-:S03]  /*5d60*/  ISETP.GT.AND P1, PT, R252, 0x3f, PT ;  /* 0x0000003ffc00780c */ /* 0x000fc60003f24270 */
[----:B------:R-:W-:Y:S01]  /*5d70*/  STL [R1+0x9c], R140 ;  /* 0x00009c8c01007387 */ /* 0x000fe20000100800 */
[----:B------:R-:W-:-:S03]  /*5d80*/  LEA.HI.X.SX32 R143, R143, R128, 0x1, P3 ;  /* 0x000000808f8f7211 */ /* 0x000fc600018f0eff */
[----:B------:R-:W-:Y:S01]  /*5d90*/  STL [R1+0xa4], R156 ;  /* 0x0000a49c01007387 */ /* 0x000fe20000100800 */
[----:B------:R-:W-:-:S03]  /*5da0*/  LOP3.LUT R252, R162, 0xc0, RZ, 0xc0, !PT ;  /* 0x000000c0a2fc7812 */ /* 0x000fc600078ec0ff */
[----:B------:R-:W-:Y:S01]  /*5db0*/  STL [R1+0xac], R142 ;  /* 0x0000ac8e01007387 */ /* 0x000fe20000100800 */
[----:B------:R-:W-:-:S03]  /*5dc0*/  LOP3.LUT R162, R162, 0xff, RZ, 0xc0, !PT ;  /* 0x000000ffa2a27812 */ /* 0x000fc600078ec0ff */
[----:B------:R-:W-:Y:S01]  /*5dd0*/  STL [R1+0xbc], R144 ;  /* 0x0000bc9001007387 */ /* 0x000fe20000100800 */
[----:B------:R-:W-:-:S03]  /*5de0*/  LEA.HI.X.SX32 R159, R159, R128, 0x1, P4 ;  /* 0x000000809f9f7211 */ /* 0x000fc600020f0eff */
[----:B------:R-:W-:Y:S01]  /*5df0*/  STL [R1+0xb4], R158 ;  /* 0x0000b49e01007387 */ /* 0x000fe20000100800 */
[----:B------:R-:W-:-:S03]  /*5e00*/  LEA.HI.X.SX32 R145, R145, R128, 0x1, P5 ;  /* 0x0000008091917211 */ /* 0x000fc600028f0eff */
[----:B------:R-:W-:Y:S01]  /*5e10*/  STL [R1+0x98], R141 ;  /* 0x0000988d01007387 */ /* 0x000fe20000100800 */
[----:B------:R-:W-:-:S03]  /*5e20*/  LEA.HI.X.SX32 R161, R161, R128, 0x1, P6 ;  /* 0x00000080a1a17211 */ /* 0x000fc600030f0eff */
[----:B------:R-:W-:Y:S01]  /*5e30*/  STL [R1+0xc4], R160 ;  /* 0x0000c4a001007387 */ /* 0x000fe20000100800 */
[----:B------:R-:W-:-:S03]  /*5e40*/  IMAD.SHL.U32 R162, R162, 0x2, RZ ;  /* 0x00000002a2a27824 */ /* 0x000fc600078e00ff */
[----:B------:R-:W-:Y:S01]  /*5e50*/  STL [R1+0xa0], R157 ;  /* 0x0000a09d01007387 */ /* 0x000fe20000100800 */
[----:B------:R-:W-:-:S03]  /*5e60*/  SHF.R.U32.HI R252, RZ, 0x2, R252 ;  /* 0x00000002fffc7819 */ /* 0x000fc600000116fc */
[----:B------:R-:W-:Y:S01]  /*5e70*/  STL [R1+0xa8], R143 ;  /* 0x0000a88f01007387 */ /* 0x000fe20000100800 */
[----:B------:R-:W-:-:S03]  /*5e80*/  ISETP.LT.AND P1, PT, R163, R129, P1 ;  /* 0x00000081a300720c */ /* 0x000fc60000f21270 */
[----:B------:R2:W5:Y:S04]  /*5e90*/  LDL.LU R128, [R1+0x54c] ;  /* 0x00054c0001807983 */ /* 0x0005680000300800 */
[----:B------:R-:W-:Y:S01]  /*5ea0*/  STL [R1+0xb0], R159 ;  /* 0x0000b09f01007387 */ /* 0x000fe20000100800 */
[----:B------:R-:W-:-:S03]  /*5eb0*/  LOP3.LUT R252, R162, R252, RZ, 0x3c, !PT ;  /* 0x000000fca2fc7212 */ /* 0x000fc600078e3cff */
[----:B------:R-:W-:Y:S04]  /*5ec0*/  STL [R1+0xb8], R145 ;  /* 0x0000b89101007387 */ /* 0x000fe80000100800 */
[----:B------:R2:W5:Y:S04]  /*5ed0*/  LDL.LU R129, [R1+0x548] ;  /* 0x0005480001817983 */ /* 0x0005680000300800 */
[----:B------:R-:W3:Y:S04]  /*5ee0*/  LDL.LU R163, [R1+0x544] ;  /* 0x0005440001a37983 */ /* 0x000ee80000300800 */
[----:B------:R-:W-:Y:S04]  /*5ef0*/  STL [R1+0xc0], R161 ;  /* 0x0000c0a101007387 */ /* 0x000fe80000100800 */
[----:B------:R-:W4:Y:S02]  /*5f00*/  LDL.LU R162, [R1+0x540] ;  /* 0x0005400001a27983 */ /* 0x000f240000300800 */
[----:B----4-:R-:W-:-:S06]  /*5f10*/  PRMT R162, RZ, 0x7610, R162 ;  /* 0x00007610ffa27816 */ /* 0x010fcc00000000a2 */
[----:B------:R-:W4:Y:S04]  /*5f20*/  @P1 LDG.E.U16 R162, desc[UR18][R130.64] ;  /* 0x0000001282a21981 */ /* 0x000f28000c1e1500 */
[----:B-1----:R2:W5:Y:S04]  /*5f30*/  LDL.LU.64 R130, [R1+0x538] ;  /* 0x0005380001827983 */ /* 0x0025680000300a00 */
[----:B----4-:R1:W-:Y:S04]  /*5f40*/  STS.U16 [R252+UR6+0x20000], R162 ;  /* 0x020000a2fc007988 */ /* 0x0103e80008000406 */
[----:B-1----:R-:W4:Y:S02]  /*5f50*/  LDL.LU R162, [R1+0x530] ;  /* 0x0005300001a27983 */ /* 0x002f240000300800 */
[----:B----4-:R-:W-:-:S06]  /*5f60*/  PRMT R162, RZ, 0x7610, R162 ;  /* 0x00007610ffa27816 */ /* 0x010fcc00000000a2 */
[----:B------:R-:W4:Y:S04]  /*5f70*/  @P1 LDG.E.U16 R162, desc[UR18][R132.64] ;  /* 0x0000001284a21981 */ /* 0x000f28000c1e1500 */
[----:B------:R2:W5:Y:S04]  /*5f80*/  LDL.LU.64 R132, [R1+0x528] ;  /* 0x0005280001847983 */ /* 0x0005680000300a00 */
        /* <DEDUP_REMOVED lines=26> */
[----:B-1----:R-:W4:Y:S01]  /*6130*/  LDL.LU R162, [R1+0x4d0] ;  /* 0x0004d00001a27983 */ /* 0x002f220000300800 */
[----:B---3--:R-:W-:-:S06]  /*6140*/  PRMT R163, RZ, 0x7610, R163 ;  /* 0x00007610ffa37816 */ /* 0x008fcc00000000a3 */
[----:B------:R-:W3:Y:S01]  /*6150*/  @P1 LDG.E.U16 R163, desc[UR18][R146.64] ;  /* 0x0000001292a31981 */ /* 0x000ee2000c1e1500 */
[----:B----4-:R-:W-:-:S06]  /*6160*/  PRMT R162, RZ, 0x7610, R162 ;  /* 0x00007610ffa27816 */ /* 0x010fcc00000000a2 */
[----:B------:R-:W4:Y:S04]  /*6170*/  @P1 LDG.E.U16 R162, desc[UR18][R144.64] ;  /* 0x0000001290a21981 */ /* 0x000f28000c1e1500 */
[----:B------:R2:W5:Y:S04]  /*6180*/  LDL.LU.64 R144, [R1+0x4c8] ;  /* 0x0004c80001907983 */ /* 0x0005680000300a00 */
[----:B------:R2:W5:Y:S04]  /*6190*/  LDL.LU.64 R146, [R1+0x4c0] ;  /* 0x0004c00001927983 */ /* 0x0005680000300a00 */
[----:B----4-:R1:W-:Y:S02]  /*61a0*/  STS.U16 [R252+UR6+0x21c00], R162 ;  /* 0x021c00a2fc007988 */ /* 0x0103e40008000406 */
[----:B-1----:R-:W-:-:S05]  /*61b0*/  LOP3.LUT R162, R252, 0x40, RZ, 0x3c, !PT ;  /* 0x00000040fca27812 */ /* 0x002fca00078e3cff */
[----:B---3--:R1:W-:Y:S04]  /*61c0*/  STS.U16 [R162+UR6+0x20200], R163 ;  /* 0x020200a3a2007988 */ /* 0x0083e80008000406 */
[----:B-1----:R-:W3:Y:S02]  /*61d0*/  LDL.LU R163, [R1+0x4b8] ;  /* 0x0004b80001a37983 */ /* 0x002ee40000300800 */
[----:B---3--:R-:W-:-:S06]  /*61e0*/  PRMT R163, RZ, 0x7610, R163 ;  /* 0x00007610ffa37816 */ /* 0x008fcc00000000a3 */
[----:B------:R-:W3:Y:S04]  /*61f0*/  @P1 LDG.E.U16 R163, desc[UR18][R148.64] ;  /* 0x0000001294a31981 */ /* 0x000ee8000c1e1500 */
[----:B------:R2:W5:Y:S04]  /*6200*/  LDL.LU.64 R148, [R1+0x4b0] ;  /* 0x0004b00001947983 */ /* 0x0005680000300a00 */
        /* <DEDUP_REMOVED lines=29> */
[----:B------:R2:W5:Y:S01]  /*63e0*/  LDL.LU.64 R160, [R1+0x450] ;  /* 0x0004500001a07983 */ /* 0x0005620000300a00 */
[----:B0-----:R-:W-:-:S04]  /*63f0*/  UIADD3 UR17, UPT, UPT, UR4, 0x3f, URZ ;  /* 0x0000003f04117890 */ /* 0x001fc8000fffe0ff */
[----:B------:R-:W-:Y:S02]  /*6400*/  USHF.R.S32.HI UR4, URZ, 0x1f, UR17 ;  /* 0x0000001fff047899 */ /* 0x000fe40008011411 */
[----:B------:R-:W-:Y:S02]  /*6410*/  USHF.L.U32 UR8, UR11, 0x6, URZ ;  /* 0x000000060b087899 */ /* 0x000fe400080006ff */
[----:B------:R-:W-:Y:S02]  /*6420*/  USHF.L.U32 UR9, UR10, 0x6, URZ ;  /* 0x000000060a097899 */ /* 0x000fe400080006ff */
[----:B------:R-:W-:Y:S02]  /*6430*/  ULEA.HI UR11, UR4, UR17, URZ, 0x6 ;  /* 0x00000011040b7291 */ /* 0x000fe4000f8f30ff */
[----:B------:R-:W-:Y:S02]  /*6440*/  UIADD3 UR10, UPT, UPT, UR6, 0x22000, URZ ;  /* 0x00022000060a7890 */ /* 0x000fe4000fffe0ff */
[----:B------:R-:W-:Y:S01]  /*6450*/  USHF.R.S32.HI UR14, URZ, 0x6, UR11 ;  /* 0x00000006ff0e7899 */ /* 0x000fe2000801140b */
[----:B---3--:R0:W-:Y:S01]  /*6460*/  STS.U16 [R162+UR6+0x21e00], R163 ;  /* 0x021e00a3a2007988 */ /* 0x0081e20008000406 */
[----:B------:R1:W-:Y:S06]  /*6470*/  MEMBAR.ALL.CTA ;  /* 0x0000000000007992 */ /* 0x0003ec0000008000 */
[----:B-1----:R-:W1:Y:S04]  /*6480*/  FENCE.VIEW.ASYNC.S ;  /* 0x00000000000073c6 */ /* 0x002e680000000000 */
[----:B0-----:R2:W5:Y:S04]  /*6490*/  LDL.LU R162, [R1+0x44c] ;  /* 0x00044c0001a27983 */ /* 0x0015680000300800 */
[----:B------:R2:W5:Y:S01]  /*64a0*/  LDL.LU R163, [R1+0x448] ;  /* 0x0004480001a37983 */ /* 0x0005620000300800 */
[----:B------:R-:W-:-:S04]  /*64b0*/  USHF.R.U32.HI UR11, URZ, 0x4, UR10 ;  /* 0x00000004ff0b7899 */ /* 0x000fc8000801160a */
[----:B------:R-:W-:Y:S02]  /*64c0*/  USGXT.U32 UR11, UR11, 0xe ;  /* 0x0000000e0b0b789a */ /* 0x000fe40008000000 */
[----:B------:R-:W-:Y:S02]  /*64d0*/  UISETP.NE.U32.AND UP1, UPT, UR20, URZ, UPT ;  /* 0x000000ff1400728c */ /* 0x000fe4000bf25070 */
[----:B------:R-:W-:Y:S01]  /*64e0*/  UIADD3 UR13, UP3, UPT, UR11, 0x2, URZ ;  /* 0x000000020b0d7890 */ /* 0x000fe2000ff7e0ff */
[----:B------:R-:W-:Y:S01]  /*64f0*/  UMOV UR16, URZ ;  /* 0x000000ff00107c82 */ /* 0x000fe20008000000 */
[----:B------:R-:W-:Y:S02]  /*6500*/  UIADD3 UR4, UPT, UPT, UR6, 0x10000, URZ ;  /* 0x0001000006047890 */ /* 0x000fe4000fffe0ff */
[----:B------:R-:W-:Y:S02]  /*6510*/  UIADD3.X UR16, UPT, UPT, UR16, 0x40004040, URZ, UP3, !UPT ;  /* 0x4000404010107890 */ /* 0x000fe40009ffe4ff */
[----:B------:R-:W-:-:S02]  /*6520*/  UISETP.LT.OR UP3, UPT, UR17, 0x40, UP1 ;  /* 0x000000401100788c */ /* 0x000fc40008f61670 */
[----:B------:R-:W-:Y:S02]  /*6530*/  USHF.R.U32.HI UR4, URZ, 0x4, UR4 ;  /* 0x00000004ff047899 */ /* 0x000fe40008011604 */
[----:B------:R-:W-:Y:S02]  /*6540*/  UISETP.LT.AND UP2, UPT, UR14, 0x1, UPT ;  /* 0x000000010e00788c */ /* 0x000fe4000bf41270 */
[----:B------:R-:W-:Y:S02]  /*6550*/  USGXT.U32 UR10, UR4, 0xe ;  /* 0x0000000e040a789a */ /* 0x000fe40008000000 */
[----:B------:R-:W-:Y:S02]  /*6560*/  USEL UR14, UR14, 0x1, !UP2 ;  /* 0x000000010e0e7887 */ /* 0x000fe4000d000000 */
[----:B------:R-:W-:Y:S02]  /*6570*/  UIADD3 UR12, UP2, UPT, UR10, 0x2000080, URZ ;  /* 0x020000800a0c7890 */ /* 0x000fe4000ff5e0ff */
[----:B------:R-:W-:Y:S01]  /*6580*/  UIADD3 UR14, UPT, UPT, UR14, -0x1, URZ ;  /* 0xffffffff0e0e7890 */ /* 0x000fe2000fffe0ff */
[----:B------:R-:W-:Y:S01]  /*6590*/  UMOV UR15, URZ ;  /* 0x000000ff000f7c82 */ /* 0x000fe20008000000 */
[----:B------:R-:W-:Y:S01]  /*65a0*/  UMOV UR4, URZ ;  /* 0x000000ff00047c82 */ /* 0x000fe20008000000 */
[----:B------:R-:W-:-:S02]  /*65b0*/  UIADD3.X UR15, UPT, UPT, UR15, 0x40004040, URZ, UP2, !UPT ;  /* 0x400040400f0f7890 */ /* 0x000fc400097fe4ff */
[----:B------:R-:W-:Y:S01]  /*65c0*/  UISETP.NE.U32.AND UP2, UPT, UR14, URZ, UPT ;  /* 0x000000ff0e00728c */ /* 0x000fe2000bf45070 */
[----:B-1----:R-:W-:Y:S06]  /*65d0*/  BAR.SYNC.DEFER_BLOCKING 0x0 ;  /* 0x0000000000007b1d */ /* 0x002fec0000010000 */
[----:B--2---:R-:W-:Y:S05]  /*65e0*/  BRA.U UP3, `(.L_x_6) ;  /* 0x0000000503947547 */ /* 0x004fea000b800000 */
[----:B------:R-:W-:Y:S01]  /*65f0*/  UIADD3 UR50, UPT, UPT, UR6, 0x20000, URZ ;  /* 0x0002000006327890 */ /* 0x000fe2000fffe0ff */
[----:B------:R0:W-:Y:S01]  /*6600*/  STL.64 [R1+0x448], R2 ;  /* 0x0004480201007387 */ /* 0x0001e20000100a00 */
[----:B------:R-:W-:Y:S02]  /*6610*/  USHF.R.U32.HI UR56, URZ, 0x4, UR6 ;  /* 0x00000004ff387899 */ /* 0x000fe40008011606 */
[----:B------:R-:W-:Y:S02]  /*6620*/  USHF.R.U32.HI UR50, URZ, 0x4, UR50 ;  /* 0x00000004ff327899 */ /* 0x000fe40008011632 */
[----:B------:R-:W-:Y:S02]  /*6630*/  USGXT.U32 UR56, UR56, 0xe ;  /* 0x0000000e3838789a */ /* 0x000fe40008000000 */
[----:B------:R-:W-:Y:S02]  /*6640*/  USGXT.U32 UR50, UR50, 0xe ;  /* 0x0000000e3232789a */ /* 0x000fe40008000000 */
[----:B------:R-:W-:-:S02]  /*6650*/  UIADD3 UR52, UP3, UPT, UR56, 0x2000080, URZ ;  /* 0x0200008038347890 */ /* 0x000fc4000ff7e0ff */
[----:B------:R-:W-:Y:S01]  /*6660*/  UIADD3 UR54, UP4, UPT, UR50, 0x2, URZ ;  /* 0x0000000232367890 */ /* 0x000fe2000ff9e0ff */
[----:B------:R-:W-:Y:S01]  /*6670*/  UMOV UR51, URZ ;  /* 0x000000ff00337c82 */ /* 0x000fe20008000000 */
[----:B------:R-:W-:Y:S01]  /*6680*/  UMOV UR55, URZ ;  /* 0x000000ff00377c82 */ /* 0x000fe20008000000 */
[----:B------:R-:W-:Y:S02]  /*6690*/  ULOP3.LUT UR56, UR56, 0x2000000, URZ, 0xfc, !UPT ;  /* 0x0200000038387892 */ /* 0x000fe4000f8efcff */
[----:B------:R-:W-:Y:S02]  /*66a0*/  UIADD3.X UR53, UPT, UPT, UR51, 0x40004040, URZ, UP3, !UPT ;  /* 0x4000404033357890 */ /* 0x000fe40009ffe4ff */
[----:B------:R-:W-:Y:S01]  /*66b0*/  UIADD3.X UR55, UPT, UPT, UR55, 0x40004040, URZ, UP4, !UPT ;  /* 0x4000404037377890 */ /* 0x000fe2000a7fe4ff */
[----:B------:R-:W-:Y:S01]  /*66c0*/  UMOV UR28, 0x0 ;  /* 0x00000000001c7882 */ /* 0x000fe20000000000 */
[----:B------:R-:W-:Y:S01]  /*66d0*/  UMOV UR29, 0x8108490 ;  /* 0x08108490001d7882 */ /* 0x000fe20000000000 */
[----:B------:R-:W-:Y:S01]  /*66e0*/  UMOV UR51, 0x40004040 ;  /* 0x4000404000337882 */ /* 0x000fe20000000000 */
[----:B------:R-:W-:Y:S01]  /*66f0*/  UMOV UR57, 0x40004040 ;  /* 0x4000404000397882 */ /* 0x000fe20000000000 */
[----:B------:R-:W-:Y:S01]  /*6700*/  UMOV UR24, 0x0 ;  /* 0x0000000000187882 */ /* 0x000fe20000000000 */
[----:B------:R-:W-:Y:S01]  /*6710*/  UMOV UR25, 0x8108490 ;  /* 0x0810849000197882 */ /* 0x000fe20000000000 */
[----:B------:R-:W-:Y:S01]  /*6720*/  UIADD3.64 UR58, UPT, UPT, UR52, 0x80, URZ ;  /* 0x00000080343a7897 */ /* 0x000fe2000fffe0ff */
[----:B------:R1:W-:Y:S01]  /*6730*/  UTCHMMA gdesc[UR56], gdesc[UR50], tmem[UR5], tmem[UR28], idesc[UR29], !UPT ;  /* 0x00ff1c32380075ea */ /* 0x0003e2000f800005 */
[----:B------:R-:W-:-:S02]  /*6740*/  UIADD3.64 UR60, UPT, UPT, UR54, 0x2, URZ ;  /* 0x00000002363c7897 */ /* 0x000fc4000fffe0ff */
[----:B------:R2:W-:Y:S01]  /*6750*/  UTCHMMA gdesc[UR52], gdesc[UR54], tmem[UR5], tmem[UR24], idesc[UR25], UPT ;  /* 0x00ff1836340075ea */ /* 0x0005e2000b800005 */
[----:B------:R-:W-:Y:S02]  /*6760*/  UIADD3.64 UR62, UPT, UPT, UR52, 0x100, URZ ;  /* 0x00000100343e7897 */ /* 0x000fe4000fffe0ff */
[----:B------:R-:W-:Y:S01]  /*6770*/  UIADD3 UR17, UPT, UPT, UR5, 0x40, URZ ;  /* 0x0000004005117890 */ /* 0x000fe2000fffe0ff */
[----:B------:R-:W-:Y:S01]  /*6780*/  UMOV UR20, 0x0 ;  /* 0x0000000000147882 */ /* 0x000fe20000000000 */
[----:B------:R-:W-:Y:S01]  /*6790*/  UMOV UR21, 0x8108490 ;  /* 0x0810849000157882 */ /* 0x000fe20000000000 */
[----:B------:R-:W-:Y:S01]  /*67a0*/  UMOV UR26, 0x0 ;  /* 0x00000000001a7882 */ /* 0x000fe20000000000 */
[----:B-1----:R-:W-:Y:S01]  /*67b0*/  UIADD3.64 UR28, UPT, UPT, UR54, 0x4, URZ ;  /* 0x00000004361c7897 */ /* 0x002fe2000fffe0ff */
[----:B------:R1:W-:Y:S01]  /*67c0*/  UTCHMMA gdesc[UR58], gdesc[UR60], tmem[UR5], tmem[UR20], idesc[UR21], UPT ;  /* 0x00ff143c3a0075ea */ /* 0x0003e2000b800005 */
[----:B--2---:R-:W-:Y:S01]  /*67d0*/  UIADD3.64 UR24, UPT, UPT, UR52, 0x380, URZ ;  /* 0x0000038034187897 */ /* 0x004fe2000fffe0ff */
[----:B------:R-:W-:Y:S01]  /*67e0*/  UMOV UR27, 0x8108490 ;  /* 0x08108490001b7882 */ /* 0x000fe20000000000 */
[----:B------:R-:W-:Y:S01]  /*67f0*/  UMOV UR22, 0x0 ;  /* 0x0000000000167882 */ /* 0x000fe20000000000 */
[----:B------:R-:W-:Y:S01]  /*6800*/  UMOV UR23, 0x8108490 ;  /* 0x0810849000177882 */ /* 0x000fe20000000000 */
[----:B------:R-:W-:-:S03]  /*6810*/  UIADD3 UR64, UPT, UPT, UR5, 0x40, URZ ;  /* 0x0000004005407890 */ /* 0x000fc6000fffe0ff */
[----:B------:R-:W-:Y:S01]  /*6820*/  UTCHMMA gdesc[UR62], gdesc[UR28], tmem[UR5], tmem[UR26], idesc[UR27], UPT ;  /* 0x00ff1a1c3e0075ea */ /* 0x000fe2000b800005 */
[----:B------:R-:W-:Y:S01]  /*6830*/  UIADD3 UR65, UPT, UPT, UR5, 0x40, URZ ;  /* 0x0000004005417890 */ /* 0x000fe2000fffe0ff */
[----:B------:R2:W-:Y:S01]  /*6840*/  UTCHMMA gdesc[UR24], gdesc[UR50], tmem[UR17], tmem[UR22], idesc[UR23], !UPT ;  /* 0x00ff1632180075ea */ /* 0x0005e2000f800011 */
[----:B-1----:R-:W-:Y:S02]  /*6850*/  UIADD3.64 UR58, UPT, UPT, UR52, 0x400, URZ ;  /* 0x00000400343a7897 */ /* 0x002fe4000fffe0ff */
[----:B------:R-:W-:Y:S01]  /*6860*/  UIADD3.64 UR20, UPT, UPT, UR52, 0x480, URZ ;  /* 0x0000048034147897 */ /* 0x000fe2000fffe0ff */
[----:B------:R-:W-:Y:S01]  /*6870*/  UMOV UR30, 0x0 ;  /* 0x00000000001e7882 */ /* 0x000fe20000000000 */
[----:B------:R-:W-:Y:S01]  /*6880*/  UMOV UR31, 0x8108490 ;  /* 0x08108490001f7882 */ /* 0x000fe20000000000 */
[----:B------:R-:W-:Y:S01]  /*6890*/  UMOV UR32, 0x0 ;  /* 0x0000000000207882 */ /* 0x000fe20000000000 */
[----:B------:R-:W-:Y:S01]  /*68a0*/  UMOV UR33, 0x8108490 ;  /* 0x0810849000217882 */ /* 0x000fe20000000000 */
[----:B------:R-:W-:-:S02]  /*68b0*/  UIADD3 UR68, UPT, UPT, UR5, 0x40, URZ ;  /* 0x0000004005447890 */ /* 0x000fc4000fffe0ff */
[----:B------:R-:W-:Y:S01]  /*68c0*/  UTCHMMA gdesc[UR58], gdesc[UR54], tmem[UR64], tmem[UR30], idesc[UR31], UPT ;  /* 0x00ff1e363a0075ea */ /* 0x000fe2000b800040 */
[----:B--2---:R-:W-:Y:S01]  /*68d0*/  UIADD3.64 UR22, UPT, UPT, UR52, 0x800, URZ ;  /* 0x0000080034167897 */ /* 0x004fe2000fffe0ff */
[----:B------:R1:W-:Y:S01]  /*68e0*/  UTCHMMA gdesc[UR20], gdesc[UR60], tmem[UR65], tmem[UR32], idesc[UR33], UPT ;  /* 0x00ff203c140075ea */ /* 0x0003e2000b800041 */
[----:B------:R-:W-:Y:S02]  /*68f0*/  UIADD3.64 UR62, UPT, UPT, UR52, 0x500, URZ ;  /* 0x00000500343e7897 */ /* 0x000fe4000fffe0ff */
[----:B------:R-:W-:Y:S02]  /*6900*/  UIADD3 UR69, UPT, UPT, UR5, 0x80, URZ ;  /* 0x0000008005457890 */ /* 0x000fe4000fffe0ff */
[----:B0-----:R-:W-:Y:S01]  /*6910*/  IMAD.U32 R2, RZ, RZ, UR22 ;  /* 0x00000016ff027e24 */ /* 0x001fe2000f8e00ff */
[----:B------:R-:W-:Y:S01]  /*6920*/  UIADD3.64 UR26, UPT, UPT, UR52, 0x780, URZ ;  /* 0x00000780341a7897 */ /* 0x000fe2000fffe0ff */
[----:B------:R-:W-:Y:S01]  /*6930*/  IMAD.U32 R3, RZ, RZ, UR23 ;  /* 0x00000017ff037e24 */ /* 0x000fe2000f8e00ff */
[----:B------:R-:W-:-:S02]  /*6940*/  UIADD3 UR70, UPT, UPT, UR5, 0x80, URZ ;  /* 0x0000008005467890 */ /* 0x000fc4000fffe0ff */
[----:B-1----:R-:W-:Y:S01]  /*6950*/  R2UR UR32, R2 ;  /* 0x00000000022072ca */ /* 0x002fe200000e0000 */
[----:B------:R-:W-:Y:S01]  /*6960*/  UIADD3 UR71, UPT, UPT, UR5, 0x80, URZ ;  /* 0x0000008005477890 */ /* 0x000fe2000fffe0ff */
[----:B------:R-:W-:Y:S01]  /*6970*/  R2UR UR33, R3 ;  /* 0x00000000032172ca */ /* 0x000fe200000e0000 */
[----:B------:R-:W-:Y:S01]  /*6980*/  UIADD3.64 UR24, UPT, UPT, UR52, 0x880, URZ ;  /* 0x0000088034187897 */ /* 0x000fe2000fffe0ff */
[----:B------:R0:W5:Y:S01]  /*6990*/  LDL.LU.64 R2, [R1+0x448] ;  /* 0x0004480001027983 */ /* 0x0001620000300a00 */
[----:B------:R-:W-:Y:S02]  /*69a0*/  UIADD3 UR72, UPT, UPT, UR5, 0x80, URZ ;  /* 0x0000008005487890 */ /* 0x000fe4000fffe0ff */
[----:B------:R-:W-:Y:S02]  /*69b0*/  UIADD3.64 UR22, UPT, UPT, UR52, 0x900, URZ ;  /* 0x0000090034167897 */ /* 0x000fe4000fffe0ff */
[----:B------:R-:W-:Y:S02]  /*69c0*/  UIADD3 UR73, UPT, UPT, UR5, 0xc0, URZ ;  /* 0x000000c005497890 */ /* 0x000fe4000fffe0ff */
[----:B------:R-:W-:-:S02]  /*69d0*/  UIADD3.64 UR58, UPT, UPT, UR52, 0xb80, URZ ;  /* 0x00000b80343a7897 */ /* 0x000fc4000fffe0ff */
[----:B------:R-:W-:Y:S02]  /*69e0*/  UIADD3 UR74, UPT, UPT, UR5, 0xc0, URZ ;  /* 0x000000c0054a7890 */ /* 0x000fe4000fffe0ff */
[----:B------:R-:W-:Y:S01]  /*69f0*/  UIADD3.64 UR30, UPT, UPT, UR52, 0xc00, URZ ;  /* 0x00000c00341e7897 */ /* 0x000fe2000fffe0ff */
[----:B------:R-:W-:Y:S01]  /*6a00*/  UMOV UR34, 0x0 ;  /* 0x0000000000227882 */ /* 0x000fe20000000000 */
[----:B------:R-:W-:Y:S01]  /*6a10*/  UMOV UR35, 0x8108490 ;  /* 0x0810849000237882 */ /* 0x000fe20000000000 */
[----:B------:R-:W-:Y:S01]  /*6a20*/  UIADD3 UR75, UPT, UPT, UR5, 0xc0, URZ ;  /* 0x000000c0054b7890 */ /* 0x000fe2000fffe0ff */
[----:B------:R0:W-:Y:S01]  /*6a30*/  UTCHMMA gdesc[UR62], gdesc[UR28], tmem[UR68], tmem[UR34], idesc[UR35], UPT ;  /* 0x00ff221c3e0075ea */ /* 0x0001e2000b800044 */
[----:B------:R-:W-:Y:S01]  /*6a40*/  UIADD3.64 UR20, UPT, UPT, UR52, 0xc80, URZ ;  /* 0x00000c8034147897 */ /* 0x000fe2000fffe0ff */
[----:B------:R-:W-:Y:S01]  /*6a50*/  UMOV UR36, 0x0 ;  /* 0x0000000000247882 */ /* 0x000fe20000000000 */
[----:B------:R-:W-:Y:S01]  /*6a60*/  UMOV UR37, 0x8108490 ;  /* 0x0810849000257882 */ /* 0x000fe20000000000 */
[----:B------:R-:W-:Y:S01]  /*6a70*/  UIADD3 UR76, UPT, UPT, UR5, 0xc0, URZ ;  /* 0x000000c0054c7890 */ /* 0x000fe2000fffe0ff */
[----:B------:R0:W-:Y:S01]  /*6a80*/  UTCHMMA gdesc[UR26], gdesc[UR50], tmem[UR69], tmem[UR36], idesc[UR37], !UPT ;  /* 0x00ff24321a0075ea */ /* 0x0001e2000f800045 */
[----:B------:R-:W-:Y:S01]  /*6a90*/  UIADD3.64 UR52, UPT, UPT, UR52, 0xd00, URZ ;  /* 0x00000d0034347897 */ /* 0x000fe2000fffe0ff */
[----:B------:R-:W-:Y:S01]  /*6aa0*/  UMOV UR38, 0x0 ;  /* 0x0000000000267882 */ /* 0x000fe20000000000 */
[----:B------:R-:W-:Y:S01]  /*6ab0*/  UMOV UR39, 0x8108490 ;  /* 0x0810849000277882 */ /* 0x000fe20000000000 */
[----:B------:R-:W-:Y:S01]  /*6ac0*/  UMOV UR40, 0x0 ;  /* 0x0000000000287882 */ /* 0x000fe20000000000 */
[----:B------:R-:W-:Y:S01]  /*6ad0*/  UMOV UR41, 0x8108490 ;  /* 0x0810849000297882 */ /* 0x000fe20000000000 */
[----:B------:R-:W-:Y:S01]  /*6ae0*/  UMOV UR42, 0x0 ;  /* 0x00000000002a7882 */ /* 0x000fe20000000000 */
[----:B------:R-:W-:Y:S01]  /*6af0*/  UMOV UR43, 0x8108490 ;  /* 0x08108490002b7882 */ /* 0x000fe20000000000 */
[----:B------:R0:W-:Y:S01]  /*6b00*/  UTCHMMA gdesc[UR32], gdesc[UR54], tmem[UR70], tmem[UR38], idesc[UR39], UPT ;  /* 0x00ff2636200075ea */ /* 0x0001e2000b800046 */
        /* <DEDUP_REMOVED lines=8> */
[----:B------:R-:W-:Y:S01]  /*6b90*/  UMOV UR56, UR77 ;  /* 0x0000004d00387c82 */ /* 0x000fe20008000000 */
[----:B------:R-:W-:Y:S01]  /*6ba0*/  UMOV UR57, URZ ;  /* 0x000000ff00397c82 */ /* 0x000fe20008000000 */
[----:B------:R0:W-:Y:S01]  /*6bb0*/  UTCHMMA gdesc[UR58], gdesc[UR50], tmem[UR73], tmem[UR44], idesc[UR45], !UPT ;  /* 0x00ff2c323a0075ea */ /* 0x0001e2000f800049 */
[----:B------:R-:W-:Y:S01]  /*6bc0*/  UMOV UR66, 0x0 ;  /* 0x0000000000427882 */ /* 0x000fe20000000000 */
[----:B------:R-:W-:Y:S01]  /*6bd0*/  UMOV UR67, 0x8108490 ;  /* 0x0810849000437882 */ /* 0x000fe20000000000 */
[----:B------:R0:W-:Y:S01]  /*6be0*/  UTCHMMA gdesc[UR30], gdesc[UR54], tmem[UR74], tmem[UR46], idesc[UR47], UPT ;  /* 0x00ff2e361e0075ea */ /* 0x0001e2000b80004a */
[----:B------:R-:W-:Y:S01]  /*6bf0*/  UMOV UR56, UR56 ;  /* 0x0000003800387c82 */ /* 0x000fe20008000000 */
[----:B------:R0:W-:Y:S01]  /*6c00*/  UTCHMMA gdesc[UR20], gdesc[UR60], tmem[UR75], tmem[UR48], idesc[UR49], UPT ;  /* 0x00ff303c140075ea */ /* 0x0001e2000b80004b */
[----:B------:R0:W-:Y:S01]  /*6c10*/  UTCHMMA gdesc[UR52], gdesc[UR28], tmem[UR76], tmem[UR66], idesc[UR67], UPT ;  /* 0x00ff421c340075ea */ /* 0x0001e2000b80004c */
[----:B------:R0:W-:Y:S01]  /*6c20*/  UTCBAR [UR56], URZ ;  /* 0x000000ff380073e9 */ /* 0x0001e200080000ff */
[----:B------:R-:W-:Y:S01]  /*6c30*/  NOP ;  /* 0x0000000000007918 */ /* 0x000fe20000000000 */
.L_x_6:
[----:B------:R1:W-:Y:S01]  /*6c40*/  STL [R1+0x20], RZ ;  /* 0x000020ff01007387 */ /* 0x0003e20000100800 */
[----:B------:R-:W-:Y:S01]  /*6c50*/  UMOV UR17, UR16 ;  /* 0x0000001000117c82 */ /* 0x000fe20008000000 */
[----:B0-----:R-:W-:Y:S01]  /*6c60*/  UMOV UR20, UR12 ;  /* 0x0000000c00147c82 */ /* 0x001fe20008000000 */
[----:B------:R-:W-:Y:S01]  /*6c70*/  UMOV UR21, UR15 ;  /* 0x0000000f00157c82 */ /* 0x000fe20008000000 */
[----:B------:R-:W-:Y:S01]  /*6c80*/  UMOV UR16, UR13 ;  /* 0x0000000d00107c82 */ /* 0x000fe20008000000 */
[----:B------:R-:W-:Y:S05]  /*6c90*/  BRA.U !UP2, `(.L_x_7) ;  /* 0x0000007d0afc7547 */ /* 0x000fea000b800000 */
[----:B------:R-:W-:Y:S02]  /*6ca0*/  USHF.R.S32.HI UR54, URZ, 0x1f, UR9 ;  /* 0x0000001fff367899 */ /* 0x000fe40008011409 */
[----:B------:R-:W-:Y:S02]  /*6cb0*/  USHF.R.S32.HI UR15, URZ, 0x1f, UR8 ;  /* 0x0000001fff0f7899 */ /* 0x000fe40008011408 */
[----:B------:R-:W-:Y:S02]  /*6cc0*/  USHF.L.U32 UR13, UR9, 0x1, URZ ;  /* 0x00000001090d7899 */ /* 0x000fe400080006ff */
[----:B------:R-:W-:Y:S02]  /*6cd0*/  USHF.L.U32 UR12, UR8, 0x1, URZ ;  /* 0x00000001080c7899 */ /* 0x000fe400080006ff */
[----:B------:R-:W-:Y:S02]  /*6ce0*/  USHF.L.U64.HI UR15, UR8, 0x1, UR15 ;  /* 0x00000001080f7899 */ /* 0x000fe4000801020f */
[----:B------:R-:W-:-:S02]  /*6cf0*/  USHF.L.U64.HI UR9, UR9, 0x1, UR54 ;  /* 0x0000000109097899 */ /* 0x000fc40008010236 */
[----:B------:R-:W-:Y:S02]  /*6d00*/  ULOP3.LUT UR10, UR10, 0x2000000, URZ, 0xfc, !UPT ;  /* 0x020000000a0a7892 */ /* 0x000fe4000f8efcff */
[----:B------:R-:W-:Y:S02]  /*6d10*/  UIADD3.64 UR22, UPT, UPT, UR20, 0x80, URZ ;  /* 0x0000008014167897 */ /* 0x000fe4000fffe0ff */
[----:B------:R-:W-:Y:S02]  /*6d20*/  UIADD3.64 UR24, UPT, UPT, UR16, 0x2, URZ ;  /* 0x0000000210187897 */ /* 0x000fe4000fffe0ff */
[----:B------:R-:W-:Y:S02]  /*6d30*/  UIADD3.64 UR26, UPT, UPT, UR20, 0x100, URZ ;  /* 0x00000100141a7897 */ /* 0x000fe4000fffe0ff */
[----:B------:R-:W-:Y:S02]  /*6d40*/  UIADD3.64 UR28, UPT, UPT, UR16, 0x4, URZ ;  /* 0x00000004101c7897 */ /* 0x000fe4000fffe0ff */
[----:B------:R-:W-:-:S02]  /*6d50*/  UIADD3.64 UR30, UPT, UPT, UR20, 0x380, URZ ;  /* 0x00000380141e7897 */ /* 0x000fc4000fffe0ff */
[----:B------:R-:W-:Y:S02]  /*6d60*/  UIADD3.64 UR32, UPT, UPT, UR20, 0x400, URZ ;  /* 0x0000040014207897 */ /* 0x000fe4000fffe0ff */
        /* <DEDUP_REMOVED lines=9> */
[----:B------:R-:W-:Y:S01]  /*6e00*/  UIADD3.64 UR52, UPT, UPT, UR20, 0xd00, URZ ;  /* 0x00000d0014347897 */ /* 0x000fe2000fffe0ff */
[----:B------:R-:W-:Y:S01]  /*6e10*/  UMOV UR70, 0x1 ;  /* 0x0000000100467882 */ /* 0x000fe20000000000 */
[----:B------:R-:W-:Y:S01]  /*6e20*/  UMOV UR8, URZ ;  /* 0x000000ff00087c82 */ /* 0x000fe20008000000 */
[----:B------:R-:W-:Y:S01]  /*6e30*/  UMOV UR54, UR11 ;  /* 0x0000000b00367c82 */ /* 0x000fe20008000000 */
[----:B------:R-:W-:-:S08]  /*6e40*/  UMOV UR55, 0x40004040 ;  /* 0x4000404000377882 */ /* 0x000fd00000000000 */
.L_x_10:
[----:B0----5:R0:W-:Y:S02]  /*6e50*/  STL [R1+0x448], R0 ;  /* 0x0004480001007387 */ /* 0x0211e40000100800 */
[----:B0-----:R-:W-:-:S05]  /*6e60*/  IADD3 R0, P1, PT, R250, UR13, RZ ;  /* 0x0000000dfa007c10 */ /* 0x001fca000ff3e0ff */
[----:B------:R0:W-:Y:S01]  /*6e70*/  STL [R1+0x400], R0 ;  /* 0x0004000001007387 */ /* 0x0001e20000100800 */
[----:B------:R-:W-:Y:S02]  /*6e80*/  IADD3.X R250, PT, PT, R251, UR9, RZ, P1, !PT ;  /* 0x00000009fbfa7c10 */ /* 0x000fe40008ffe4ff */
[----:B0-----:R-:W-:-:S05]  /*6e90*/  IADD3 R0, P2, PT, R248, UR13, RZ ;  /* 0x0000000df8007c10 */ /* 0x001fca000ff5e0ff */
[----:B------:R0:W-:Y:S01]  /*6ea0*/  STL [R1+0x404], R0 ;  /* 0x0004040001007387 */ /* 0x0001e20000100800 */
[----:B------:R-:W-:Y:S02]  /*6eb0*/  IADD3 R251, P1, PT, R216, UR13, RZ ;  /* 0x0000000dd8fb7c10 */ /* 0x000fe4000ff3e0ff */
[----:B0-----:R-:W-:-:S05]  /*6ec0*/  IADD3 R0, P3, PT, R218, UR13, RZ ;  /* 0x0000000dda007c10 */ /* 0x001fca000ff7e0ff */
[----:B------:R0:W-:Y:S01]  /*6ed0*/  STL [R1+0x408], R0 ;  /* 0x0004080001007387 */ /* 0x0001e20000100800 */
[----:B------:R-:W-:Y:S02]  /*6ee0*/  IADD3.X R248, PT, PT, R249, UR9, RZ, P2, !PT ;  /* 0x00000009f9f87c10 */ /* 0x000fe400097fe4ff */
[----:B------:R-:W-:Y:S02]  /*6ef0*/  IADD3.X R218, PT, PT, R219, UR9, RZ, P3, !PT ;  /* 0x00000009dbda7c10 */ /* 0x000fe40009ffe4ff */
[----:B------:R-:W-:Y:S01]  /*6f00*/  IADD3.X R216, PT, PT, R217, UR9, RZ, P1, !PT ;  /* 0x00000009d9d87c10 */ /* 0x000fe20008ffe4ff */
[----:B0----5:R0:W5:Y:S04]  /*6f10*/  LDL.LU R0, [R1+0x448] ;  /* 0x0004480001007983 */ /* 0x0211680000300800 */
[----:B------:R2:W-:Y:S04]  /*6f20*/  STL [R1+0x3d8], R250 ;  /* 0x0003d8fa01007387 */ /* 0x0005e80000100800 */
[----:B------:R-:W-:Y:S01]  /*6f30*/  STL [R1+0x40c], R251 ;  /* 0x00040cfb01007387 */ /* 0x000fe20000100800 */
[----:B--2---:R-:W-:-:S02]  /*6f40*/  IADD3 R250, P4, PT, R186, UR13, RZ ;  /* 0x0000000dbafa7c10 */ /* 0x004fc4000ff9e0ff */
[----:B------:R-:W-:Y:S02]  /*6f50*/  IADD3 R186, P1, PT, R184, UR13, RZ ;  /* 0x0000000db8ba7c10 */ /* 0x000fe4000ff3e0ff */
[----:B------:R-:W-:Y:S01]  /*6f60*/  IADD3.X R187, PT, PT, R187, UR9, RZ, P4, !PT ;  /* 0x00000009bbbb7c10 */ /* 0x000fe2000a7fe4ff */
[----:B------:R-:W-:Y:S01]  /*6f70*/  STL [R1+0x410], R250 ;  /* 0x000410fa01007387 */ /* 0x000fe20000100800 */
[----:B------:R-:W-:-:S03]  /*6f80*/  IADD3.X R184, PT, PT, R185, UR9, RZ, P1, !PT ;  /* 0x00000009b9b87c10 */ /* 0x000fc60008ffe4ff */
[----:B------:R-:W-:Y:S04]  /*6f90*/  STL [R1+0x3dc], R248 ;  /* 0x0003dcf801007387 */ /* 0x000fe80000100800 */
[----:B------:R-:W-:Y:S04]  /*6fa0*/  STL [R1+0x3e0], R218 ;  /* 0x0003e0da01007387 */ /* 0x000fe80000100800 */
[----:B------:R2:W-:Y:S04]  /*6fb0*/  STL [R1+0x3e4], R216 ;  /* 0x0003e4d801007387 */ /* 0x0005e80000100800 */
[----:B------:R3:W-:Y:S04]  /*6fc0*/  STL [R1+0x3e8], R187 ;  /* 0x0003e8bb01007387 */ /* 0x0007e80000100800 */
[----:B------:R4:W-:Y:S01]  /*6fd0*/  STL [R1+0x414], R186 ;  /* 0x000414ba01007387 */ /* 0x0009e20000100800 */
[----:B--2---:R-:W-:-:S02]  /*6fe0*/  IADD3 R216, P2, PT, R14, UR13, RZ ;  /* 0x0000000d0ed87c10 */ /* 0x004fc4000ff5e0ff */
[----:B---3--:R-:W-:-:S03]  /*6ff0*/  IADD3 R187, P3, PT, R16, UR13, RZ ;  /* 0x0000000d10bb7c10 */ /* 0x008fc6000ff7e0ff */
[----:B------:R-:W-:Y:S01]  /*7000*/  STL [R1+0x418], R216 ;  /* 0x000418d801007387 */ /* 0x000fe20000100800 */
[----:B------:R-:W-:Y:S02]  /*7010*/  IADD3.X R15, PT, PT, R15, UR9, RZ, P2, !PT ;  /* 0x000000090f0f7c10 */ /* 0x000fe400097fe4ff */
[----:B----4-:R-:W-:Y:S01]  /*7020*/  IADD3 R186, P4, PT, R46, UR13, RZ ;  /* 0x0000000d2eba7c10 */ /* 0x010fe2000ff9e0ff */
[----:B------:R-:W-:Y:S01]  /*7030*/  STL [R1+0x41c], R187 ;  /* 0x00041cbb01007387 */ /* 0x000fe20000100800 */
[----:B------:R-:W-:Y:S02]  /*7040*/  IADD3.X R14, PT, PT, R17, UR9, RZ, P3, !PT ;  /* 0x00000009110e7c10 */ /* 0x000fe40009ffe4ff */
[----:B------:R-:W-:Y:S01]  /*7050*/  IADD3.X R16, PT, PT, R47, UR9, RZ, P4, !PT ;  /* 0x000000092f107c10 */ /* 0x000fe2000a7fe4ff */
[----:B------:R-:W-:Y:S04]  /*7060*/  STL [R1+0x420], R186 ;  /* 0x000420ba01007387 */ /* 0x000fe80000100800 */
[----:B------:R-:W-:Y:S04]  /*7070*/  STL [R1+0x3ec], R184 ;  /* 0x0003ecb801007387 */ /* 0x000fe80000100800 */
[----:B------:R2:W-:Y:S04]  /*7080*/  STL [R1+0x3f0], R15 ;  /* 0x0003f00f01007387 */ /* 0x0005e80000100800 */
[----:B------:R3:W-:Y:S04]  /*7090*/  STL [R1+0x3f4], R14 ;  /* 0x0003f40e01007387 */ /* 0x0007e80000100800 */
[----:B------:R4:W-:Y:S01]  /*70a0*/  STL [R1+0x3f8], R16 ;  /* 0x0003f81001007387 */ /* 0x0009e20000100800 */
[----:B--2---:R-:W-:-:S02]  /*70b0*/  IADD3 R15, P1, PT, R48, UR13, RZ ;  /* 0x0000000d300f7c10 */ /* 0x004fc4000ff3e0ff */
[----:B---3--:R-:W-:-:S03]  /*70c0*/  IADD3 R14, P2, PT, R78, UR13, RZ ;  /* 0x0000000d4e0e7c10 */ /* 0x008fc6000ff5e0ff */
[----:B------:R2:W-:Y:S01]  /*70d0*/  STL [R1+0x424], R15 ;  /* 0x0004240f01007387 */ /* 0x0005e20000100800 */
[----:B----4-:R-:W-:-:S03]  /*70e0*/  IADD3 R16, P3, PT, R80, UR13, RZ ;  /* 0x0000000d50107c10 */ /* 0x010fc6000ff7e0ff */
[----:B------:R3:W-:Y:S01]  /*70f0*/  STL [R1+0x3cc], R14 ;  /* 0x0003cc0e01007387 */ /* 0x0007e20000100800 */
[----:B------:R-:W-:Y:S02]  /*7100*/  IADD3.X R78, PT, PT, R79, UR9, RZ, P2, !PT ;  /* 0x000000094f4e7c10 */ /* 0x000fe400097fe4ff */
[----:B------:R-:W-:Y:S01]  /*7110*/  IADD3.X R80, PT, PT, R81, UR9, RZ, P3, !PT ;  /* 0x0000000951507c10 */ /* 0x000fe20009ffe4ff */
[----:B------:R-:W-:Y:S01]  /*7120*/  STL [R1+0x3d0], R16 ;  /* 0x0003d01001007387 */ /* 0x000fe20000100800 */
[----:B------:R-:W-:Y:S02]  /*7130*/  IADD3 R248, P3, PT, R138, UR13, RZ ;  /* 0x0000000d8af87c10 */ /* 0x000fe4000ff7e0ff */
[----:B--2---:R-:W-:Y:S02]  /*7140*/  IADD3 R15, P4, PT, R108, UR13, RZ ;  /* 0x0000000d6c0f7c10 */ /* 0x004fe4000ff9e0ff */
[----:B------:R-:W-:Y:S02]  /*7150*/  IADD3.X R138, PT, PT, R139, UR9, RZ, P3, !PT ;  /* 0x000000098b8a7c10 */ /* 0x000fe40009ffe4ff */
[----:B---3--:R-:W-:Y:S01]  /*7160*/  IADD3.X R14, PT, PT, R49, UR9, RZ, P1, !PT ;  /* 0x00000009310e7c10 */ /* 0x008fe20008ffe4ff */
[----:B------:R2:W-:Y:S01]  /*7170*/  STL [R1+0x3d4], R15 ;  /* 0x0003d40f01007387 */ /* 0x0005e20000100800 */
[----:B------:R-:W-:-:S02]  /*7180*/  IADD3.X R108, PT, PT, R109, UR9, RZ, P4, !PT ;  /* 0x000000096d6c7c10 */ /* 0x000fc4000a7fe4ff */
[----:B------:R-:W-:Y:S01]  /*7190*/  IADD3 R249, P4, PT, R246, UR13, RZ ;  /* 0x0000000df6f97c10 */ /* 0x000fe2000ff9e0ff */
[----:B------:R3:W-:Y:S01]  /*71a0*/  STL [R1+0x3fc], R14 ;  /* 0x0003fc0e01007387 */ /* 0x0007e20000100800 */
[----:B------:R-:W-:Y:S02]  /*71b0*/  IADD3 R218, P1, PT, R110, UR13, RZ ;  /* 0x0000000d6eda7c10 */ /* 0x000fe4000ff3e0ff */
[----:B------:R-:W-:Y:S02]  /*71c0*/  IADD3.X R246, PT, PT, R247, UR9, RZ, P4, !PT ;  /* 0x00000009f7f67c10 */ /* 0x000fe4000a7fe4ff */
[----:B------:R-:W-:Y:S02]  /*71d0*/  IADD3 R219, P2, PT, R136, UR13, RZ ;  /* 0x0000000d88db7c10 */ /* 0x000fe4000ff5e0ff */
[----:B--2---:R-:W-:Y:S02]  /*71e0*/  IADD3 R15, P3, PT, R212, UR13, RZ ;  /* 0x0000000dd40f7c10 */ /* 0x004fe4000ff7e0ff */
[----:B------:R-:W-:-:S02]  /*71f0*/  IADD3.X R110, PT, PT, R111, UR9, RZ, P1, !PT ;  /* 0x000000096f6e7c10 */ /* 0x000fc40008ffe4ff */
[----:B---3--:R-:W-:Y:S01]  /*7200*/  IADD3 R14, P4, PT, R182, UR13, RZ ;  /* 0x0000000db60e7c10 */ /* 0x008fe2000ff9e0ff */
[----:B------:R-:W-:Y:S01]  /*7210*/  STL [R1+0x18], R15 ;  /* 0x0000180f01007387 */ /* 0x000fe20000100800 */
[----:B------:R-:W-:Y:S02]  /*7220*/  IADD3 R250, P1, PT, R242, UR13, RZ ;  /* 0x0000000df2fa7c10 */ /* 0x000fe4000ff3e0ff */
[----:B------:R-:W-:Y:S01]  /*7230*/  IADD3.X R136, PT, PT, R137, UR9, RZ, P2, !PT ;  /* 0x0000000989887c10 */ /* 0x000fe200097fe4ff */
[----:B------:R2:W-:Y:S01]  /*7240*/  STL [R1+0x1c], R14 ;  /* 0x00001c0e01007387 */ /* 0x0005e20000100800 */
[----:B------:R-:W-:Y:S02]  /*7250*/  IADD3 R251, P2, PT, R214, UR13, RZ ;  /* 0x0000000dd6fb7c10 */ /* 0x000fe4000ff5e0ff */
[----:B------:R-:W-:Y:S02]  /*7260*/  IADD3.X R242, PT, PT, R243, UR9, RZ, P1, !PT ;  /* 0x00000009f3f27c10 */ /* 0x000fe40008ffe4ff */
[----:B------:R-:W-:-:S02]  /*7270*/  IADD3.X R214, PT, PT, R215, UR9, RZ, P2, !PT ;  /* 0x00000009d7d67c10 */ /* 0x000fc400097fe4ff */
[----:B------:R-:W-:Y:S02]  /*7280*/  IADD3.X R212, PT, PT, R213, UR9, RZ, P3, !PT ;  /* 0x00000009d5d47c10 */ /* 0x000fe40009ffe4ff */
[----:B------:R-:W-:Y:S02]  /*7290*/  IADD3 R16, P2, PT, R18, UR13, RZ ;  /* 0x0000000d12107c10 */ /* 0x000fe4000ff5e0ff */
[----:B--2---:R-:W-:Y:S02]  /*72a0*/  IADD3 R14, P1, PT, R180, UR13, RZ ;  /* 0x0000000db40e7c10 */ /* 0x004fe4000ff3e0ff */
[----:B------:R-:W-:Y:S02]  /*72b0*/  IADD3.X R182, PT, PT, R183, UR9, RZ, P4, !PT ;  /* 0x00000009b7b67c10 */ /* 0x000fe4000a7fe4ff */
[----:B------:R-:W-:Y:S01]  /*72c0*/  IADD3 R15, P3, PT, R20, UR13, RZ ;  /* 0x0000000d140f7c10 */ /* 0x000fe2000ff7e0ff */
[----:B------:R2:W-:Y:S01]  /*72d0*/  STL [R1+0x38], R14 ;  /* 0x0000380e01007387 */ /* 0x0005e20000100800 */
[----:B------:R-:W-:-:S02]  /*72e0*/  IADD3.X R180, PT, PT, R181, UR9, RZ, P1, !PT ;  /* 0x00000009b5b47c10 */ /* 0x000fc40008ffe4ff */
[----:B------:R-:W-:Y:S01]  /*72f0*/  IADD3.X R18, PT, PT, R19, UR9, RZ, P2, !PT ;  /* 0x0000000913127c10 */ /* 0x000fe200097fe4ff */
[----:B------:R3:W-:Y:S01]  /*7300*/  STL [R1+0x3c], R16 ;  /* 0x00003c1001007387 */ /* 0x0007e20000100800 */
[----:B------:R-:W-:-:S03]  /*7310*/  IADD3.X R20, PT, PT, R21, UR9, RZ, P3, !PT ;  /* 0x0000000915147c10 */ /* 0x000fc60009ffe4ff */
[----:B------:R4:W-:Y:S01]  /*7320*/  STL [R1+0x40], R15 ;  /* 0x0000400f01007387 */ /* 0x0009e20000100800 */
[----:B--2---:R-:W-:Y:S02]  /*7330*/  IADD3 R14, P4, PT, R50, UR13, RZ ;  /* 0x0000000d320e7c10 */ /* 0x004fe4000ff9e0ff */
[----:B---3--:R-:W-:-:S03]  /*7340*/  IADD3 R16, P2, PT, R82, UR13, RZ ;  /* 0x0000000d52107c10 */ /* 0x008fc6000ff5e0ff */
[----:B------:R2:W-:Y:S01]  /*7350*/  STL [R1+0xc8], R14 ;  /* 0x0000c80e01007387 */ /* 0x0005e20000100800 */
[----:B------:R-:W-:Y:S02]  /*7360*/  IADD3.X R50, PT, PT, R51, UR9, RZ, P4, !PT ;  /* 0x0000000933327c10 */ /* 0x000fe4000a7fe4ff */
[----:B----4-:R-:W-:Y:S02]  /*7370*/  IADD3 R15, P3, PT, R84, UR13, RZ ;  /* 0x0000000d540f7c10 */ /* 0x010fe4000ff7e0ff */
[----:B------:R-:W-:Y:S02]  /*7380*/  IADD3.X R82, PT, PT, R83, UR9, RZ, P2, !PT ;  /* 0x0000000953527c10 */ /* 0x000fe400097fe4ff */
[----:B------:R-:W-:Y:S02]  /*7390*/  IADD3.X R84, PT, PT, R85, UR9, RZ, P3, !PT ;  /* 0x0000000955547c10 */ /* 0x000fe40009ffe4ff */
[----:B--2---:R-:W-:-:S04]  /*73a0*/  IADD3 R14, P1, PT, R52, UR13, RZ ;  /* 0x0000000d340e7c10 */ /* 0x004fc8000ff3e0ff */
[----:B------:R-:W-:Y:S01]  /*73b0*/  IADD3.X R52, PT, PT, R53, UR9, RZ, P1, !PT ;  /* 0x0000000935347c10 */ /* 0x000fe20008ffe4ff */
[----:B------:R2:W-:Y:S04]  /*73c0*/  STL [R1+0xd4], R14 ;  /* 0x0000d40e01007387 */ /* 0x0005e80000100800 */
[----:B------:R3:W-:Y:S04]  /*73d0*/  STL [R1+0xdc], R16 ;  /* 0x0000dc1001007387 */ /* 0x0007e80000100800 */
[----:B------:R4:W-:Y:S01]  /*73e0*/  STL [R1+0xe0], R15 ;  /* 0x0000e00f01007387 */ /* 0x0009e20000100800 */
[----:B--2---:R-:W-:-:S02]  /*73f0*/  IADD3 R14, P4, PT, R112, UR13, RZ ;  /* 0x0000000d700e7c10 */ /* 0x004fc4000ff9e0ff */
        /* <DEDUP_REMOVED lines=155> */
[----:B--2---:R-:W-:-:S04]  /*7db0*/  IADD3 R14, P4, PT, R232, UR13, RZ ;  /* 0x0000000de80e7c10 */ /* 0x004fc8000ff9e0ff */
[----:B------:R-:W-:Y:S01]  /*7dc0*/  IADD3.X R232, PT, PT, R233, UR9, RZ, P4, !PT ;  /* 0x00000009e9e87c10 */ /* 0x000fe2000a7fe4ff */
[----:B------:R2:W-:Y:S01]  /*7dd0*/  STL [R1+0x348], R14 ;  /* 0x0003480e01007387 */ /* 0x0005e20000100800 */
[----:B---3--:R-:W-:Y:S02]  /*7de0*/  IADD3 R16, P2, PT, R198, UR13, RZ ;  /* 0x0000000dc6107c10 */ /* 0x008fe4000ff5e0ff */
[----:B----4-:R-:W-:Y:S02]  /*7df0*/  IADD3 R15, P3, PT, R196, UR13, RZ ;  /* 0x0000000dc40f7c10 */ /* 0x010fe4000ff7e0ff */
[----:B------:R-:W-:Y:S02]  /*7e00*/  IADD3.X R198, PT, PT, R199, UR9, RZ, P2, !PT ;  /* 0x00000009c7c67c10 */ /* 0x000fe400097fe4ff */
[----:B------:R-:W-:Y:S02]  /*7e10*/  IADD3.X R196, PT, PT, R197, UR9, RZ, P3, !PT ;  /* 0x00000009c5c47c10 */ /* 0x000fe40009ffe4ff */
[----:B--2---:R-:W-:-:S04]  /*7e20*/  IADD3 R14, P1, PT, R228, UR13, RZ ;  /* 0x0000000de40e7c10 */ /* 0x004fc8000ff3e0ff */
[----:B------:R-:W-:Y:S01]  /*7e30*/  IADD3.X R228, PT, PT, R229, UR9, RZ, P1, !PT ;  /* 0x00000009e5e47c10 */ /* 0x000fe20008ffe4ff */
[----:B------:R2:W-:Y:S04]  /*7e40*/  STL [R1+0x34c], R14 ;  /* 0x00034c0e01007387 */ /* 0x0005e80000100800 */
[----:B------:R-:W-:Y:S04]  /*7e50*/  STL [R1+0x350], R16 ;  /* 0x0003501001007387 */ /* 0x000fe80000100800 */
[----:B------:R3:W-:Y:S01]  /*7e60*/  STL [R1+0x354], R15 ;  /* 0x0003540f01007387 */ /* 0x0007e20000100800 */
[----:B--2---:R-:W-:-:S04]  /*7e70*/  IADD3 R14, P4, PT, R2, UR13, RZ ;  /* 0x0000000d020e7c10 */ /* 0x004fc8000ff9e0ff */
[----:B------:R-:W-:Y:S01]  /*7e80*/  IADD3.X R2, PT, PT, R3, UR9, RZ, P4, !PT ;  /* 0x0000000903027c10 */ /* 0x000fe2000a7fe4ff */
[----:B------:R2:W-:Y:S01]  /*7e90*/  STL [R1+0x358], R14 ;  /* 0x0003580e01007387 */ /* 0x0005e20000100800 */
[----:B------:R-:W-:Y:S02]  /*7ea0*/  IADD3 R3, P1, PT, R4, UR13, RZ ;  /* 0x0000000d04037c10 */ /* 0x000fe4000ff3e0ff */
[----:B---3--:R-:W-:Y:S02]  /*7eb0*/  IADD3 R15, P2, PT, R34, UR13, RZ ;  /* 0x0000000d220f7c10 */ /* 0x008fe4000ff5e0ff */
[----:B------:R-:W-:Y:S01]  /*7ec0*/  IADD3.X R4, PT, PT, R5, UR9, RZ, P1, !PT ;  /* 0x0000000905047c10 */ /* 0x000fe20008ffe4ff */
[----:B------:R3:W-:Y:S01]  /*7ed0*/  STL [R1+0x35c], R3 ;  /* 0x00035c0301007387 */ /* 0x0007e20000100800 */
[----:B------:R-:W-:Y:S02]  /*7ee0*/  IADD3.X R34, PT, PT, R35, UR9, RZ, P2, !PT ;  /* 0x0000000923227c10 */ /* 0x000fe400097fe4ff */
[----:B--2---:R-:W-:Y:S01]  /*7ef0*/  IADD3 R14, P3, PT, R36, UR13, RZ ;  /* 0x0000000d240e7c10 */ /* 0x004fe2000ff7e0ff */
[----:B------:R-:W-:Y:S03]  /*7f00*/  STL [R1+0x360], R15 ;  /* 0x0003600f01007387 */ /* 0x000fe60000100800 */
[----:B------:R-:W-:Y:S01]  /*7f10*/  IADD3.X R36, PT, PT, R37, UR9, RZ, P3, !PT ;  /* 0x0000000925247c10 */ /* 0x000fe20009ffe4ff */
[----:B------:R2:W-:Y:S01]  /*7f20*/  STL [R1+0x364], R14 ;  /* 0x0003640e01007387 */ /* 0x0005e20000100800 */
[----:B---3--:R-:W-:-:S02]  /*7f30*/  IADD3 R3, P4, PT, R66, UR13, RZ ;  /* 0x0000000d42037c10 */ /* 0x008fc4000ff9e0ff */
[----:B------:R-:W-:Y:S02]  /*7f40*/  IADD3 R5, P3, PT, R100, UR13, RZ ;  /* 0x0000000d64057c10 */ /* 0x000fe4000ff7e0ff */
[----:B------:R-:W-:Y:S01]  /*7f50*/  IADD3.X R66, PT, PT, R67, UR9, RZ, P4, !PT ;  /* 0x0000000943427c10 */ /* 0x000fe2000a7fe4ff */
[----:B------:R3:W-:Y:S01]  /*7f60*/  STL [R1+0x368], R3 ;  /* 0x0003680301007387 */ /* 0x0007e20000100800 */
[----:B------:R-:W-:Y:S02]  /*7f70*/  IADD3.X R100, PT, PT, R101, UR9, RZ, P3, !PT ;  /* 0x0000000965647c10 */ /* 0x000fe40009ffe4ff */
[----:B--2---:R-:W-:-:S04]  /*7f80*/  IADD3 R14, P2, PT, R98, UR13, RZ ;  /* 0x0000000d620e7c10 */ /* 0x004fc8000ff5e0ff */
[----:B------:R-:W-:Y:S02]  /*7f90*/  IADD3.X R98, PT, PT, R99, UR9, RZ, P2, !PT ;  /* 0x0000000963627c10 */ /* 0x000fe400097fe4ff */
[----:B---3--:R-:W-:-:S04]  /*7fa0*/  IADD3 R3, P1, PT, R68, UR13, RZ ;  /* 0x0000000d44037c10 */ /* 0x008fc8000ff3e0ff */
        /* <DEDUP_REMOVED lines=57> */
[----:B--2---:R-:W-:-:S05]  /*8340*/  IADD3 R3, P1, PT, R134, UR13, RZ ;  /* 0x0000000d86037c10 */ /* 0x004fca000ff3e0ff */
[----:B------:R2:W-:Y:S04]  /*8350*/  STL [R1+0x3bc], R3 ;  /* 0x0003bc0301007387 */ /* 0x0005e80000100800 */
[----:B------:R-:W-:Y:S04]  /*8360*/  STL [R1+0x3c0], R7 ;  /* 0x0003c00701007387 */ /* 0x000fe80000100800 */
[----:B------:R-:W3:Y:S01]  /*8370*/  LDL.LU.64 R14, [R1+0x10] ;  /* 0x00001000010e7983 */ /* 0x000ee20000300a00 */
[----:B------:R-:W-:Y:S02]  /*8380*/  IADD3.X R134, PT, PT, R135, UR9, RZ, P1, !PT ;  /* 0x0000000987867c10 */ /* 0x000fe40008ffe4ff */
[----:B--2---:R-:W-:Y:S01]  /*8390*/  IADD3 R3, P4, PT, R222, UR13, RZ ;  /* 0x0000000dde037c10 */ /* 0x004fe2000ff9e0ff */
[----:B------:R2:W-:Y:S04]  /*83a0*/  STL [R1+0x3c4], R5 ;  /* 0x0003c40501007387 */ /* 0x0005e80000100800 */
[----:B--2---:R-:W2:Y:S01]  /*83b0*/  LDL.LU R5, [R1+0xc4] ;  /* 0x0000c40001057983 */ /* 0x004ea20000300800 */
[----:B------:R-:W-:-:S02]  /*83c0*/  IADD3 R49, P1, PT, R220, UR13, RZ ;  /* 0x0000000ddc317c10 */ /* 0x000fc4000ff3e0ff */
[----:B------:R-:W-:Y:S02]  /*83d0*/  IADD3.X R222, PT, PT, R223, UR9, RZ, P4, !PT ;  /* 0x00000009dfde7c10 */ /* 0x000fe4000a7fe4ff */
[----:B------:R-:W-:Y:S02]  /*83e0*/  IADD3 R185, P4, PT, R10, UR13, RZ ;  /* 0x0000000d0ab97c10 */ /* 0x000fe4000ff9e0ff */
[----:B------:R-:W-:Y:S02]  /*83f0*/  IADD3.X R220, PT, PT, R221, UR9, RZ, P1, !PT ;  /* 0x00000009dddc7c10 */ /* 0x000fe40008ffe4ff */
[----:B------:R-:W-:Y:S01]  /*8400*/  IADD3 R186, P1, PT, R12, UR13, RZ ;  /* 0x0000000d0cba7c10 */ /* 0x000fe2000ff3e0ff */
[----:B------:R-:W-:Y:S01]  /*8410*/  STL [R1+0x3c8], R3 ;  /* 0x0003c80301007387 */ /* 0x000fe20000100800 */
[----:B------:R-:W-:Y:S02]  /*8420*/  IADD3.X R46, PT, PT, R11, UR9, RZ, P4, !PT ;  /* 0x000000090b2e7c10 */ /* 0x000fe4000a7fe4ff */
[----:B------:R-:W-:Y:S01]  /*8430*/  IADD3.X R47, PT, PT, R13, UR9, RZ, P1, !PT ;  /* 0x000000090d2f7c10 */ /* 0x000fe20008ffe4ff */
[----:B------:R-:W4:Y:S01]  /*8440*/  LDL.LU.64 R10, [R1+0x8] ;  /* 0x00000800010a7983 */ /* 0x000f220000300a00 */
[----:B------:R-:W-:-:S03]  /*8450*/  IADD3 R16, P1, PT, R76, UR13, RZ ;  /* 0x0000000d4c107c10 */ /* 0x000fc6000ff3e0ff */
[----:B------:R-:W3:Y:S01]  /*8460*/  LDL.LU.64 R12, [R1] ;  /* 0x00000000010c7983 */ /* 0x000ee20000300a00 */
[----:B------:R-:W-:Y:S02]  /*8470*/  IADD3 R217, P4, PT, R74, UR13, RZ ;  /* 0x0000000d4ad97c10 */ /* 0x000fe4000ff9e0ff */
[----:B------:R-:W-:Y:S01]  /*8480*/  IADD3.X R76, PT, PT, R77, UR9, RZ, P1, !PT ;  /* 0x000000094d4c7c10 */ /* 0x000fe20008ffe4ff */
[----:B------:R-:W3:Y:S01]  /*8490*/  LDL.LU R79, [R1+0xbc] ;  /* 0x0000bc00014f7983 */ /* 0x000ee20000300800 */
[----:B------:R-:W-:-:S03]  /*84a0*/  IADD3.X R74, PT, PT, R75, UR9, RZ, P4, !PT ;  /* 0x000000094b4a7c10 */ /* 0x000fc6000a7fe4ff */
[----:B------:R-:W3:Y:S04]  /*84b0*/  LDL.LU R77, [R1+0xb4] ;  /* 0x0000b400014d7983 */ /* 0x000ee80000300800 */
[----:B------:R-:W3:Y:S01]  /*84c0*/  LDL.LU R75, [R1+0xac] ;  /* 0x0000ac00014b7983 */ /* 0x000ee20000300800 */
[----:B------:R-:W-:Y:S02]  /*84d0*/  IADD3.X R162, PT, PT, R163, UR9, RZ, P3, !PT ;  /* 0x00000009a3a27c10 */ /* 0x000fe40009ffe4ff */
[----:B------:R-:W-:-:S04]  /*84e0*/  IADD3 R184, P3, PT, R188, UR13, RZ ;  /* 0x0000000dbcb87c10 */ /* 0x000fc8000ff7e0ff */
[----:B------:R-:W-:Y:S02]  /*84f0*/  IADD3.X R188, PT, PT, R189, UR9, RZ, P3, !PT ;  /* 0x00000009bdbc7c10 */ /* 0x000fe40009ffe4ff */
[----:B------:R-:W-:Y:S02]  /*8500*/  IADD3 R216, P3, PT, R44, UR13, RZ ;  /* 0x0000000d2cd87c10 */ /* 0x000fe4000ff7e0ff */
[----:B--2---:R-:W-:-:S05]  /*8510*/  IADD3 R5, P6, PT, R5, UR12, RZ ;  /* 0x0000000c05057c10 */ /* 0x004fca000ffde0ff */
[----:B------:R2:W-:Y:S04]  /*8520*/  STL [R1+0xc4], R5 ;  /* 0x0000c40501007387 */ /* 0x0005e80000100800 */
[----:B------:R-:W4:Y:S04]  /*8530*/  LDL.LU R73, [R1+0xa4] ;  /* 0x0000a40001497983 */ /* 0x000f280000300800 */
        /* <DEDUP_REMOVED lines=18> */
[----:B------:R-:W4:Y:S01]  /*8660*/  LDL.LU R27, [R1+0x78] ;  /* 0x00007800011b7983 */ /* 0x000f220000300800 */
[----:B---3--:R-:W-:-:S03]  /*8670*/  IADD3 R44, P1, PT, R14, UR13, RZ ;  /* 0x0000000d0e2c7c10 */ /* 0x008fc6000ff3e0ff */
[----:B------:R-:W3:Y:S04]  /*8680*/  LDL.LU R25, [R1+0x50] ;  /* 0x0000500001197983 */ /* 0x000ee80000300800 */
[----:B------:R-:W3:Y:S04]  /*8690*/  LDL.LU R23, [R1+0x6c] ;  /* 0x00006c0001177983 */ /* 0x000ee80000300800 */
[----:B------:R-:W3:Y:S04]  /*86a0*/  LDL.LU R21, [R1+0x48] ;  /* 0x0000480001157983 */ /* 0x000ee80000300800 */
[----:B------:R-:W3:Y:S04]  /*86b0*/  LDL.LU R19, [R1+0x64] ;  /* 0x0000640001137983 */ /* 0x000ee80000300800 */
[----:B------:R-:W3:Y:S04]  /*86c0*/  LDL.LU R14, [R1+0x5c] ;  /* 0x00005c00010e7983 */ /* 0x000ee80000300800 */
[----:B------:R-:W3:Y:S04]  /*86d0*/  LDL.LU R9, [R1+0x54] ;  /* 0x0000540001097983 */ /* 0x000ee80000300800 */
[----:B------:R-:W3:Y:S04]  /*86e0*/  LDL.LU R7, [R1+0x4c] ;  /* 0x00004c0001077983 */ /* 0x000ee80000300800 */
[----:B--2---:R-:W2:Y:S01]  /*86f0*/  LDL.LU R5, [R1+0x44] ;  /* 0x0000440001057983 */ /* 0x004ea20000300800 */
[----:B------:R-:W-:-:S02]  /*8700*/  IADD3.X R160, PT, PT, R161, UR9, RZ, P2, !PT ;  /* 0x00000009a1a07c10 */ /* 0x000fc400097fe4ff */
[----:B------:R-:W-:-:S04]  /*8710*/  IADD3 R135, P2, PT, R190, UR13, RZ ;  /* 0x0000000dbe877c10 */ /* 0x000fc8000ff5e0ff */
[----:B------:R-:W-:Y:S02]  /*8720*/  IADD3.X R190, PT, PT, R191, UR9, RZ, P2, !PT ;  /* 0x00000009bfbe7c10 */ /* 0x000fe400097fe4ff */
[----:B------:R-:W-:Y:S02]  /*8730*/  IADD3 R187, P2, PT, R42, UR13, RZ ;  /* 0x0000000d2abb7c10 */ /* 0x000fe4000ff5e0ff */
[----:B------:R-:W-:Y:S02]  /*8740*/  IADD3.X R45, PT, PT, R45, UR9, RZ, P3, !PT ;  /* 0x000000092d2d7c10 */ /* 0x000fe40009ffe4ff */
[----:B------:R-:W-:Y:S02]  /*8750*/  IADD3.X R48, PT, PT, R43, UR9, RZ, P2, !PT ;  /* 0x000000092b307c10 */ /* 0x000fe400097fe4ff */
[----:B------:R-:W-:Y:S02]  /*8760*/  IADD3 R42, P3, PT, R12, UR13, RZ ;  /* 0x0000000d0c2a7c10 */ /* 0x000fe4000ff7e0ff */
[----:B------:R-:W-:-:S02]  /*8770*/  IADD3 R17, P2, PT, R106, UR13, RZ ;  /* 0x0000000d6a117c10 */ /* 0x000fc4000ff5e0ff */
[----:B----4-:R-:W-:Y:S02]  /*8780*/  IADD3 R43, P4, PT, R10, UR13, RZ ;  /* 0x0000000d0a2b7c10 */ /* 0x010fe4000ff9e0ff */
[----:B------:R-:W-:Y:S02]  /*8790*/  IADD3.X R12, PT, PT, R13, UR9, RZ, P3, !PT ;  /* 0x000000090d0c7c10 */ /* 0x000fe40009ffe4ff */
[----:B------:R-:W-:Y:S02]  /*87a0*/  IADD3.X R106, PT, PT, R107, UR9, RZ, P2, !PT ;  /* 0x000000096b6a7c10 */ /* 0x000fe400097fe4ff */
[----:B------:R-:W-:Y:S02]  /*87b0*/  IADD3.X R13, PT, PT, R11, UR9, RZ, P4, !PT ;  /* 0x000000090b0d7c10 */ /* 0x000fe4000a7fe4ff */
[----:B------:R-:W-:Y:S02]  /*87c0*/  IADD3 R11, P2, PT, R164, UR13, RZ ;  /* 0x0000000da40b7c10 */ /* 0x000fe4000ff5e0ff */
[----:B------:R-:W-:-:S02]  /*87d0*/  IADD3 R10, P3, PT, R166, UR13, RZ ;  /* 0x0000000da60a7c10 */ /* 0x000fc4000ff7e0ff */
[----:B------:R-:W-:Y:S02]  /*87e0*/  IADD3.X R164, PT, PT, R165, UR9, RZ, P2, !PT ;  /* 0x00000009a5a47c10 */ /* 0x000fe400097fe4ff */
[----:B------:R-:W-:Y:S02]  /*87f0*/  IADD3 R79, P5, PT, R79, UR12, RZ ;  /* 0x0000000c4f4f7c10 */ /* 0x000fe4000ffbe0ff */
[----:B------:R-:W-:Y:S01]  /*8800*/  IADD3 R77, P2, PT, R77, UR12, RZ ;  /* 0x0000000c4d4d7c10 */ /* 0x000fe2000ff5e0ff */
[----:B------:R-:W-:Y:S01]  /*8810*/  USHF.L.U32 UR4, UR4, 0x1f, URZ ;  /* 0x0000001f04047899 */ /* 0x000fe200080006ff */
[----:B------:R-:W-:Y:S02]  /*8820*/  IADD3.X R166, PT, PT, R167, UR9, RZ, P3, !PT ;  /* 0x00000009a7a67c10 */ /* 0x000fe40009ffe4ff */
[----:B------:R-:W-:Y:S01]  /*8830*/  IADD3 R75, P4, PT, R75, UR12, RZ ;  /* 0x0000000c4b4b7c10 */ /* 0x000fe2000ff9e0ff */
[----:B------:R0:W-:Y:S04]  /*8840*/  STL [R1+0xbc], R79 ;  /* 0x0000bc4f01007387 */ /* 0x0001e80000100800 */
[----:B------:R0:W-:Y:S01]  /*8850*/  STL [R1+0xb4], R77 ;  /* 0x0000b44d01007387 */ /* 0x0001e20000100800 */
[----:B------:R-:W-:-:S03]  /*8860*/  IMAD.U32 R3, RZ, RZ, UR4 ;  /* 0x00000004ff037e24 */ /* 0x000fc6000f8e00ff */
[----:B------:R0:W-:Y:S01]  /*8870*/  STL [R1+0xac], R75 ;  /* 0x0000ac4b01007387 */ /* 0x0001e20000100800 */
[----:B------:R-:W-:Y:S01]  /*8880*/  IADD3.X R15, PT, PT, R15, UR9, RZ, P1, !PT ;  /* 0x000000090f0f7c10 */ /* 0x000fe20008ffe4ff */
[----:B------:R-:W4:Y:S01]  /*8890*/  SYNCS.PHASECHK.TRANS64.TRYWAIT P1, [UR77], R3 ;  /* 0x00000003ff0075a7 */ /* 0x000f22000802114d */
[----:B------:R-:W-:Y:S02]  /*88a0*/  IADD3 R73, P3, PT, R73, UR12, RZ ;  /* 0x0000000c49497c10 */ /* 0x000fe4000ff7e0ff */
[----:B------:R-:W-:-:S03]  /*88b0*/  IADD3.X R71, PT, PT, R71, UR15, RZ, P6, !PT ;  /* 0x0000000f47477c10 */ /* 0x000fc6000b7fe4ff */
[----:B------:R0:W-:Y:S01]  /*88c0*/  STL [R1+0xa4], R73 ;  /* 0x0000a44901007387 */ /* 0x0001e20000100800 */
[----:B------:R-:W-:-:S03]  /*88d0*/  IADD3 R69, P6, PT, R69, UR12, RZ ;  /* 0x0000000c45457c10 */ /* 0x000fc6000ffde0ff */
[----:B------:R0:W-:Y:S01]  /*88e0*/  STL [R1+0xc0], R71 ;  /* 0x0000c04701007387 */ /* 0x0001e20000100800 */
        /* <DEDUP_REMOVED lines=34> */
[----:B---3--:R-:W-:Y:S02]  /*8b10*/  IADD3 R25, P3, PT, R25, UR12, RZ ;  /* 0x0000000c19197c10 */ /* 0x008fe4000ff7e0ff */
[----:B------:R-:W-:Y:S01]  /*8b20*/  IADD3.X R23, PT, PT, R23, UR15, RZ, P6, !PT ;  /* 0x0000000f17177c10 */ /* 0x000fe2000b7fe4ff */
[----:B------:R0:W-:Y:S01]  /*8b30*/  STL [R1+0x78], R27 ;  /* 0x0000781b01007387 */ /* 0x0001e20000100800 */
[----:B------:R-:W-:-:S03]  /*8b40*/  IADD3 R21, P6, PT, R21, UR12, RZ ;  /* 0x0000000c15157c10 */ /* 0x000fc6000ffde0ff */
[----:B------:R0:W-:Y:S01]  /*8b50*/  STL [R1+0x50], R25 ;  /* 0x0000501901007387 */ /* 0x0001e20000100800 */
[----:B------:R-:W-:-:S03]  /*8b60*/  IADD3.X R19, PT, PT, R19, UR15, RZ, P5, !PT ;  /* 0x0000000f13137c10 */ /* 0x000fc6000affe4ff */
[----:B------:R0:W-:Y:S01]  /*8b70*/  STL [R1+0x6c], R23 ;  /* 0x00006c1701007387 */ /* 0x0001e20000100800 */
[----:B------:R-:W-:-:S03]  /*8b80*/  IADD3.X R14, PT, PT, R14, UR15, RZ, P2, !PT ;  /* 0x0000000f0e0e7c10 */ /* 0x000fc600097fe4ff */
[----:B------:R0:W-:Y:S01]  /*8b90*/  STL [R1+0x48], R21 ;  /* 0x0000481501007387 */ /* 0x0001e20000100800 */
[----:B------:R-:W-:-:S03]  /*8ba0*/  IADD3.X R9, PT, PT, R9, UR15, RZ, P4, !PT ;  /* 0x0000000f09097c10 */ /* 0x000fc6000a7fe4ff */
[----:B------:R0:W-:Y:S01]  /*8bb0*/  STL [R1+0x64], R19 ;  /* 0x0000641301007387 */ /* 0x0001e20000100800 */
[----:B------:R-:W-:Y:S02]  /*8bc0*/  IADD3.X R7, PT, PT, R7, UR15, RZ, P3, !PT ;  /* 0x0000000f07077c10 */ /* 0x000fe40009ffe4ff */
[----:B--2---:R-:W-:Y:S01]  /*8bd0*/  IADD3.X R5, PT, PT, R5, UR15, RZ, P6, !PT ;  /* 0x0000000f05057c10 */ /* 0x004fe2000b7fe4ff */
[----:B------:R0:W-:Y:S04]  /*8be0*/  STL [R1+0x5c], R14 ;  /* 0x00005c0e01007387 */ /* 0x0001e80000100800 */
[----:B------:R0:W-:Y:S04]  /*8bf0*/  STL [R1+0x44], R5 ;  /* 0x0000440501007387 */ /* 0x0001e80000100800 */
[----:B------:R0:W-:Y:S04]  /*8c00*/  STL [R1+0x54], R9 ;  /* 0x0000540901007387 */ /* 0x0001e80000100800 */
[----:B------:R0:W-:Y:S01]  /*8c10*/  STL [R1+0x4c], R7 ;  /* 0x00004c0701007387 */ /* 0x0001e20000100800 */
[----:B----4-:R-:W-:Y:S05]  /*8c20*/  @!P1 BRA `(.L_x_8) ;  /* 0x00000094000c9947 */ /* 0x010fea0003800000 */
.L_x_16:
[----:B0-----:R-:W2:Y:S01]  /*8c30*/  LDL.LU R29, [R1+0x20] ;  /* 0x00002000011d7983 */ /* 0x001ea20000300800 */
[----:B------:R-:W-:Y:S01]  /*8c40*/  PRMT R221, RZ, 0x7610, R221 ;  /* 0x00007610ffdd7816 */ /* 0x000fe200000000dd */
[----:B------:R-:W0:Y:S01]  /*8c50*/  LDC R14, c[0x0][0x3a0] ;  /* 0x0000e800ff0e7b82 */ /* 0x000e220000000800 */
[----:B------:R-:W-:Y:S01]  /*8c60*/  PRMT R215, RZ, 0x7610, R215 ;  /* 0x00007610ffd77816 */ /* 0x000fe200000000d7 */
[----:B------:R-:W-:Y:S01]  /*8c70*/  STL [R1+0x67c], R186 ;  /* 0x00067cba01007387 */ /* 0x000fe20000100800 */
[----:B------:R-:W-:Y:S02]  /*8c80*/  PRMT R213, RZ, 0x7610, R213 ;  /* 0x00007610ffd57816 */ /* 0x000fe400000000d5 */
[----:B------:R-:W-:Y:S01]  /*8c90*/  PRMT R211, RZ, 0x7610, R211 ;  /* 0x00007610ffd37816 */ /* 0x000fe200000000d3 */
[----:B------:R-:W-:Y:S01]  /*8ca0*/  STL [R1+0x678], R47 ;  /* 0x0006782f01007387 */ /* 0x000fe20000100800 */
[----:B------:R-:W-:Y:S02]  /*8cb0*/  PRMT R209, RZ, 0x7610, R209 ;  /* 0x00007610ffd17816 */ /* 0x000fe400000000d1 */
[----:B------:R-:W-:Y:S01]  /*8cc0*/  PRMT R207, RZ, 0x7610, R207 ;  /* 0x00007610ffcf7816 */ /* 0x000fe200000000cf */
[----:B------:R-:W-:Y:S01]  /*8cd0*/  STL [R1+0x674], R187 ;  /* 0x000674bb01007387 */ /* 0x000fe20000100800 */
[----:B------:R-:W-:-:S02]  /*8ce0*/  PRMT R205, RZ, 0x7610, R205 ;  /* 0x00007610ffcd7816 */ /* 0x000fc400000000cd */
        /* <DEDUP_REMOVED lines=13> */
[----:B-----5:R3:W-:Y:S01]  /*8dc0*/  STL [R1+0x654], R0 ;  /* 0x0006540001007387 */ /* 0x0207e20000100800 */
[----:B------:R-:W-:Y:S02]  /*8dd0*/  PRMT R179, RZ, 0x7610, R179 ;  /* 0x00007610ffb37816 */ /* 0x000fe400000000b3 */
[----:B------:R-:W-:Y:S01]  /*8de0*/  PRMT R177, RZ, 0x7610, R177 ;  /* 0x00007610ffb17816 */ /* 0x000fe200000000b1 */
[----:B------:R-:W-:Y:S01]  /*8df0*/  STL [R1+0x488], R252 ;  /* 0x000488fc01007387 */ /* 0x000fe20000100800 */
[----:B------:R-:W-:-:S02]  /*8e00*/  PRMT R175, RZ, 0x7610, R175 ;  /* 0x00007610ffaf7816 */ /* 0x000fc400000000af */
[----:B------:R-:W-:Y:S01]  /*8e10*/  PRMT R173, RZ, 0x7610, R173 ;  /* 0x00007610ffad7816 */ /* 0x000fe200000000ad */
[----:B------:R4:W-:Y:S01]  /*8e20*/  STL [R1+0x658], R252 ;  /* 0x000658fc01007387 */ /* 0x0009e20000100800 */
[----:B------:R-:W-:Y:S02]  /*8e30*/  PRMT R171, RZ, 0x7610, R171 ;  /* 0x00007610ffab7816 */ /* 0x000fe400000000ab */
[----:B------:R-:W-:Y:S02]  /*8e40*/  PRMT R169, RZ, 0x7610, R169 ;  /* 0x00007610ffa97816 */ /* 0x000fe400000000a9 */
[----:B------:R-:W-:Y:S02]  /*8e50*/  PRMT R167, RZ, 0x7610, R167 ;  /* 0x00007610ffa77816 */ /* 0x000fe400000000a7 */
[----:B------:R-:W-:Y:S02]  /*8e60*/  PRMT R163, RZ, 0x7610, R163 ;  /* 0x00007610ffa37816 */ /* 0x000fe400000000a3 */
[----:B---3--:R-:W-:-:S02]  /*8e70*/  PRMT R0, RZ, 0x7610, R0 ;  /* 0x00007610ff007816 */ /* 0x008fc40000000000 */
[----:B----4-:R-:W-:Y:S02]  /*8e80*/  PRMT R252, RZ, 0x7610, R252 ;  /* 0x00007610fffc7816 */ /* 0x010fe400000000fc */
        /* <DEDUP_REMOVED lines=67> */
[----:B------:R-:W-:Y:S01]  /*92c0*/  PRMT R31, RZ, 0x7610, R31 ;  /* 0x00007610ff1f7816 */ /* 0x000fe2000000001f */
[----:B------:R-:W-:Y:S01]  /*92d0*/  IMAD.MOV.U32 R245, RZ, RZ, R244 ;  /* 0x000000fffff57224 */ /* 0x000fe200078e00f4 */
        /* <DEDUP_REMOVED lines=21> */
[----:B--2---:R-:W-:-:S05]  /*9430*/  VIADD R29, R29, 0x1 ;  /* 0x000000011d1d7836 */ /* 0x004fca0000000000 */
[----:B------:R-:W-:Y:S04]  /*9440*/  STL [R1+0x20], R29 ;  /* 0x0000201d01007387 */ /* 0x000fe80000100800 */
[----:B------:R-:W-:Y:S04]  /*9450*/  STL.S16 [R1+0x2c0], R221 ;  /* 0x0002c0dd01007387 */ /* 0x000fe80000100600 */
        /* <DEDUP_REMOVED lines=22> */
[----:B------:R2:W-:Y:S04]  /*95c0*/  STL [R1+0x65c], R252 ;  /* 0x00065cfc01007387 */ /* 0x0005e80000100800 */
[----:B------:R-:W-:Y:S04]  /*95d0*/  STL.S16 [R1+0x268], R163 ;  /* 0x000268a301007387 */ /* 0x000fe80000100600 */
[----:B------:R3:W-:Y:S01]  /*95e0*/  STL [R1+0x664], R0 ;  /* 0x0006640001007387 */ /* 0x0007e20000100800 */
[----:B0-----:R-:W-:Y:S01]  /*95f0*/  IMAD R14, R29, -0x40, R14 ;  /* 0xffffffc01d0e7824 */ /* 0x001fe200078e020e */
[----:B--2---:R-:W-:-:S02]  /*9600*/  PRMT R252, RZ, 0x7610, R252 ;  /* 0x00007610fffc7816 */ /* 0x004fc400000000fc */
[----:B------:R-:W-:Y:S04]  /*9610*/  STL.S16 [R1+0x25c], R161 ;  /* 0x00025ca101007387 */ /* 0x000fe80000100600 */
[----:B------:R-:W-:Y:S01]  /*9620*/  STL.S16 [R1+0x258], R159 ;  /* 0x0002589f01007387 */ /* 0x000fe20000100600 */
[----:B------:R-:W-:Y:S01]  /*9630*/  IMAD.MOV.U32 R183, RZ, RZ, R182 ;  /* 0x000000ffffb77224 */ /* 0x000fe200078e00b6 */
[----:B---3--:R-:W-:Y:S02]  /*9640*/  PRMT R0, RZ, 0x7610, R0 ;  /* 0x00007610ff007816 */ /* 0x008fe40000000000 */
        /* <DEDUP_REMOVED lines=48> */
[----:B------:R0:W-:Y:S04]  /*9950*/  STL.S16 [R1+0x19c], R27 ;  /* 0x00019c1b01007387 */ /* 0x0001e80000100600 */
[----:B0-----:R-:W2:Y:S04]  /*9960*/  LDL.LU R27, [R1+0x3cc] ;  /* 0x0003cc00011b7983 */ /* 0x001ea80000300800 */
[----:B------:R0:W-:Y:S04]  /*9970*/  STL.S16 [R1+0x198], R7 ;  /* 0x0001980701007387 */ /* 0x0001e80000100600 */
[----:B0-----:R-:W3:Y:S04]  /*9980*/  LDL.LU R7, [R1+0x3d0] ;  /* 0x0003d00001077983 */ /* 0x001ee80000300800 */
[----:B------:R0:W-:Y:S04]  /*9990*/  STL.S16 [R1+0x194], R3 ;  /* 0x0001940301007387 */ /* 0x0001e80000100600 */
[----:B0-----:R-:W4:Y:S04]  /*99a0*/  LDL.LU R3, [R1+0x3d4] ;  /* 0x0003d40001037983 */ /* 0x001f280000300800 */
[----:B------:R-:W-:Y:S04]  /*99b0*/  STL.S16 [R1+0x190], R55 ;  /* 0x0001903701007387 */ /* 0x000fe80000100600 */
[----:B------:R-:W-:Y:S04]  /*99c0*/  STL.S16 [R1+0x18c], R53 ;  /* 0x00018c3501007387 */ /* 0x000fe80000100600 */
[----:B------:R0:W-:Y:S04]  /*99d0*/  STL.S16 [R1+0x188], R51 ;  /* 0x0001883301007387 */ /* 0x0001e80000100600 */
[----:B------:R-:W-:Y:S04]  /*99e0*/  STL.S16 [R1+0x184], R41 ;  /* 0x0001842901007387 */ /* 0x000fe80000100600 */
[----:B------:R-:W-:Y:S04]  /*99f0*/  STL.S16 [R1+0x180], R39 ;  /* 0x0001802701007387 */ /* 0x000fe80000100600 */
[----:B------:R-:W-:Y:S04]  /*9a00*/  STL.S16 [R1+0x17c], R37 ;  /* 0x00017c2501007387 */ /* 0x000fe80000100600 */
[----:B------:R-:W-:Y:S04]  /*9a10*/  STL.S16 [R1+0x178], R35 ;  /* 0x0001782301007387 */ /* 0x000fe80000100600 */
[----:B------:R-:W-:Y:S04]  /*9a20*/  STL.S16 [R1+0x174], R23 ;  /* 0x0001741701007387 */ /* 0x000fe80000100600 */
[----:B------:R-:W-:Y:S04]  /*9a30*/  STL.S16 [R1+0x170], R19 ;  /* 0x0001701301007387 */ /* 0x000fe80000100600 */
[----:B0-----:R-:W4:Y:S04]  /*9a40*/  LDL.LU R51, [R1+0x18] ;  /* 0x0000180001337983 */ /* 0x001f280000300800 */
[----:B------:R0:W-:Y:S04]  /*9a50*/  STL.S16 [R1+0x16c], R5 ;  /* 0x00016c0501007387 */ /* 0x0001e80000100600 */
[----:B0-----:R-:W4:Y:S04]  /*9a60*/  LDL.LU R5, [R1+0x1c] ;  /* 0x00001c0001057983 */ /* 0x001f280000300800 */
[----:B------:R0:W-:Y:S04]  /*9a70*/  STL.S16 [R1+0x168], R9 ;  /* 0x0001680901007387 */ /* 0x0001e80000100600 */
[----:B------:R-:W4:Y:S04]  /*9a80*/  LDL.LU R19, [R1+0x38] ;  /* 0x0000380001137983 */ /* 0x000f280000300800 */
[----:B0-----:R-:W4:Y:S04]  /*9a90*/  LDL.LU R9, [R1+0x3c] ;  /* 0x00003c0001097983 */ /* 0x001f280000300800 */
[----:B------:R0:W-:Y:S04]  /*9aa0*/  STL.S16 [R1+0x164], R21 ;  /* 0x0001641501007387 */ /* 0x0001e80000100600 */
[----:B0-----:R-:W4:Y:S04]  /*9ab0*/  LDL.LU R21, [R1+0x40] ;  /* 0x0000400001157983 */ /* 0x001f280000300800 */
[----:B------:R-:W4:Y:S04]  /*9ac0*/  LDL.LU R23, [R1+0xc8] ;  /* 0x0000c80001177983 */ /* 0x000f280000300800 */
[----:B------:R0:W-:Y:S04]  /*9ad0*/  STL.S16 [R1+0x160], R25 ;  /* 0x0001601901007387 */ /* 0x0001e80000100600 */
[----:B------:R-:W4:Y:S04]  /*9ae0*/  LDL.LU R41, [R1+0xd4] ;  /* 0x0000d40001297983 */ /* 0x000f280000300800 */
[----:B0-----:R-:W4:Y:S04]  /*9af0*/  LDL.LU R25, [R1+0xdc] ;  /* 0x0000dc0001197983 */ /* 0x001f280000300800 */
[----:B------:R0:W-:Y:S04]  /*9b00*/  STL.S16 [R1+0x15c], R33 ;  /* 0x00015c2101007387 */ /* 0x0001e80000100600 */
[----:B------:R-:W4:Y:S04]  /*9b10*/  LDL.LU R39, [R1+0xe0] ;  /* 0x0000e00001277983 */ /* 0x000f280000300800 */
[----:B------:R-:W4:Y:S01]  /*9b20*/  LDL.LU R37, [R1+0xe8] ;  /* 0x0000e80001257983 */ /* 0x000f220000300800 */
[----:B------:R-:W-:-:S03]  /*9b30*/  IMAD.MOV.U32 R79, RZ, RZ, R78 ;  /* 0x000000ffff4f7224 */ /* 0x000fc600078e004e */
[----:B------:R1:W-:Y:S01]  /*9b40*/  STL.S16 [R1+0x158], R31 ;  /* 0x0001581f01007387 */ /* 0x0003e20000100600 */
[----:B------:R-:W-:-:S03]  /*9b50*/  IMAD.MOV.U32 R81, RZ, RZ, R80 ;  /* 0x000000ffff517224 */ /* 0x000fc600078e0050 */
[----:B------:R-:W4:Y:S04]  /*9b60*/  LDL.LU R35, [R1+0xf4] ;  /* 0x0000f40001237983 */ /* 0x000f280000300800 */
[----:B0-----:R-:W4:Y:S01]  /*9b70*/  LDL.LU R33, [R1+0xf8] ;  /* 0x0000f80001217983 */ /* 0x001f220000300800 */
[----:B------:R-:W-:-:S03]  /*9b80*/  IMAD.MOV.U32 R109, RZ, RZ, R108 ;  /* 0x000000ffff6d7224 */ /* 0x000fc600078e006c */
[----:B-1----:R-:W4:Y:S04]  /*9b90*/  LDL.LU R31, [R1+0x100] ;  /* 0x00010000011f7983 */ /* 0x002f280000300800 */
[----:B------:R-:W4:Y:S01]  /*9ba0*/  LDL.LU R29, [R1+0x104] ;  /* 0x00010400011d7983 */ /* 0x000f220000300800 */
[----:B------:R-:W-:Y:S02]  /*9bb0*/  IMAD.MOV.U32 R181, RZ, RZ, R180 ;  /* 0x000000ffffb57224 */ /* 0x000fe400078e00b4 */
[----:B------:R-:W-:Y:S02]  /*9bc0*/  IMAD.MOV.U32 R213, RZ, RZ, R212 ;  /* 0x000000ffffd57224 */ /* 0x000fe400078e00d4 */
[----:B------:R-:W-:Y:S02]  /*9bd0*/  IMAD.MOV.U32 R83, RZ, RZ, R82 ;  /* 0x000000ffff537224 */ /* 0x000fe400078e0052 */
[----:B------:R-:W-:-:S02]  /*9be0*/  IMAD.MOV.U32 R53, RZ, RZ, R52 ;  /* 0x000000ffff357224 */ /* 0x000fc400078e0034 */
[----:B--2---:R-:W-:Y:S02]  /*9bf0*/  IMAD.MOV.U32 R78, RZ, RZ, R27 ;  /* 0x000000ffff4e7224 */ /* 0x004fe400078e001b */
[----:B------:R-:W2:Y:S01]  /*9c00*/  LDL.LU R27, [R1+0x108] ;  /* 0x00010800011b7983 */ /* 0x000ea20000300800 */
[----:B---3--:R-:W-:-:S03]  /*9c10*/  IMAD.MOV.U32 R80, RZ, RZ, R7 ;  /* 0x000000ffff507224 */ /* 0x008fc600078e0007 */
[----:B------:R-:W3:Y:S01]  /*9c20*/  LDL.LU R7, [R1+0x10c] ;  /* 0x00010c0001077983 */ /* 0x000ee20000300800 */
[----:B----4-:R-:W-:-:S03]  /*9c30*/  IMAD.MOV.U32 R108, RZ, RZ, R3 ;  /* 0x000000ffff6c7224 */ /* 0x010fc600078e0003 */
[----:B------:R-:W4:Y:S01]  /*9c40*/  LDL.LU R3, [R1+0x110] ;  /* 0x0001100001037983 */ /* 0x000f220000300800 */
[----:B------:R-:W-:Y:S02]  /*9c50*/  IMAD.MOV.U32 R212, RZ, RZ, R51 ;  /* 0x000000ffffd47224 */ /* 0x000fe400078e0033 */
[----:B------:R-:W-:Y:S02]  /*9c60*/  IMAD.MOV.U32 R51, RZ, RZ, R50 ;  /* 0x000000ffff337224 */ /* 0x000fe400078e0032 */
[----:B------:R-:W-:Y:S02]  /*9c70*/  IMAD.MOV.U32 R182, RZ, RZ, R5 ;  /* 0x000000ffffb67224 */ /* 0x000fe400078e0005 */
[----:B------:R-:W4:Y:S01]  /*9c80*/  LDL.LU R5, [R1+0x114] ;  /* 0x0001140001057983 */ /* 0x000f220000300800 */
[----:B------:R-:W-:Y:S02]  /*9c90*/  IMAD.MOV.U32 R180, RZ, RZ, R19 ;  /* 0x000000ffffb47224 */ /* 0x000fe400078e0013 */
[----:B------:R-:W-:-:S02]  /*9ca0*/  IMAD.MOV.U32 R19, RZ, RZ, R18 ;  /* 0x000000ffff137224 */ /* 0x000fc400078e0012 */
[----:B------:R-:W-:Y:S02]  /*9cb0*/  IMAD.MOV.U32 R18, RZ, RZ, R9 ;  /* 0x000000ffff127224 */ /* 0x000fe400078e0009 */
[----:B------:R-:W4:Y:S01]  /*9cc0*/  LDL.LU R9, [R1+0x118] ;  /* 0x0001180001097983 */ /* 0x000f220000300800 */
[----:B------:R-:W-:-:S03]  /*9cd0*/  IMAD.MOV.U32 R50, RZ, RZ, R23 ;  /* 0x000000ffff327224 */ /* 0x000fc600078e0017 */
[----:B------:R-:W4:Y:S01]  /*9ce0*/  LDL.LU R23, [R1+0x11c] ;  /* 0x00011c0001177983 */ /* 0x000f220000300800 */
[----:B------:R-:W-:Y:S02]  /*9cf0*/  IMAD.MOV.U32 R52, RZ, RZ, R41 ;  /* 0x000000ffff347224 */ /* 0x000fe400078e0029 */
[----:B------:R-:W-:Y:S02]  /*9d00*/  IMAD.MOV.U32 R82, RZ, RZ, R25 ;  /* 0x000000ffff527224 */ /* 0x000fe400078e0019 */
[----:B------:R-:W4:Y:S04]  /*9d10*/  LDL.LU R25, [R1+0x120] ;  /* 0x0001200001197983 */ /* 0x000f280000300800 */
[----:B------:R-:W4:Y:S01]  /*9d20*/  LDL.LU R41, [R1+0x124] ;  /* 0x0001240001297983 */ /* 0x000f220000300800 */
[----:B------:R-:W-:-:S03]  /*9d30*/  IMAD.MOV.U32 R85, RZ, RZ, R84 ;  /* 0x000000ffff557224 */ /* 0x000fc600078e0054 */
        /* <DEDUP_REMOVED lines=9> */
[----:B------:R-:W-:Y:S02]  /*9dd0*/  IMAD.MOV.U32 R114, RZ, RZ, R35 ;  /* 0x000000ffff727224 */ /* 0x000fe400078e0023 */
[----:B------:R-:W-:Y:S01]  /*9de0*/  IMAD.MOV.U32 R211, RZ, RZ, R210 ;  /* 0x000000ffffd37224 */ /* 0x000fe200078e00d2 */
[----:B------:R-:W4:Y:S01]  /*9df0*/  LDL.LU R37, [R1+0x13c] ;  /* 0x00013c0001257983 */ /* 0x000f220000300800 */
[----:B------:R-:W-:-:S03]  /*9e00*/  IMAD.MOV.U32 R209, RZ, RZ, R208 ;  /* 0x000000ffffd17224 */ /* 0x000fc600078e00d0 */
[----:B------:R-:W4:Y:S01]  /*9e10*/  LDL.LU R69, [R1+0x140] ;  /* 0x0001400001457983 */ /* 0x000f220000300800 */
[----:B------:R-:W-:-:S03]  /*9e20*/  IMAD.MOV.U32 R244, RZ, RZ, R29 ;  /* 0x000000fffff47224 */ /* 0x000fc600078e001d */
[----:B------:R-:W4:Y:S01]  /*9e30*/  LDL.LU R35, [R1+0x144] ;  /* 0x0001440001237983 */ /* 0x000f220000300800 */
[----:B------:R-:W-:Y:S02]  /*9e40*/  IMAD.MOV.U32 R179, RZ, RZ, R178 ;  /* 0x000000ffffb37224 */ /* 0x000fe400078e00b2 */
[----:B------:R-:W-:Y:S02]  /*9e50*/  IMAD.MOV.U32 R177, RZ, RZ, R176 ;  /* 0x000000ffffb17224 */ /* 0x000fe400078e00b0 */
[----:B------:R-:W-:Y:S02]  /*9e60*/  IMAD.MOV.U32 R143, RZ, RZ, R142 ;  /* 0x000000ffff8f7224 */ /* 0x000fe400078e008e */
[----:B------:R-:W-:Y:S02]  /*9e70*/  IMAD.MOV.U32 R142, RZ, RZ, R31 ;  /* 0x000000ffff8e7224 */ /* 0x000fe400078e001f */
[----:B------:R-:W-:Y:S02]  /*9e80*/  IMAD.MOV.U32 R141, RZ, RZ, R140 ;  /* 0x000000ffff8d7224 */ /* 0x000fe400078e008c */
[----:B------:R-:W-:-:S02]  /*9e90*/  IMAD.MOV.U32 R140, RZ, RZ, R33 ;  /* 0x000000ffff8c7224 */ /* 0x000fc400078e0021 */
[----:B------:R-:W-:Y:S02]  /*9ea0*/  IMAD.MOV.U32 R55, RZ, RZ, R54 ;  /* 0x000000ffff377224 */ /* 0x000fe400078e0036 */
[----:B--2---:R-:W-:Y:S02]  /*9eb0*/  IMAD.MOV.U32 R236, RZ, RZ, R27 ;  /* 0x000000ffffec7224 */ /* 0x004fe400078e001b */
[----:B---3--:R-:W-:Y:S02]  /*9ec0*/  IMAD.MOV.U32 R210, RZ, RZ, R7 ;  /* 0x000000ffffd27224 */ /* 0x008fe400078e0007 */
[----:B------:R-:W2:Y:S04]  /*9ed0*/  LDL.LU R7, [R1+0x148] ;  /* 0x0001480001077983 */ /* 0x000ea80000300800 */
[----:B------:R-:W3:Y:S01]  /*9ee0*/  LDL.LU R61, [R1+0x14c] ;  /* 0x00014c00013d7983 */ /* 0x000ee20000300800 */
[----:B----4-:R-:W-:-:S03]  /*9ef0*/  IMAD.MOV.U32 R208, RZ, RZ, R3 ;  /* 0x000000ffffd07224 */ /* 0x010fc600078e0003 */
[----:B------:R-:W4:Y:S04]  /*9f00*/  LDL.LU R3, [R1+0x150] ;  /* 0x0001500001037983 */ /* 0x000f280000300800 */
[----:B------:R-:W4:Y:S01]  /*9f10*/  LDL.LU R29, [R1+0x154] ;  /* 0x00015400011d7983 */ /* 0x000f220000300800 */
[----:B------:R-:W-:-:S03]  /*9f20*/  IMAD.MOV.U32 R178, RZ, RZ, R5 ;  /* 0x000000ffffb27224 */ /* 0x000fc600078e0005 */
[----:B------:R-:W4:Y:S04]  /*9f30*/  LDL.LU R5, [R1+0x2dc] ;  /* 0x0002dc0001057983 */ /* 0x000f280000300800 */
[----:B------:R-:W4:Y:S01]  /*9f40*/  LDL.LU R27, [R1+0x2e0] ;  /* 0x0002e000011b7983 */ /* 0x000f220000300800 */
[----:B------:R-:W-:-:S03]  /*9f50*/  IMAD.MOV.U32 R176, RZ, RZ, R9 ;  /* 0x000000ffffb07224 */ /* 0x000fc600078e0009 */
[----:B------:R-:W4:Y:S04]  /*9f60*/  LDL.LU R9, [R1+0x2e4] ;  /* 0x0002e40001097983 */ /* 0x000f280000300800 */
[----:B------:R-:W4:Y:S04]  /*9f70*/  LDL.LU R59, [R1+0x2e8] ;  /* 0x0002e800013b7983 */ /* 0x000f280000300800 */
[----:B------:R-:W4:Y:S04]  /*9f80*/  LDL.LU R31, [R1+0x2ec] ;  /* 0x0002ec00011f7983 */ /* 0x000f280000300800 */
[----:B------:R-:W4:Y:S04]  /*9f90*/  LDL.LU R67, [R1+0x2f0] ;  /* 0x0002f00001437983 */ /* 0x000f280000300800 */
[----:B------:R-:W4:Y:S04]  /*9fa0*/  LDL.LU R33, [R1+0x2f4] ;  /* 0x0002f40001217983 */ /* 0x000f280000300800 */
[----:B------:R-:W4:Y:S01]  /*9fb0*/  LDL.LU R63, [R1+0x2f8] ;  /* 0x0002f800013f7983 */ /* 0x000f220000300800 */
[----:B------:R-:W-:-:S03]  /*9fc0*/  IMAD.MOV.U32 R54, RZ, RZ, R41 ;  /* 0x000000ffff367224 */ /* 0x000fc600078e0029 */
[----:B------:R-:W4:Y:S01]  /*9fd0*/  LDL.LU R41, [R1+0x2fc] ;  /* 0x0002fc0001297983 */ /* 0x000f220000300800 */
[----:B------:R-:W-:Y:S02]  /*9fe0*/  IMAD.MOV.U32 R87, RZ, RZ, R86 ;  /* 0x000000ffff577224 */ /* 0x000fe400078e0056 */
[----:B------:R-:W-:Y:S02]  /*9ff0*/  IMAD.MOV.U32 R117, RZ, RZ, R116 ;  /* 0x000000ffff757224 */ /* 0x000fe400078e0074 */
[----:B------:R-:W-:Y:S02]  /*a000*/  IMAD.MOV.U32 R145, RZ, RZ, R144 ;  /* 0x000000ffff917224 */ /* 0x000fe400078e0090 */
[----:B------:R-:W-:Y:S02]  /*a010*/  IMAD.MOV.U32 R86, RZ, RZ, R65 ;  /* 0x000000ffff567224 */ /* 0x000fe400078e0041 */
[----:B------:R-:W4:Y:S01]  /*a020*/  LDL.LU R65, [R1+0x300] ;  /* 0x0003000001417983 */ /* 0x000f220000300800 */
[----:B------:R-:W-:-:S02]  /*a030*/  IMAD.MOV.U32 R205, RZ, RZ, R204 ;  /* 0x000000ffffcd7224 */ /* 0x000fc400078e00cc */
[----:B------:R-:W-:Y:S02]  /*a040*/  IMAD.MOV.U32 R116, RZ, RZ, R39 ;  /* 0x000000ffff747224 */ /* 0x000fe400078e0027 */
[----:B------:R-:W4:Y:S01]  /*a050*/  LDL.LU R39, [R1+0x304] ;  /* 0x0003040001277983 */ /* 0x000f220000300800 */
        /* <DEDUP_REMOVED lines=10> */
[----:B------:R-:W-:Y:S02]  /*a100*/  IMAD.MOV.U32 R119, RZ, RZ, R118 ;  /* 0x000000ffff777224 */ /* 0x000fe400078e0076 */
[----:B------:R-:W-:-:S02]  /*a110*/  IMAD.MOV.U32 R118, RZ, RZ, R71 ;  /* 0x000000ffff767224 */ /* 0x000fc400078e0047 */
[----:B------:R-:W-:Y:S02]  /*a120*/  IMAD.MOV.U32 R89, RZ, RZ, R88 ;  /* 0x000000ffff597224 */ /* 0x000fe400078e0058 */
[----:B------:R-:W-:Y:S02]  /*a130*/  IMAD.MOV.U32 R88, RZ, RZ, R73 ;  /* 0x000000ffff587224 */ /* 0x000fe400078e0049 */
[----:B--2---:R-:W-:Y:S02]  /*a140*/  IMAD.MOV.U32 R234, RZ, RZ, R7 ;  /* 0x000000ffffea7224 */ /* 0x004fe400078e0007 */
[----:B------:R-:W2:Y:S01]  /*a150*/  LDL.LU R7, [R1+0x310] ;  /* 0x0003100001077983 */ /* 0x000ea20000300800 */
[----:B---3--:R-:W-:Y:S02]  /*a160*/  IMAD.MOV.U32 R206, RZ, RZ, R61 ;  /* 0x000000ffffce7224 */ /* 0x008fe400078e003d */
[----:B------:R-:W-:Y:S02]  /*a170*/  IMAD.MOV.U32 R61, RZ, RZ, R60 ;  /* 0x000000ffff3d7224 */ /* 0x000fe400078e003c */
[----:B----4-:R-:W-:-:S02]  /*a180*/  IMAD.MOV.U32 R204, RZ, RZ, R3 ;  /* 0x000000ffffcc7224 */ /* 0x010fc400078e0003 */
[----:B------:R-:W3:Y:S01]  /*a190*/  LDL.LU R3, [R1+0x314] ;  /* 0x0003140001037983 */ /* 0x000ee20000300800 */
[----:B------:R-:W-:Y:S02]  /*a1a0*/  IMAD.MOV.U32 R174, RZ, RZ, R29 ;  /* 0x000000ffffae7224 */ /* 0x000fe400078e001d */
[----:B------:R-:W-:Y:S02]  /*a1b0*/  IMAD.MOV.U32 R29, RZ, RZ, R28 ;  /* 0x000000ffff1d7224 */ /* 0x000fe400078e001c */
[----:B------:R-:W-:Y:S02]  /*a1c0*/  IMAD.MOV.U32 R172, RZ, RZ, R5 ;  /* 0x000000ffffac7224 */ /* 0x000fe400078e0005 */
        /* <DEDUP_REMOVED lines=19> */
[----:B------:R-:W-:-:S02]  /*a300*/  IMAD.MOV.U32 R91, RZ, RZ, R90 ;  /* 0x000000ffff5b7224 */ /* 0x000fc400078e005a */
[----:B------:R-:W-:Y:S02]  /*a310*/  IMAD.MOV.U32 R90, RZ, RZ, R67 ;  /* 0x000000ffff5a7224 */ /* 0x000fe400078e0043 */
[----:B------:R-:W-:Y:S01]  /*a320*/  IMAD.MOV.U32 R230, RZ, RZ, R35 ;  /* 0x000000ffffe67224 */ /* 0x000fe200078e0023 */
[----:B------:R-:W4:Y:S01]  /*a330*/  LDL.LU R67, [R1+0x350] ;  /* 0x0003500001437983 */ /* 0x000f220000300800 */
[----:B------:R-:W-:Y:S02]  /*a340*/  IMAD.MOV.U32 R201, RZ, RZ, R200 ;  /* 0x000000ffffc97224 */ /* 0x000fe400078e00c8 */
[----:B------:R-:W-:Y:S01]  /*a350*/  IMAD.MOV.U32 R171, RZ, RZ, R170 ;  /* 0x000000ffffab7224 */ /* 0x000fe200078e00aa */
[----:B------:R-:W4:Y:S01]  /*a360*/  LDL.LU R35, [R1+0x354] ;  /* 0x0003540001237983 */ /* 0x000f220000300800 */
[----:B------:R-:W-:Y:S02]  /*a370*/  IMAD.MOV.U32 R203, RZ, RZ, R202 ;  /* 0x000000ffffcb7224 */ /* 0x000fe400078e00ca */
[----:B------:R-:W-:-:S02]  /*a380*/  IMAD.MOV.U32 R238, RZ, RZ, R37 ;  /* 0x000000ffffee7224 */ /* 0x000fc400078e0025 */
[----:B------:R-:W-:Y:S02]  /*a390*/  IMAD.MOV.U32 R169, RZ, RZ, R168 ;  /* 0x000000ffffa97224 */ /* 0x000fe400078e00a8 */
[----:B------:R-:W-:Y:S02]  /*a3a0*/  IMAD.MOV.U32 R147, RZ, RZ, R146 ;  /* 0x000000ffff937224 */ /* 0x000fe400078e0092 */
[----:B------:R-:W-:Y:S02]  /*a3b0*/  IMAD.MOV.U32 R146, RZ, RZ, R69 ;  /* 0x000000ffff927224 */ /* 0x000fe400078e0045 */
[----:B------:R-:W-:Y:S02]  /*a3c0*/  IMAD.MOV.U32 R149, RZ, RZ, R148 ;  /* 0x000000ffff957224 */ /* 0x000fe400078e0094 */
[----:B------:R-:W-:Y:S02]  /*a3d0*/  IMAD.MOV.U32 R148, RZ, RZ, R65 ;  /* 0x000000ffff947224 */ /* 0x000fe400078e0041 */
[----:B------:R-:W-:-:S02]  /*a3e0*/  IMAD.MOV.U32 R151, RZ, RZ, R150 ;  /* 0x000000ffff977224 */ /* 0x000fc400078e0096 */
[----:B------:R-:W-:Y:S02]  /*a3f0*/  IMAD.MOV.U32 R150, RZ, RZ, R39 ;  /* 0x000000ffff967224 */ /* 0x000fe400078e0027 */
[----:B------:R-:W-:Y:S02]  /*a400*/  IMAD.MOV.U32 R65, RZ, RZ, R64 ;  /* 0x000000ffff417224 */ /* 0x000fe400078e0040 */
[----:B------:R-:W-:Y:S02]  /*a410*/  IMAD.MOV.U32 R97, RZ, RZ, R96 ;  /* 0x000000ffff617224 */ /* 0x000fe400078e0060 */
[----:B------:R-:W-:Y:S01]  /*a420*/  IMAD.MOV.U32 R127, RZ, RZ, R126 ;  /* 0x000000ffff7f7224 */ /* 0x000fe200078e007e */
[----:B------:R-:W-:Y:S01]  /*a430*/  ISETP.GT.AND P1, PT, R14, RZ, PT ;  /* 0x000000ff0e00720c */ /* 0x000fe20003f24270 */
[----:B------:R-:W-:Y:S02]  /*a440*/  IMAD.MOV.U32 R155, RZ, RZ, R154 ;  /* 0x000000ffff9b7224 */ /* 0x000fe400078e009a */
[----:B------:R-:W-:-:S02]  /*a450*/  IMAD.MOV.U32 R167, RZ, RZ, R166 ;  /* 0x000000ffffa77224 */ /* 0x000fc400078e00a6 */
[----:B------:R-:W-:-:S08]  /*a460*/  IMAD.MOV.U32 R166, RZ, RZ, R10 ;  /* 0x000000ffffa67224 */ /* 0x000fd000078e000a */
[----:B------:R-:W4:Y:S01]  /*a470*/  @P1 LDG.E.U16 R165, desc[UR18][R166.64] ;  /* 0x00000012a6a51981 */ /* 0x000f22000c1e1500 */
[----:B--2---:R-:W-:Y:S02]  /*a480*/  IMAD.MOV.U32 R202, RZ, RZ, R7 ;  /* 0x000000ffffca7224 */ /* 0x004fe400078e0007 */
[----:B---3--:R-:W-:Y:S02]  /*a490*/  IMAD.MOV.U32 R200, RZ, RZ, R3 ;  /* 0x000000ffffc87224 */ /* 0x008fe400078e0003 */
[----:B------:R-:W2:Y:S01]  /*a4a0*/  LDL.LU R3, [R1+0x358] ;  /* 0x0003580001037983 */ /* 0x000ea20000300800 */
[----:B----4-:R-:W-:-:S03]  /*a4b0*/  IMAD.MOV.U32 R170, RZ, RZ, R5 ;  /* 0x000000ffffaa7224 */ /* 0x010fc600078e0005 */
[----:B------:R-:W3:Y:S04]  /*a4c0*/  LDL.LU R5, [R1+0x35c] ;  /* 0x00035c0001057983 */ /* 0x000ee80000300800 */
[----:B------:R-:W4:Y:S04]  /*a4d0*/  LDL.LU R7, [R1+0x360] ;  /* 0x0003600001077983 */ /* 0x000f280000300800 */
[----:B------:R-:W2:Y:S01]  /*a4e0*/  LDL.LU R37, [R1+0x364] ;  /* 0x0003640001257983 */ /* 0x000ea20000300800 */
[----:B------:R-:W-:-:S03]  /*a4f0*/  IMAD.MOV.U32 R168, RZ, RZ, R9 ;  /* 0x000000ffffa87224 */ /* 0x000fc600078e0009 */
[----:B------:R-:W2:Y:S04]  /*a500*/  LDL.LU R9, [R1+0x368] ;  /* 0x0003680001097983 */ /* 0x000ea80000300800 */
[----:B------:R-:W3:Y:S04]  /*a510*/  LDL.LU R69, [R1+0x36c] ;  /* 0x00036c0001457983 */ /* 0x000ee80000300800 */
[----:B------:R-:W3:Y:S04]  /*a520*/  LDL.LU R99, [R1+0x370] ;  /* 0x0003700001637983 */ /* 0x000ee80000300800 */
[----:B------:R-:W3:Y:S04]  /*a530*/  LDL.LU R101, [R1+0x374] ;  /* 0x0003740001657983 */ /* 0x000ee80000300800 */
[----:B------:R-:W3:Y:S01]  /*a540*/  LDL.LU R39, [R1+0x378] ;  /* 0x0003780001277983 */ /* 0x000ee20000300800 */
[----:B------:R-:W-:-:S03]  /*a550*/  IMAD.MOV.U32 R64, RZ, RZ, R41 ;  /* 0x000000ffff407224 */ /* 0x000fc600078e0029 */
[----:B------:R-:W3:Y:S01]  /*a560*/  LDL.LU R41, [R1+0x37c] ;  /* 0x00037c0001297983 */ /* 0x000ee20000300800 */
[----:B------:R-:W-:-:S03]  /*a570*/  IMAD.MOV.U32 R96, RZ, RZ, R71 ;  /* 0x000000ffff607224 */ /* 0x000fc600078e0047 */
[----:B------:R-:W3:Y:S01]  /*a580*/  LDL.LU R71, [R1+0x380] ;  /* 0x0003800001477983 */ /* 0x000ee20000300800 */
[----:B------:R-:W-:-:S03]  /*a590*/  IMAD.MOV.U32 R126, RZ, RZ, R73 ;  /* 0x000000ffff7e7224 */ /* 0x000fc600078e0049 */
[----:B------:R-:W3:Y:S04]  /*a5a0*/  LDL.LU R73, [R1+0x384] ;  /* 0x0003840001497983 */ /* 0x000ee80000300800 */
[----:B------:R-:W3:Y:S01]  /*a5b0*/  LDL.LU R133, [R1+0x388] ;  /* 0x0003880001857983 */ /* 0x000ee20000300800 */
[----:B------:R-:W-:-:S03]  /*a5c0*/  IMAD.MOV.U32 R232, RZ, RZ, R103 ;  /* 0x000000ffffe87224 */ /* 0x000fc600078e0067 */
[----:B------:R-:W3:Y:S01]  /*a5d0*/  LDL.LU R103, [R1+0x38c] ;  /* 0x00038c0001677983 */ /* 0x000ee20000300800 */
[----:B------:R-:W-:-:S03]  /*a5e0*/  IMAD.MOV.U32 R228, RZ, RZ, R105 ;  /* 0x000000ffffe47224 */ /* 0x000fc600078e0069 */
[----:B------:R-:W3:Y:S01]  /*a5f0*/  LDL.LU R105, [R1+0x390] ;  /* 0x0003900001697983 */ /* 0x000ee20000300800 */
[----:B------:R-:W-:-:S03]  /*a600*/  IMAD.MOV.U32 R154, RZ, RZ, R107 ;  /* 0x000000ffff9a7224 */ /* 0x000fc600078e006b */
[----:B------:R-:W3:Y:S01]  /*a610*/  LDL.LU R107, [R1+0x394] ;  /* 0x00039400016b7983 */ /* 0x000ee20000300800 */
        /* <DEDUP_REMOVED lines=14> */
[----:B----4-:R-:W-:Y:S02]  /*a700*/  IMAD.MOV.U32 R34, RZ, RZ, R7 ;  /* 0x000000ffff227224 */ /* 0x010fe400078e0007 */
[----:B------:R-:W4:Y:S01]  /*a710*/  LDL.LU R7, [R1+0x398] ;  /* 0x0003980001077983 */ /* 0x000f220000300800 */
[----:B--2---:R-:W-:-:S03]  /*a720*/  IMAD.MOV.U32 R66, RZ, RZ, R9 ;  /* 0x000000ffff427224 */ /* 0x004fc600078e0009 */
[----:B------:R-:W2:Y:S01]  /*a730*/  LDL.LU R9, [R1+0x39c] ;  /* 0x00039c0001097983 */ /* 0x000ea20000300800 */
[----:B---3--:R-:W-:-:S03]  /*a740*/  IMAD.MOV.U32 R128, RZ, RZ, R39 ;  /* 0x000000ffff807224 */ /* 0x008fc600078e0027 */
[----:B------:R-:W3:Y:S01]  /*a750*/  LDL.LU R39, [R1+0x3a0] ;  /* 0x0003a00001277983 */ /* 0x000ee20000300800 */
[----:B------:R-:W-:-:S03]  /*a760*/  IMAD.MOV.U32 R130, RZ, RZ, R41 ;  /* 0x000000ffff827224 */ /* 0x000fc600078e0029 */
[----:B------:R-:W2:Y:S01]  /*a770*/  LDL.LU R41, [R1+0x3a4] ;  /* 0x0003a40001297983 */ /* 0x000ea20000300800 */
[----:B------:R-:W-:-:S03]  /*a780*/  IMAD.MOV.U32 R156, RZ, RZ, R71 ;  /* 0x000000ffff9c7224 */ /* 0x000fc600078e0047 */
[----:B------:R-:W2:Y:S01]  /*a790*/  LDL.LU R71, [R1+0x3a8] ;  /* 0x0003a80001477983 */ /* 0x000ea20000300800 */
[----:B------:R-:W-:-:S03]  /*a7a0*/  IMAD.MOV.U32 R158, RZ, RZ, R73 ;  /* 0x000000ffff9e7224 */ /* 0x000fc600078e0049 */
[----:B------:R-:W2:Y:S01]  /*a7b0*/  LDL.LU R73, [R1+0x3ac] ;  /* 0x0003ac0001497983 */ /* 0x000ea20000300800 */
[----:B------:R-:W-:Y:S02]  /*a7c0*/  IMAD.MOV.U32 R226, RZ, RZ, R133 ;  /* 0x000000ffffe27224 */ /* 0x000fe400078e0085 */
[----:B------:R-:W-:Y:S02]  /*a7d0*/  IMAD.MOV.U32 R224, RZ, RZ, R103 ;  /* 0x000000ffffe07224 */ /* 0x000fe400078e0067 */
[----:B------:R-:W2:Y:S01]  /*a7e0*/  LDL.LU R103, [R1+0x3b0] ;  /* 0x0003b00001677983 */ /* 0x000ea20000300800 */
[----:B------:R-:W-:-:S03]  /*a7f0*/  IMAD.MOV.U32 R194, RZ, RZ, R105 ;  /* 0x000000ffffc27224 */ /* 0x000fc600078e0069 */
[----:B------:R-:W2:Y:S04]  /*a800*/  LDL.LU R105, [R1+0x3b4] ;  /* 0x0003b40001697983 */ /* 0x000ea80000300800 */
[----:B------:R-:W2:Y:S04]  /*a810*/  LDL.LU R133, [R1+0x3b8] ;  /* 0x0003b80001857983 */ /* 0x000ea80000300800 */
[----:B------:R-:W2:Y:S04]  /*a820*/  LDL.LU R161, [R1+0x3c0] ;  /* 0x0003c00001a17983 */ /* 0x000ea80000300800 */
[----:B------:R-:W3:Y:S01]  /*a830*/  LDL.LU R163, [R1+0x3c4] ;  /* 0x0003c40001a37983 */ /* 0x000ee20000300800 */
[----:B------:R-:W-:-:S03]  /*a840*/  IMAD.MOV.U32 R192, RZ, RZ, R107 ;  /* 0x000000ffffc07224 */ /* 0x000fc600078e006b */
[----:B------:R-:W4:Y:S04]  /*a850*/  LDL.LU R107, [R1+0x3c8] ;  /* 0x0003c800016b7983 */ /* 0x000f280000300800 */
[----:B------:R-:W-:Y:S04]  /*a860*/  STL [R1+0x44c], R166 ;  /* 0x00044ca601007387 */ /* 0x000fe80000100800 */
[----:B------:R-:W-:Y:S04]  /*a870*/  STL [R1+0x448], R167 ;  /* 0x000448a701007387 */ /* 0x000fe80000100800 */
[----:B------:R-:W-:Y:S04]  /*a880*/  STL [R1+0x640], R167 ;  /* 0x000640a701007387 */ /* 0x000fe80000100800 */
[----:B------:R0:W-:Y:S02]  /*a890*/  STL [R1+0x24], R165 ;  /* 0x000024a501007387 */ /* 0x0001e40000100800 */
[----:B0-----:R-:W-:-:S02]  /*a8a0*/  IMAD.MOV.U32 R165, RZ, RZ, R164 ;  /* 0x000000ffffa57224 */ /* 0x001fc400078e00a4 */
[----:B------:R-:W-:-:S05]  /*a8b0*/  IMAD.MOV.U32 R164, RZ, RZ, R11 ;  /* 0x000000ffffa47224 */ /* 0x000fca00078e000b */
[----:B------:R-:W4:Y:S01]  /*a8c0*/  @P1 LDG.E.U16 R189, desc[UR18][R164.64] ;  /* 0x00000012a4bd1981 */ /* 0x000f22000c1e1500 */
[C---:B------:R-:W-:Y:S02]  /*a8d0*/  ISETP.GT.AND P2, PT, R14.reuse, 0x8, PT ;  /* 0x000000080e00780c */ /* 0x040fe40003f44270 */
[----:B------:R-:W-:Y:S01]  /*a8e0*/  ISETP.GT.AND P4, PT, R14, 0x1, PT ;  /* 0x000000010e00780c */ /* 0x000fe20003f84270 */
[----:B------:R-:W-:Y:S01]  /*a8f0*/  STL [R1+0x454], R164 ;  /* 0x000454a401007387 */ /* 0x000fe20000100800 */
[----:B------:R-:W-:-:S03]  /*a900*/  IMAD.MOV.U32 R139, RZ, RZ, R138 ;  /* 0x000000ffff8b7224 */ /* 0x000fc600078e008a */
[----:B------:R-:W-:Y:S01]  /*a910*/  STL [R1+0x450], R165 ;  /* 0x000450a501007387 */ /* 0x000fe20000100800 */
[----:B------:R-:W-:-:S03]  /*a920*/  IMAD.MOV.U32 R138, RZ, RZ, R248 ;  /* 0x000000ffff8a7224 */ /* 0x000fc600078e00f8 */
[----:B------:R0:W-:Y:S01]  /*a930*/  STL.64 [R1+0x648], R164 ;  /* 0x000648a401007387 */ /* 0x0001e20000100a00 */
[----:B------:R-:W-:Y:S01]  /*a940*/  IMAD.MOV.U32 R246, RZ, RZ, R249 ;  /* 0x000000fffff67224 */ /* 0x000fe200078e00f9 */
[----:B------:R-:W-:Y:S01]  /*a950*/  ISETP.GT.AND P3, PT, R14, 0x2, PT ;  /* 0x000000020e00780c */ /* 0x000fe20003f64270 */
[----:B------:R-:W-:Y:S02]  /*a960*/  IMAD.MOV.U32 R248, RZ, RZ, R44 ;  /* 0x000000fffff87224 */ /* 0x000fe400078e002c */
[----:B------:R-:W-:Y:S02]  /*a970*/  IMAD.MOV.U32 R249, RZ, RZ, R15 ;  /* 0x000000fffff97224 */ /* 0x000fe400078e000f */
[----:B------:R-:W-:Y:S02]  /*a980*/  IMAD.MOV.U32 R111, RZ, RZ, R110 ;  /* 0x000000ffff6f7224 */ /* 0x000fe400078e006e */
[----:B------:R-:W-:Y:S01]  /*a990*/  IMAD.MOV.U32 R137, RZ, RZ, R136 ;  /* 0x000000ffff897224 */ /* 0x000fe200078e0088 */
[----:B------:R-:W4:Y:S04]  /*a9a0*/  @P4 LDG.E.U16 R186, desc[UR18][R248.64] ;  /* 0x00000012f8ba4981 */ /* 0x000f28000c1e1500 */
[----:B0-----:R-:W4:Y:S01]  /*a9b0*/  LDL.LU R164, [R1+0xcc] ;  /* 0x0000cc0001a47983 */ /* 0x001f220000300800 */
[----:B------:R-:W-:-:S03]  /*a9c0*/  IMAD.MOV.U32 R110, RZ, RZ, R218 ;  /* 0x000000ffff6e7224 */ /* 0x000fc600078e00da */
[----:B------:R-:W4:Y:S01]  /*a9d0*/  LDL.LU R165, [R1+0xd8] ;  /* 0x0000d80001a57983 */ /* 0x000f220000300800 */
[----:B------:R-:W-:-:S03]  /*a9e0*/  IMAD.MOV.U32 R136, RZ, RZ, R219 ;  /* 0x000000ffff887224 */ /* 0x000fc600078e00db */
[----:B------:R-:W4:Y:S01]  /*a9f0*/  LDL.LU R167, [R1+0xe4] ;  /* 0x0000e40001a77983 */ /* 0x000f220000300800 */
[----:B------:R-:W-:Y:S02]  /*aa00*/  IMAD.MOV.U32 R218, RZ, RZ, R43 ;  /* 0x000000ffffda7224 */ /* 0x000fe400078e002b */
[----:B------:R-:W-:Y:S02]  /*aa10*/  IMAD.MOV.U32 R219, RZ, RZ, R13 ;  /* 0x000000ffffdb7224 */ /* 0x000fe400078e000d */
[----:B------:R-:W-:Y:S02]  /*aa20*/  IMAD.MOV.U32 R10, RZ, RZ, R185 ;  /* 0x000000ffff0a7224 */ /* 0x000fe400078e00b9 */
[----:B------:R-:W-:Y:S01]  /*aa30*/  IMAD.MOV.U32 R223, RZ, RZ, R222 ;  /* 0x000000ffffdf7224 */ /* 0x000fe200078e00de */
[----:B------:R-:W4:Y:S01]  /*aa40*/  @P4 LDG.E.U16 R47, desc[UR18][R218.64] ;  /* 0x00000012da2f4981 */ /* 0x000f22000c1e1500 */
[----:B------:R-:W-:Y:S01]  /*aa50*/  IMAD.MOV.U32 R185, RZ, RZ, R12 ;  /* 0x000000ffffb97224 */ /* 0x000fe200078e000c */
[----:B--2---:R-:W-:-:S02]  /*aa60*/  LOP3.LUT R161, R161, R160, RZ, 0x3c, !PT ;  /* 0x000000a0a1a17212 */ /* 0x004fc400078e3cff */
[----:B---3--:R-:W-:Y:S02]  /*aa70*/  LOP3.LUT R163, R163, R162, RZ, 0x3c, !PT ;  /* 0x000000a2a3a37212 */ /* 0x008fe400078e3cff */
[----:B------:R-:W-:Y:S02]  /*aa80*/  LOP3.LUT R160, R161, R160, RZ, 0x3c, !PT ;  /* 0x000000a0a1a07212 */ /* 0x000fe400078e3cff */
[----:B------:R-:W-:Y:S02]  /*aa90*/  LOP3.LUT R162, R163, R162, RZ, 0x3c, !PT ;  /* 0x000000a2a3a27212 */ /* 0x000fe400078e3cff */
[----:B------:R-:W-:Y:S02]  /*aaa0*/  LOP3.LUT R161, R161, R160, RZ, 0x3c, !PT ;  /* 0x000000a0a1a17212 */ /* 0x000fe400078e3cff */
[----:B------:R-:W-:-:S03]  /*aab0*/  LOP3.LUT R163, R163, R162, RZ, 0x3c, !PT ;  /* 0x000000a2a3a37212 */ /* 0x000fc600078e3cff */
[----:B------:R-:W2:Y:S04]  /*aac0*/  @P2 LDG.E.U16 R75, desc[UR18][R160.64] ;  /* 0x00000012a04b2981 */ /* 0x000ea8000c1e1500 */
[----:B------:R-:W3:Y:S04]  /*aad0*/  @P2 LDG.E.U16 R77, desc[UR18][R162.64] ;  /* 0x00000012a24d2981 */ /* 0x000ee8000c1e1500 */
[----:B------:R-:W-:Y:S04]  /*aae0*/  STL [R1+0x45c], R162 ;  /* 0x00045ca201007387 */ /* 0x000fe80000100800 */
[----:B------:R-:W-:Y:S04]  /*aaf0*/  STL [R1+0x458], R163 ;  /* 0x000458a301007387 */ /* 0x000fe80000100800 */
[----:B------:R0:W-:Y:S01]  /*ab00*/  STL [R1+0x650], R163 ;  /* 0x000650a301007387 */ /* 0x0001e20000100800 */
[----:B----4-:R-:W-:-:S02]  /*ab10*/  IMAD.MOV.U32 R222, RZ, RZ, R107 ;  /* 0x000000ffffde7224 */ /* 0x010fc400078e006b */
[----:B------:R-:W-:Y:S01]  /*ab20*/  IMAD.MOV.U32 R107, RZ, RZ, R106 ;  /* 0x000000ffff6b7224 */ /* 0x000fe200078e006a */
[----:B0-----:R-:W4:Y:S04]  /*ab30*/  LDL.LU R163, [R1+0x34] ;  /* 0x0000340001a37983 */ /* 0x001f280000300800 */
[----:B------:R0:W-:Y:S01]  /*ab40*/  STL [R1+0x28], R189 ;  /* 0x000028bd01007387 */ /* 0x0001e20000100800 */
[----:B------:R-:W-:-:S05]  /*ab50*/  IMAD.MOV.U32 R106, RZ, RZ, R17 ;  /* 0x000000ffff6a7224 */ /* 0x000fca00078e0011 */
[----:B------:R-:W4:Y:S01]  /*ab60*/  @P3 LDG.E.U16 R48, desc[UR18][R106.64] ;  /* 0x000000126a303981 */ /* 0x000f22000c1e1500 */
[----:B0-----:R-:W-:Y:S02]  /*ab70*/  IMAD.MOV.U32 R189, RZ, RZ, R188 ;  /* 0x000000ffffbd7224 */ /* 0x001fe400078e00bc */
[----:B------:R-:W-:Y:S02]  /*ab80*/  IMAD.MOV.U32 R188, RZ, RZ, R184 ;  /* 0x000000ffffbc7224 */ /* 0x000fe400078e00b8 */
[----:B------:R-:W-:-:S05]  /*ab90*/  IMAD.MOV.U32 R184, RZ, RZ, R42 ;  /* 0x000000ffffb87224 */ /* 0x000fca00078e002a */
[----:B------:R-:W4:Y:S01]  /*aba0*/  @P3 LDG.E.U16 R187, desc[UR18][R184.64] ;  /* 0x00000012b8bb3981 */ /* 0x000f22000c1e1500 */
[----:B------:R-:W-:Y:S01]  /*abb0*/  IMAD.MOV.U32 R243, RZ, RZ, R242 ;  /* 0x000000fffff37224 */ /* 0x000fe200078e00f2 */
[----:B------:R-:W-:Y:S01]  /*abc0*/  ISETP.GT.AND P2, PT, R14, 0x3, PT ;  /* 0x000000030e00780c */ /* 0x000fe20003f44270 */
[----:B------:R-:W-:Y:S02]  /*abd0*/  IMAD.MOV.U32 R242, RZ, RZ, R250 ;  /* 0x000000fffff27224 */ /* 0x000fe400078e00fa */
[----:B------:R-:W4:Y:S04]  /*abe0*/  LDL R250, [R1+0x2c0] ;  /* 0x0002c00001fa7983 */ /* 0x000f280000100800 */
[----:B------:R-:W-:Y:S04]  /*abf0*/  STL [R1+0x464], R160 ;  /* 0x000464a001007387 */ /* 0x000fe80000100800 */
[----:B------:R-:W-:Y:S04]  /*ac00*/  STL [R1+0x460], R161 ;  /* 0x000460a101007387 */ /* 0x000fe80000100800 */
[----:B--2---:R0:W-:Y:S04]  /*ac10*/  STL [R1+0x30], R75 ;  /* 0x0000304b01007387 */ /* 0x0041e80000100800 */
[----:B---3--:R1:W-:Y:S01]  /*ac20*/  STL [R1+0x2c], R77 ;  /* 0x00002c4d01007387 */ /* 0x0083e20000100800 */
[----:B0-----:R-:W-:-:S02]  /*ac30*/  IMAD.MOV.U32 R75, RZ, RZ, R74 ;  /* 0x000000ffff4b7224 */ /* 0x001fc400078e004a */
[----:B-1----:R-:W-:Y:S02]  /*ac40*/  IMAD.MOV.U32 R77, RZ, RZ, R76 ;  /* 0x000000ffff4d7224 */ /* 0x002fe400078e004c */
[----:B------:R-:W-:Y:S02]  /*ac50*/  IMAD.MOV.U32 R76, RZ, RZ, R16 ;  /* 0x000000ffff4c7224 */ /* 0x000fe400078e0010 */
[----:B------:R-:W-:-:S03]  /*ac60*/  IMAD.MOV.U32 R74, RZ, RZ, R217 ;  /* 0x000000ffff4a7224 */ /* 0x000fc600078e00d9 */
[----:B------:R-:W2:Y:S04]  /*ac70*/  @P2 LDG.E.U16 R45, desc[UR18][R76.64] ;  /* 0x000000124c2d2981 */ /* 0x000ea8000c1e1500 */
[----:B------:R-:W3:Y:S04]  /*ac80*/  @P2 LDG.E.U16 R216, desc[UR18][R74.64] ;  /* 0x000000124ad82981 */ /* 0x000ee8000c1e1500 */
[----:B------:R-:W-:Y:S04]  /*ac90*/  STL [R1+0x46c], R158 ;  /* 0x00046c9e01007387 */ /* 0x000fe80000100800 */
[----:B------:R-:W-:Y:S04]  /*aca0*/  STL.64 [R1], R184 ;  /* 0x000000b801007387 */ /* 0x000fe80000100a00 */
[----:B------:R-:W-:Y:S04]  /*acb0*/  STL [R1+0x468], R159 ;  /* 0x0004689f01007387 */ /* 0x000fe80000100800 */
[----:B------:R-:W-:Y:S04]  /*acc0*/  STL.64 [R1+0x10], R248 ;  /* 0x000010f801007387 */ /* 0x000fe80000100a00 */
[----:B------:R0:W-:Y:S04]  /*acd0*/  STL [R1+0x2d8], R186 ;  /* 0x0002d8ba01007387 */ /* 0x0001e80000100800 */
[----:B0-----:R-:W3:Y:S04]  /*ace0*/  LDL.LU R186, [R1+0x67c] ;  /* 0x00067c0001ba7983 */ /* 0x001ee80000300800 */
[----:B------:R-:W-:Y:S04]  /*acf0*/  STL.64 [R1+0x8], R218 ;  /* 0x000008da01007387 */ /* 0x000fe80000100a00 */
[----:B------:R0:W-:Y:S04]  /*ad00*/  STL [R1+0x2d4], R47 ;  /* 0x0002d42f01007387 */ /* 0x0001e80000100800 */
[----:B0-----:R-:W3:Y:S04]  /*ad10*/  LDL.LU R47, [R1+0x678] ;  /* 0x00067800012f7983 */ /* 0x001ee80000300800 */
[----:B------:R-:W3:Y:S04]  /*ad20*/  LDL R249, [R1+0x2bc] ;  /* 0x0002bc0001f97983 */ /* 0x000ee80000100800 */
[----:B------:R-:W-:Y:S04]  /*ad30*/  STL [R1+0x474], R156 ;  /* 0x0004749c01007387 */ /* 0x000fe80000100800 */
[----:B------:R-:W-:Y:S04]  /*ad40*/  STL [R1+0x470], R157 ;  /* 0x0004709d01007387 */ /* 0x000fe80000100800 */
[----:B----4-:R0:W-:Y:S04]  /*ad50*/  STL [R1+0x2d0], R187 ;  /* 0x0002d0bb01007387 */ /* 0x0101e80000100800 */
[----:B0-----:R-:W4:Y:S04]  /*ad60*/  LDL.LU R187, [R1+0x674] ;  /* 0x0006740001bb7983 */ /* 0x001f280000300800 */
[----:B------:R-:W4:Y:S04]  /*ad70*/  LDL R248, [R1+0x2b8] ;  /* 0x0002b80001f87983 */ /* 0x000f280000100800 */
[----:B------:R0:W-:Y:S04]  /*ad80*/  STL [R1+0x2cc], R48 ;  /* 0x0002cc3001007387 */ /* 0x0001e80000100800 */
[----:B0-----:R-:W4:Y:S04]  /*ad90*/  LDL.LU R48, [R1+0x670] ;  /* 0x0006700001307983 */ /* 0x001f280000300800 */
[----:B------:R-:W4:Y:S01]  /*ada0*/  LDL R219, [R1+0x2b4] ;  /* 0x0002b40001db7983 */ /* 0x000f220000100800 */
[----:B------:R-:W-:-:S03]  /*adb0*/  ISETP.GT.AND P1, PT, R14, 0x10, PT ;  /* 0x000000100e00780c */ /* 0x000fc60003f24270 */
[----:B------:R-:W-:Y:S04]  /*adc0*/  STL [R1+0x47c], R106 ;  /* 0x00047c6a01007387 */ /* 0x000fe80000100800 */
[----:B------:R-:W-:Y:S06]  /*add0*/  STL [R1+0x478], R107 ;  /* 0x0004786b01007387 */ /* 0x000fec0000100800 */
[----:B------:R-:W4:Y:S04]  /*ade0*/  @P1 LDG.E.U16 R163, desc[UR18][R158.64] ;  /* 0x000000129ea31981 */ /* 0x000f28000c1e1500 */
[----:B------:R-:W4:Y:S01]  /*adf0*/  @P1 LDG.E.U16 R164, desc[UR18][R156.64] ;  /* 0x000000129ca41981 */ /* 0x000f22000c1e1500 */
[----:B------:R-:W-:Y:S01]  /*ae00*/  ISETP.GT.AND P1, PT, R14, 0x5, PT ;  /* 0x000000050e00780c */ /* 0x000fe20003f24270 */
[----:B------:R-:W-:-:S02]  /*ae10*/  IMAD.MOV.U32 R11, RZ, RZ, R46 ;  /* 0x000000ffff0b7224 */ /* 0x000fc400078e002e */
[----:B--2---:R0:W-:Y:S04]  /*ae20*/  STL [R1+0x2c8], R45 ;  /* 0x0002c82d01007387 */ /* 0x0041e80000100800 */
[----:B0-----:R-:W2:Y:S04]  /*ae30*/  LDL.LU R45, [R1+0x66c] ;  /* 0x00066c00012d7983 */ /* 0x001ea80000300800 */
[----:B------:R-:W-:Y:S04]  /*ae40*/  STL [R1+0x484], R76 ;  /* 0x0004844c01007387 */ /* 0x000fe80000100800 */
[----:B------:R-:W-:Y:S04]  /*ae50*/  STL [R1+0x480], R77 ;  /* 0x0004804d01007387 */ /* 0x000fe80000100800 */
[----:B---3--:R0:W-:Y:S04]  /*ae60*/  STL [R1+0x2c4], R216 ;  /* 0x0002c4d801007387 */ /* 0x0081e80000100800 */
[----:B0-----:R-:W3:Y:S01]  /*ae70*/  LDL.LU R216, [R1+0x668] ;  /* 0x0006680001d87983 */ /* 0x001ee20000300800 */
[----:B------:R-:W-:-:S03]  /*ae80*/  IMAD.MOV.U32 R12, RZ, RZ, R186 ;  /* 0x000000ffff0c7224 */ /* 0x000fc600078e00ba */
[----:B------:R-:W2:Y:S01]  /*ae90*/  LDL R218, [R1+0x2b0] ;  /* 0x0002b00001da7983 */ /* 0x000ea20000100800 */
[----:B------:R-:W-:-:S05]  /*aea0*/  IMAD.MOV.U32 R13, RZ, RZ, R47 ;  /* 0x000000ffff0d7224 */ /* 0x000fca00078e002f */
[----:B----4-:R-:W4:Y:S04]  /*aeb0*/  @P1 LDG.E.U16 R248, desc[UR18][R12.64] ;  /* 0x000000120cf81981 */ /* 0x010f28000c1e1500 */
[----:B------:R-:W4:Y:S01]  /*aec0*/  @P1 LDG.E.U16 R219, desc[UR18][R10.64] ;  /* 0x000000120adb1981 */ /* 0x000f22000c1e1500 */
[----:B------:R-:W-:-:S03]  /*aed0*/  IMAD.MOV.U32 R42, RZ, RZ, R187 ;  /* 0x000000ffff2a7224 */ /* 0x000fc600078e00bb */
[----:B------:R-:W-:Y:S01]  /*aee0*/  STL [R1+0x490], R74 ;  /* 0x0004904a01007387 */ /* 0x000fe20000100800 */
[----:B------:R-:W-:-:S03]  /*aef0*/  IMAD.MOV.U32 R43, RZ, RZ, R48 ;  /* 0x000000ffff2b7224 */ /* 0x000fc600078e0030 */
[----:B------:R-:W-:Y:S04]  /*af00*/  STL [R1+0x48c], R75 ;  /* 0x00048c4b01007387 */ /* 0x000fe80000100800 */
[----:B------:R-:W-:Y:S01]  /*af10*/  STL [R1+0x498], R154 ;  /* 0x0004989a01007387 */ /* 0x000fe20000100800 */
[----:B------:R-:W-:-:S03]  /*af20*/  ISETP.GT.AND P4, PT, R14, 0x6, PT ;  /* 0x000000060e00780c */ /* 0x000fc60003f84270 */
[----:B------:R-:W-:Y:S01]  /*af30*/  STL [R1+0x494], R155 ;  /* 0x0004949b01007387 */ /* 0x000fe20000100800 */
[----:B---3--:R-:W-:-:S09]  /*af40*/  IMAD.MOV.U32 R44, RZ, RZ, R216 ;  /* 0x000000ffff2c7224 */ /* 0x008fd200078e00d8 */
[----:B--2---:R-:W2:Y:S04]  /*af50*/  @P4 LDG.E.U16 R218, desc[UR18][R188.64] ;  /* 0x00000012bcda4981 */ /* 0x004ea8000c1e1500 */
[----:B------:R-:W-:Y:S04]  /*af60*/  STL [R1+0x4a0], R44 ;  /* 0x0004a02c01007387 */ /* 0x000fe80000100800 */
[----:B------:R-:W-:Y:S04]  /*af70*/  STL [R1+0x49c], R45 ;  /* 0x00049c2d01007387 */ /* 0x000fe80000100800 */
[----:B------:R-:W-:Y:S04]  /*af80*/  STL [R1+0x4a8], R152 ;  /* 0x0004a89801007387 */ /* 0x000fe80000100800 */
[----:B------:R-:W-:Y:S04]  /*af90*/  STL [R1+0x4a4], R153 ;  /* 0x0004a49901007387 */ /* 0x000fe80000100800 */
[----:B------:R-:W-:Y:S04]  /*afa0*/  STL [R1+0x4b0], R42 ;  /* 0x0004b02a01007387 */ /* 0x000fe80000100800 */
[----:B------:R-:W-:Y:S04]  /*afb0*/  STL [R1+0x4ac], R43 ;  /* 0x0004ac2b01007387 */ /* 0x000fe80000100800 */
[----:B------:R-:W3:Y:S04]  /*afc0*/  LDL.LU R15, [R1+0x3bc] ;  /* 0x0003bc00010f7983 */ /* 0x000ee80000300800 */
[----:B------:R-:W-:Y:S04]  /*afd0*/  STL [R1+0x4b8], R12 ;  /* 0x0004b80c01007387 */ /* 0x000fe80000100800 */
[----:B------:R-:W-:Y:S04]  /*afe0*/  STL [R1+0x4b4], R13 ;  /* 0x0004b40d01007387 */ /* 0x000fe80000100800 */
[----:B------:R0:W-:Y:S04]  /*aff0*/  STL [R1+0x4c0], R10 ;  /* 0x0004c00a01007387 */ /* 0x0001e80000100800 */
[----:B0-----:R-:W2:Y:S04]  /*b000*/  LDL.LU R10, [R1+0x270] ;  /* 0x00027000010a7983 */ /* 0x001ea80000300800 */
[----:B------:R0:W-:Y:S04]  /*b010*/  STL [R1+0x4bc], R11 ;  /* 0x0004bc0b01007387 */ /* 0x0001e80000100800 */
[----:B0-----:R-:W2:Y:S04]  /*b020*/  LDL.LU R11, [R1+0x26c] ;  /* 0x00026c00010b7983 */ /* 0x001ea80000300800 */
[----:B----4-:R-:W-:Y:S04]  /*b030*/  @P1 STL [R1+0x2b4], R219 ;  /* 0x0002b4db01001387 */ /* 0x010fe80000100800 */
[----:B------:R-:W-:Y:S04]  /*b040*/  @P1 STL [R1+0x2b8], R248 ;  /* 0x0002b8f801001387 */ /* 0x000fe80000100800 */
[----:B------:R0:W-:Y:S04]  /*b050*/  STL [R1+0x4c8], R188 ;  /* 0x0004c8bc01007387 */ /* 0x0001e80000100800 */
[----:B0-----:R-:W4:Y:S04]  /*b060*/  LDL.LU R188, [R1+0x2a8] ;  /* 0x0002a80001bc7983 */ /* 0x001f280000300800 */
[----:B------:R0:W-:Y:S04]  /*b070*/  STL [R1+0x4c4], R189 ;  /* 0x0004c4bd01007387 */ /* 0x0001e80000100800 */
[----:B0-----:R-:W2:Y:S01]  /*b080*/  LDL.LU R189, [R1+0x2a4] ;  /* 0x0002a40001bd7983 */ /* 0x001ea20000300800 */
[----:B------:R-:W-:-:S02]  /*b090*/  ISETP.GT.AND P2, PT, R14, 0x20, PT ;  /* 0x000000200e00780c */ /* 0x000fc40003f44270 */
[C---:B------:R-:W-:Y:S01]  /*b0a0*/  ISETP.GT.AND P6, PT, R14.reuse, 0x4, PT ;  /* 0x000000040e00780c */ /* 0x040fe20003fc4270 */
[----:B------:R-:W-:Y:S01]  /*b0b0*/  IMAD.MOV.U32 R191, RZ, RZ, R190 ;  /* 0x000000ffffbf7224 */ /* 0x000fe200078e00be */
[----:B------:R-:W-:Y:S01]  /*b0c0*/  ISETP.GT.AND P3, PT, R14, 0x7, PT ;  /* 0x000000070e00780c */ /* 0x000fe20003f64270 */
[----:B------:R-:W-:Y:S02]  /*b0d0*/  IMAD.MOV.U32 R190, RZ, RZ, R135 ;  /* 0x000000ffffbe7224 */ /* 0x000fe400078e0087 */
[----:B------:R-:W-:-:S03]  /*b0e0*/  IMAD.MOV.U32 R221, RZ, RZ, R220 ;  /* 0x000000ffffdd7224 */ /* 0x000fc600078e00dc */
[----:B------:R-:W3:Y:S04]  /*b0f0*/  @P4 LDG.E.U16 R134, desc[UR18][R190.64] ;  /* 0x00000012be864981 */ /* 0x000ee8000c1e1500 */
[----:B------:R-:W3:Y:S01]  /*b100*/  @P2 LDG.E.U16 R0, desc[UR18][R150.64] ;  /* 0x0000001296002981 */ /* 0x000ee2000c1e1500 */
[----:B------:R-:W-:-:S03]  /*b110*/  IMAD.MOV.U32 R220, RZ, RZ, R49 ;  /* 0x000000ffffdc7224 */ /* 0x000fc600078e0031 */
[----:B------:R-:W3:Y:S04]  /*b120*/  @P6 LDG.E.U16 R250, desc[UR18][R44.64] ;  /* 0x000000122cfa6981 */ /* 0x000ee8000c1e1500 */
[----:B------:R-:W3:Y:S01]  /*b130*/  @P6 LDG.E.U16 R249, desc[UR18][R42.64] ;  /* 0x000000122af96981 */ /* 0x000ee2000c1e1500 */
[----:B------:R-:W-:Y:S01]  /*b140*/  IMAD.MOV.U32 R215, RZ, RZ, R214 ;  /* 0x000000ffffd77224 */ /* 0x000fe200078e00d6 */
[----:B------:R-:W-:Y:S02]  /*b150*/  ISETP.GT.AND P5, PT, R14, 0x18, PT ;  /* 0x000000180e00780c */ /* 0x000fe40003fa4270 */
[----:B------:R-:W3:Y:S04]  /*b160*/  @P2 LDG.E.U16 R252, desc[UR18][R148.64] ;  /* 0x0000001294fc2981 */ /* 0x000ee8000c1e1500 */
[----:B----4-:R-:W4:Y:S04]  /*b170*/  @P3 LDG.E.U16 R188, desc[UR18][R220.64] ;  /* 0x00000012dcbc3981 */ /* 0x010f28000c1e1500 */
[----:B--2---:R-:W2:Y:S01]  /*b180*/  @P3 LDG.E.U16 R189, desc[UR18][R222.64] ;  /* 0x00000012debd3981 */ /* 0x004ea2000c1e1500 */
[----:B------:R-:W-:Y:S01]  /*b190*/  IMAD.MOV.U32 R214, RZ, RZ, R251 ;  /* 0x000000ffffd67224 */ /* 0x000fe200078e00fb */
[----:B------:R-:W-:-:S02]  /*b1a0*/  LOP3.LUT R133, R133, R132, RZ, 0x3c, !PT ;  /* 0x0000008485857212 */ /* 0x000fc400078e3cff */
[----:B------:R0:W2:Y:S01]  /*b1b0*/  @P5 LDG.E.U16 R165, desc[UR18][R154.64] ;  /* 0x000000129aa55981 */ /* 0x0000a2000c1e1500 */
[----:B------:R-:W-:-:S03]  /*b1c0*/  LOP3.LUT R105, R105, R104, RZ, 0x3c, !PT ;  /* 0x0000006869697212 */ /* 0x000fc600078e3cff */
[----:B------:R-:W2:Y:S04]  /*b1d0*/  @P5 LDG.E.U16 R167, desc[UR18][R152.64] ;  /* 0x0000001298a75981 */ /* 0x000ea8000c1e1500 */
[----:B---3--:R1:W-:Y:S04]  /*b1e0*/  STL [R1+0xec], R0 ;  /* 0x0000ec0001007387 */ /* 0x0083e80000100800 */
[----:B-1----:R-:W3:Y:S04]  /*b1f0*/  LDL.LU R0, [R1+0x664] ;  /* 0x0006640001007983 */ /* 0x002ee80000300800 */
[----:B------:R-:W-:Y:S04]  /*b200*/  STL [R1+0x4d0], R150 ;  /* 0x0004d09601007387 */ /* 0x000fe80000100800 */
[----:B------:R-:W-:Y:S04]  /*b210*/  STL [R1+0x4cc], R151 ;  /* 0x0004cc9701007387 */ /* 0x000fe80000100800 */
[----:B------:R-:W-:Y:S04]  /*b220*/  @P6 STL [R1+0x2c0], R250 ;  /* 0x0002c0fa01006387 */ /* 0x000fe80000100800 */
[----:B------:R1:W-:Y:S04]  /*b230*/  STL [R1+0x2ac], R134 ;  /* 0x0002ac8601007387 */ /* 0x0003e80000100800 */
[----:B-1----:R-:W3:Y:S04]  /*b240*/  LDL.LU R134, [R1+0x660] ;  /* 0x0006600001867983 */ /* 0x002ee80000300800 */
[----:B------:R-:W3:Y:S04]  /*b250*/  LDL R251, [R1+0x2a0] ;  /* 0x0002a00001fb7983 */ /* 0x000ee80000100800 */
[----:B------:R-:W-:Y:S04]  /*b260*/  STL [R1+0x4d8], R190 ;  /* 0x0004d8be01007387 */ /* 0x000fe80000100800 */
[----:B------:R-:W-:Y:S04]  /*b270*/  STL [R1+0x4d4], R191 ;  /* 0x0004d4bf01007387 */ /* 0x000fe80000100800 */
[----:B------:R-:W-:Y:S04]  /*b280*/  @P6 STL [R1+0x2bc], R249 ;  /* 0x0002bcf901006387 */ /* 0x000fe80000100800 */
[----:B------:R1:W-:Y:S04]  /*b290*/  @P4 STL [R1+0x2b0], R218 ;  /* 0x0002b0da01004387 */ /* 0x0003e80000100800 */
[----:B----4-:R-:W-:Y:S04]  /*b2a0*/  STL [R1+0x4e4], R188 ;  /* 0x0004e4bc01007387 */ /* 0x010fe80000100800 */
[----:B------:R-:W-:Y:S04]  /*b2b0*/  STL [R1+0x4e0], R220 ;  /* 0x0004e0dc01007387 */ /* 0x000fe80000100800 */
[----:B------:R-:W-:Y:S04]  /*b2c0*/  STL [R1+0x4dc], R221 ;  /* 0x0004dcdd01007387 */ /* 0x000fe80000100800 */
[----:B--2---:R2:W-:Y:S04]  /*b2d0*/  STL [R1+0x4f0], R189 ;  /* 0x0004f0bd01007387 */ /* 0x0045e80000100800 */
[----:B------:R4:W-:Y:S04]  /*b2e0*/  STL [R1+0x4ec], R222 ;  /* 0x0004ecde01007387 */ /* 0x0009e80000100800 */
[----:B------:R0:W-:Y:S04]  /*b2f0*/  STL [R1+0x4e8], R223 ;  /* 0x0004e8df01007387 */ /* 0x0001e80000100800 */
[----:B------:R-:W3:Y:S04]  /*b300*/  LDL R250, [R1+0x29c] ;  /* 0x00029c0001fa7983 */ /* 0x000ee80000100800 */
[----:B-1----:R-:W3:Y:S01]  /*b310*/  LDL R218, [R1+0x298] ;  /* 0x0002980001da7983 */ /* 0x002ee20000100800 */
[----:B------:R-:W-:-:S02]  /*b320*/  ISETP.GT.AND P5, PT, R14, 0x9, PT ;  /* 0x000000090e00780c */ /* 0x000fc40003fa4270 */
[----:B------:R-:W-:Y:S01]  /*b330*/  ISETP.GT.AND P1, PT, R14, 0xa, PT ;  /* 0x0000000a0e00780c */ /* 0x000fe20003f24270 */
[----:B------:R-:W3:Y:S01]  /*b340*/  LDL R249, [R1+0x294] ;  /* 0x0002940001f97983 */ /* 0x000ee20000100800 */
[----:B------:R-:W-:Y:S02]  /*b350*/  LOP3.LUT R132, R133, R132, RZ, 0x3c, !PT ;  /* 0x0000008485847212 */ /* 0x000fe400078e3cff */
[----:B------:R-:W-:Y:S01]  /*b360*/  LOP3.LUT R104, R105, R104, RZ, 0x3c, !PT ;  /* 0x0000006869687212 */ /* 0x000fe200078e3cff */
[----:B------:R-:W3:Y:S01]  /*b370*/  LDL R248, [R1+0x290] ;  /* 0x0002900001f87983 */ /* 0x000ee20000100800 */
[----:B------:R-:W-:Y:S02]  /*b380*/  LOP3.LUT R133, R133, R132, RZ, 0x3c, !PT ;  /* 0x0000008485857212 */ /* 0x000fe400078e3cff */
[----:B------:R-:W-:Y:S01]  /*b390*/  LOP3.LUT R105, R105, R104, RZ, 0x3c, !PT ;  /* 0x0000006869697212 */ /* 0x000fe200078e3cff */
[----:B------:R-:W3:Y:S04]  /*b3a0*/  LDL R219, [R1+0x28c] ;  /* 0x00028c0001db7983 */ /* 0x000ee80000100800 */
[----:B------:R-:W3:Y:S04]  /*b3b0*/  LDL.LU R150, [R1+0x158] ;  /* 0x0001580001967983 */ /* 0x000ee80000300800 */
[----:B--2---:R-:W2:Y:S04]  /*b3c0*/  LDL.LU R189, [R1+0x208] ;  /* 0x0002080001bd7983 */ /* 0x004ea80000300800 */
[----:B----4-:R-:W4:Y:S04]  /*b3d0*/  LDL.LU R222, [R1+0x204] ;  /* 0x0002040001de7983 */ /* 0x010f280000300800 */
[----:B0-----:R-:W2:Y:S04]  /*b3e0*/  LDL.LU R223, [R1+0x1d0] ;  /* 0x0001d00001df7983 */ /* 0x001ea80000300800 */
[----:B------:R-:W2:Y:S01]  /*b3f0*/  LDL.LU R188, [R1+0x1cc] ;  /* 0x0001cc0001bc7983 */ /* 0x000ea20000300800 */
[----:B---3--:R-:W-:-:S03]  /*b400*/  IMAD.MOV.U32 R135, RZ, RZ, R134 ;  /* 0x000000ffff877224 */ /* 0x008fc600078e0086 */
[----:B------:R-:W3:Y:S01]  /*b410*/  LDL.LU R220, [R1+0x190] ;  /* 0x0001900001dc7983 */ /* 0x000ee20000300800 */
[----:B------:R-:W-:-:S03]  /*b420*/  IMAD.MOV.U32 R134, RZ, RZ, R15 ;  /* 0x000000ffff867224 */ /* 0x000fc600078e000f */
[----:B------:R-:W2:Y:S04]  /*b430*/  LDL.LU R221, [R1+0x18c] ;  /* 0x00018c0001dd7983 */ /* 0x000ea80000300800 */
[----:B------:R-:W2:Y:S04]  /*b440*/  @P5 LDG.E.U16 R251, desc[UR18][R134.64] ;  /* 0x0000001286fb5981 */ /* 0x000ea8000c1e1500 */
[----:B------:R-:W2:Y:S04]  /*b450*/  LDL.LU R12, [R1+0x238] ;  /* 0x00023800010c7983 */ /* 0x000ea80000300800 */
[----:B------:R-:W2:Y:S04]  /*b460*/  LDL.LU R13, [R1+0x234] ;  /* 0x00023400010d7983 */ /* 0x000ea80000300800 */
[----:B------:R-:W2:Y:S04]  /*b470*/  LDL.LU R42, [R1+0x200] ;  /* 0x00020000012a7983 */ /* 0x000ea80000300800 */
[----:B------:R-:W2:Y:S04]  /*b480*/  LDL.LU R43, [R1+0x1fc] ;  /* 0x0001fc00012b7983 */ /* 0x000ea80000300800 */
[----:B------:R-:W2:Y:S04]  /*b490*/  LDL.LU R152, [R1+0x1c8] ;  /* 0x0001c80001987983 */ /* 0x000ea80000300800 */
[----:B------:R-:W2:Y:S04]  /*b4a0*/  LDL.LU R153, [R1+0x1c4] ;  /* 0x0001c40001997983 */ /* 0x000ea80000300800 */
[----:B------:R-:W2:Y:S04]  /*b4b0*/  LDL.LU R44, [R1+0x188] ;  /* 0x00018800012c7983 */ /* 0x000ea80000300800 */
[----:B------:R-:W2:Y:S04]  /*b4c0*/  LDL.LU R45, [R1+0x184] ;  /* 0x00018400012d7983 */ /* 0x000ea80000300800 */
[----:B------:R-:W2:Y:S04]  /*b4d0*/  @P5 LDG.E.U16 R250, desc[UR18][R132.64] ;  /* 0x0000001284fa5981 */ /* 0x000ea8000c1e1500 */
[----:B------:R-:W3:Y:S04]  /*b4e0*/  @P1 LDG.E.U16 R218, desc[UR18][R104.64] ;  /* 0x0000001268da1981 */ /* 0x000ee8000c1e1500 */
[----:B------:R0:W-:Y:S04]  /*b4f0*/  STL [R1+0xfc], R252 ;  /* 0x0000fcfc01007387 */ /* 0x0001e80000100800 */
[----:B0-----:R-:W4:Y:S04]  /*b500*/  LDL.LU R252, [R1+0x65c] ;  /* 0x00065c0001fc7983 */ /* 0x001f280000300800 */
        /* <DEDUP_REMOVED lines=12> */
[----:B--2---:R-:W-:Y:S04]  /*b5d0*/  @P5 STL [R1+0x29c], R250 ;  /* 0x00029cfa01005387 */ /* 0x004fe80000100800 */
[----:B------:R-:W-:Y:S04]  /*b5e0*/  @P5 STL [R1+0x2a0], R251 ;  /* 0x0002a0fb01005387 */ /* 0x000fe80000100800 */
[----:B---3--:R0:W-:Y:S04]  /*b5f0*/  @P1 STL [R1+0x298], R218 ;  /* 0x000298da01001387 */ /* 0x0081e80000100800 */
[----:B0-----:R-:W2:Y:S01]  /*b600*/  LDL R218, [R1+0x280] ;  /* 0x0002800001da7983 */ /* 0x001ea20000100800 */
[----:B------:R-:W-:-:S04]  /*b610*/  LOP3.LUT R103, R103, R102, RZ, 0x3c, !PT ;  /* 0x0000006667677212 */ /* 0x000fc800078e3cff */
[----:B------:R-:W-:Y:S02]  /*b620*/  LOP3.LUT R102, R103, R102, RZ, 0x3c, !PT ;  /* 0x0000006667667212 */ /* 0x000fe400078e3cff */
[----:B------:R-:W-:Y:S02]  /*b630*/  LOP3.LUT R71, R71, R70, RZ, 0x3c, !PT ;  /* 0x0000004647477212 */ /* 0x000fe400078e3cff */
[----:B------:R-:W-:Y:S02]  /*b640*/  LOP3.LUT R103, R103, R102, RZ, 0x3c, !PT ;  /* 0x0000006667677212 */ /* 0x000fe400078e3cff */
[----:B------:R-:W-:Y:S02]  /*b650*/  ISETP.GT.AND P4, PT, R14, 0xb, PT ;  /* 0x0000000b0e00780c */ /* 0x000fe40003f84270 */
[----:B------:R-:W-:Y:S01]  /*b660*/  LOP3.LUT R73, R73, R72, RZ, 0x3c, !PT ;  /* 0x0000004849497212 */ /* 0x000fe200078e3cff */
[----:B------:R-:W3:Y:S01]  /*b670*/  @P1 LDG.E.U16 R249, desc[UR18][R102.64] ;  /* 0x0000001266f91981 */ /* 0x000ee2000c1e1500 */
[----:B------:R-:W-:-:S02]  /*b680*/  LOP3.LUT R41, R41, R40, RZ, 0x3c, !PT ;  /* 0x0000002829297212 */ /* 0x000fc400078e3cff */
[----:B------:R-:W-:Y:S02]  /*b690*/  ISETP.GT.AND P3, PT, R14, 0xc, PT ;  /* 0x0000000c0e00780c */ /* 0x000fe40003f64270 */
[----:B------:R-:W-:Y:S02]  /*b6a0*/  LOP3.LUT R70, R71, R70, RZ, 0x3c, !PT ;  /* 0x0000004647467212 */ /* 0x000fe400078e3cff */
[----:B------:R-:W-:Y:S02]  /*b6b0*/  LOP3.LUT R72, R73, R72, RZ, 0x3c, !PT ;  /* 0x0000004849487212 */ /* 0x000fe400078e3cff */
[----:B------:R-:W-:Y:S02]  /*b6c0*/  LOP3.LUT R40, R41, R40, RZ, 0x3c, !PT ;  /* 0x0000002829287212 */ /* 0x000fe400078e3cff */
[----:B------:R-:W-:Y:S02]  /*b6d0*/  LOP3.LUT R39, R39, R38, RZ, 0x3c, !PT ;  /* 0x0000002627277212 */ /* 0x000fe400078e3cff */
[----:B------:R-:W-:-:S02]  /*b6e0*/  LOP3.LUT R71, R71, R70, RZ, 0x3c, !PT ;  /* 0x0000004647477212 */ /* 0x000fc400078e3cff */
[----:B------:R-:W-:Y:S02]  /*b6f0*/  LOP3.LUT R73, R73, R72, RZ, 0x3c, !PT ;  /* 0x0000004849497212 */ /* 0x000fe400078e3cff */
[----:B------:R-:W-:Y:S01]  /*b700*/  LOP3.LUT R41, R41, R40, RZ, 0x3c, !PT ;  /* 0x0000002829297212 */ /* 0x000fe200078e3cff */
[----:B------:R-:W3:Y:S01]  /*b710*/  @P4 LDG.E.U16 R219, desc[UR18][R70.64] ;  /* 0x0000001246db4981 */ /* 0x000ee2000c1e1500 */
[----:B------:R-:W-:Y:S02]  /*b720*/  LOP3.LUT R38, R39, R38, RZ, 0x3c, !PT ;  /* 0x0000002627267212 */ /* 0x000fe400078e3cff */
[----:B------:R-:W-:Y:S01]  /*b730*/  LOP3.LUT R9, R9, R8, RZ, 0x3c, !PT ;  /* 0x0000000809097212 */ /* 0x000fe200078e3cff */
[----:B------:R-:W3:Y:S01]  /*b740*/  @P4 LDG.E.U16 R248, desc[UR18][R72.64] ;  /* 0x0000001248f84981 */ /* 0x000ee2000c1e1500 */
[----:B------:R-:W-:Y:S02]  /*b750*/  ISETP.GT.AND P2, PT, R14, 0xd, PT ;  /* 0x0000000d0e00780c */ /* 0x000fe40003f44270 */
[----:B------:R-:W-:-:S02]  /*b760*/  LOP3.LUT R39, R39, R38, RZ, 0x3c, !PT ;  /* 0x0000002627277212 */ /* 0x000fc400078e3cff */
[----:B------:R-:W-:-:S04]  /*b770*/  LOP3.LUT R8, R9, R8, RZ, 0x3c, !PT ;  /* 0x0000000809087212 */ /* 0x000fc800078e3cff */
[----:B------:R-:W-:Y:S01]  /*b780*/  LOP3.LUT R9, R9, R8, RZ, 0x3c, !PT ;  /* 0x0000000809097212 */ /* 0x000fe200078e3cff */
[----:B----4-:R-:W4:Y:S04]  /*b790*/  @P3 LDG.E.U16 R132, desc[UR18][R38.64] ;  /* 0x0000001226843981 */ /* 0x010f28000c1e1500 */
[----:B------:R-:W4:Y:S04]  /*b7a0*/  @P3 LDG.E.U16 R133, desc[UR18][R40.64] ;  /* 0x0000001228853981 */ /* 0x000f28000c1e1500 */
[----:B--2---:R-:W2:Y:S04]  /*b7b0*/  @P2 LDG.E.U16 R218, desc[UR18][R8.64] ;  /* 0x0000001208da2981 */ /* 0x004ea8000c1e1500 */
[----:B------:R-:W-:Y:S04]  /*b7c0*/  STL [R1+0x510], R104 ;  /* 0x0005106801007387 */ /* 0x000fe80000100800 */
[----:B------:R-:W-:Y:S04]  /*b7d0*/  STL [R1+0x50c], R105 ;  /* 0x00050c6901007387 */ /* 0x000fe80000100800 */
[----:B------:R-:W-:Y:S04]  /*b7e0*/  STL [R1+0x518], R102 ;  /* 0x0005186601007387 */ /* 0x000fe80000100800 */
[----:B------:R-:W-:Y:S04]  /*b7f0*/  STL [R1+0x514], R103 ;  /* 0x0005146701007387 */ /* 0x000fe80000100800 */
[----:B---3--:R-:W-:Y:S04]  /*b800*/  @P1 STL [R1+0x294], R249 ;  /* 0x000294f901001387 */ /* 0x008fe80000100800 */
[----:B------:R0:W-:Y:S04]  /*b810*/  STL [R1+0x520], R72 ;  /* 0x0005204801007387 */ /* 0x0001e80000100800 */
[----:B0-----:R-:W3:Y:S04]  /*b820*/  LDL.LU R72, [R1+0x198] ;  /* 0x0001980001487983 */ /* 0x001ee80000300800 */
[----:B------:R0:W-:Y:S04]  /*b830*/  STL [R1+0x51c], R73 ;  /* 0x00051c4901007387 */ /* 0x0001e80000100800 */
[----:B0-----:R-:W3:Y:S04]  /*b840*/  LDL.LU R73, [R1+0x194] ;  /* 0x0001940001497983 */ /* 0x001ee80000300800 */
[----:B------:R0:W-:Y:S04]  /*b850*/  STL [R1+0x528], R70 ;  /* 0x0005284601007387 */ /* 0x0001e80000100800 */
[----:B0-----:R-:W3:Y:S04]  /*b860*/  LDL.LU R70, [R1+0x1d8] ;  /* 0x0001d80001467983 */ /* 0x001ee80000300800 */
[----:B------:R0:W-:Y:S04]  /*b870*/  STL [R1+0x524], R71 ;  /* 0x0005244701007387 */ /* 0x0001e80000100800 */
[----:B0-----:R-:W3:Y:S04]  /*b880*/  LDL.LU R71, [R1+0x1d4] ;  /* 0x0001d40001477983 */ /* 0x001ee80000300800 */
[----:B------:R-:W-:Y:S04]  /*b890*/  @P4 STL [R1+0x28c], R219 ;  /* 0x00028cdb01004387 */ /* 0x000fe80000100800 */
[----:B------:R-:W-:Y:S04]  /*b8a0*/  @P4 STL [R1+0x290], R248 ;  /* 0x000290f801004387 */ /* 0x000fe80000100800 */
[----:B----4-:R-:W-:Y:S04]  /*b8b0*/  STL [R1+0x57c], R133 ;  /* 0x00057c8501007387 */ /* 0x010fe80000100800 */
[----:B------:R0:W-:Y:S04]  /*b8c0*/  STL [R1+0x530], R40 ;  /* 0x0005302801007387 */ /* 0x0001e80000100800 */
[----:B0-----:R-:W4:Y:S04]  /*b8d0*/  LDL.LU R40, [R1+0x210] ;  /* 0x0002100001287983 */ /* 0x001f280000300800 */
[----:B------:R0:W-:Y:S04]  /*b8e0*/  STL [R1+0x52c], R41 ;  /* 0x00052c2901007387 */ /* 0x0001e80000100800 */
[----:B0-----:R-:W3:Y:S04]  /*b8f0*/  LDL.LU R41, [R1+0x20c] ;  /* 0x00020c0001297983 */ /* 0x001ee80000300800 */
[----:B------:R-:W-:Y:S04]  /*b900*/  STL [R1+0x580], R132 ;  /* 0x0005808401007387 */ /* 0x000fe80000100800 */
[----:B------:R0:W-:Y:S04]  /*b910*/  STL [R1+0x538], R38 ;  /* 0x0005382601007387 */ /* 0x0001e80000100800 */
[----:B0-----:R-:W3:Y:S04]  /*b920*/  LDL.LU R38, [R1+0x248] ;  /* 0x0002480001267983 */ /* 0x001ee80000300800 */
[----:B------:R0:W-:Y:S04]  /*b930*/  STL [R1+0x534], R39 ;  /* 0x0005342701007387 */ /* 0x0001e80000100800 */
[----:B0-----:R-:W3:Y:S04]  /*b940*/  LDL.LU R39, [R1+0x244] ;  /* 0x0002440001277983 */ /* 0x001ee80000300800 */
[----:B--2---:R0:W-:Y:S04]  /*b950*/  @P2 STL [R1+0x280], R218 ;  /* 0x000280da01002387 */ /* 0x0041e80000100800 */
[----:B0-----:R-:W2:Y:S04]  /*b960*/  LDL R218, [R1+0x268] ;  /* 0x0002680001da7983 */ /* 0x001ea80000100800 */
[----:B------:R-:W2:Y:S04]  /*b970*/  LDL.LU R132, [R1+0x25c] ;  /* 0x00025c0001847983 */ /* 0x000ea80000300800 */
[----:B------:R-:W2:Y:S04]  /*b980*/  LDL.LU R133, [R1+0x228] ;  /* 0x0002280001857983 */ /* 0x000ea80000300800 */
[----:B------:R-:W2:Y:S04]  /*b990*/  LDL.LU R104, [R1+0x160] ;  /* 0x0001600001687983 */ /* 0x000ea80000300800 */
[----:B------:R0:W-:Y:S04]  /*b9a0*/  STL [R1+0x540], R8 ;  /* 0x0005400801007387 */ /* 0x0001e80000100800 */
[----:B0-----:R-:W2:Y:S04]  /*b9b0*/  LDL.LU R8, [R1+0x220] ;  /* 0x0002200001087983 */ /* 0x001ea80000300800 */
[----:B------:R0:W-:Y:S04]  /*b9c0*/  STL [R1+0x53c], R9 ;  /* 0x00053c0901007387 */ /* 0x0001e80000100800 */
[----:B0-----:R-:W2:Y:S01]  /*b9d0*/  LDL.LU R9, [R1+0x27c] ;  /* 0x00027c0001097983 */ /* 0x001ea20000300800 */
[----:B------:R-:W-:-:S04]  /*b9e0*/  LOP3.LUT R7, R7, R6, RZ, 0x3c, !PT ;  /* 0x0000000607077212 */ /* 0x000fc800078e3cff */
[----:B------:R-:W-:-:S04]  /*b9f0*/  LOP3.LUT R6, R7, R6, RZ, 0x3c, !PT ;  /* 0x0000000607067212 */ /* 0x000fc800078e3cff */
[----:B------:R-:W-:-:S05]  /*ba00*/  LOP3.LUT R7, R7, R6, RZ, 0x3c, !PT ;  /* 0x0000000607077212 */ /* 0x000fca00078e3cff */
[----:B--2---:R-:W2:Y:S01]  /*ba10*/  @P2 LDG.E.U16 R9, desc[UR18][R6.64] ;  /* 0x0000001206092981 */ /* 0x004ea2000c1e1500 */
[C---:B------:R-:W-:Y:S02]  /*ba20*/  ISETP.GT.AND P5, PT, R14.reuse, 0xe, PT ;  /* 0x0000000e0e00780c */ /* 0x040fe40003fa4270 */
[----:B------:R-:W-:-:S11]  /*ba30*/  ISETP.GT.AND P1, PT, R14, 0xf, PT ;  /* 0x0000000f0e00780c */ /* 0x000fd60003f24270 */
[----:B------:R-:W3:Y:S04]  /*ba40*/  @P5 LDG.E.U16 R134, desc[UR18][R192.64] ;  /* 0x00000012c0865981 */ /* 0x000ee8000c1e1500 */
[----:B------:R-:W3:Y:S04]  /*ba50*/  @P5 LDG.E.U16 R135, desc[UR18][R194.64] ;  /* 0x00000012c2875981 */ /* 0x000ee8000c1e1500 */
[----:B------:R-:W3:Y:S01]  /*ba60*/  @P1 LDG.E.U16 R10, desc[UR18][R224.64] ;  /* 0x00000012e00a1981 */ /* 0x000ee2000c1e1500 */
[----:B------:R-:W-:-:S03]  /*ba70*/  ISETP.GT.AND P4, PT, R14, 0x11, PT ;  /* 0x000000110e00780c */ /* 0x000fc60003f84270 */
[----:B------:R-:W3:Y:S01]  /*ba80*/  @P1 LDG.E.U16 R11, desc[UR18][R226.64] ;  /* 0x00000012e20b1981 */ /* 0x000ee2000c1e1500 */
[-C--:B------:R-:W-:Y:S02]  /*ba90*/  LOP3.LUT R101, R101, R100.reuse, RZ, 0x3c, !PT ;  /* 0x0000006465657212 */ /* 0x080fe400078e3cff */
[----:B------:R-:W-:Y:S02]  /*baa0*/  ISETP.GT.AND P3, PT, R14, 0x12, PT ;  /* 0x000000120e00780c */ /* 0x000fe40003f64270 */
[----:B------:R-:W-:-:S05]  /*bab0*/  LOP3.LUT R100, R101, R100, RZ, 0x3c, !PT ;  /* 0x0000006465647212 */ /* 0x000fca00078e3cff */
[----:B------:R-:W3:Y:S04]  /*bac0*/  @P4 LDG.E.U16 R252, desc[UR18][R128.64] ;  /* 0x0000001280fc4981 */ /* 0x000ee8000c1e1500 */
[----:B--2---:R-:W-:Y:S04]  /*bad0*/  STL [R1+0x54c], R9 ;  /* 0x00054c0901007387 */ /* 0x004fe80000100800 */
[----:B------:R0:W-:Y:S04]  /*bae0*/  STL [R1+0x548], R6 ;  /* 0x0005480601007387 */ /* 0x0001e80000100800 */
[----:B------:R-:W2:Y:S04]  /*baf0*/  @P4 LDG.E.U16 R218, desc[UR18][R130.64] ;  /* 0x0000001282da4981 */ /* 0x000ea8000c1e1500 */
[----:B0-----:R-:W2:Y:S04]  /*bb00*/  LDL.LU R6, [R1+0x254] ;  /* 0x0002540001067983 */ /* 0x001ea80000300800 */
[----:B------:R0:W-:Y:S04]  /*bb10*/  STL [R1+0x544], R7 ;  /* 0x0005440701007387 */ /* 0x0001e80000100800 */
[----:B0-----:R-:W4:Y:S01]  /*bb20*/  LDL.LU R7, [R1+0x258] ;  /* 0x0002580001077983 */ /* 0x001f220000300800 */
[----:B------:R-:W-:-:S05]  /*bb30*/  LOP3.LUT R101, R101, R100, RZ, 0x3c, !PT ;  /* 0x0000006465657212 */ /* 0x000fca00078e3cff */
[----:B------:R-:W4:Y:S01]  /*bb40*/  @P3 LDG.E.U16 R0, desc[UR18][R100.64] ;  /* 0x0000001264003981 */ /* 0x000f22000c1e1500 */
[----:B------:R-:W-:Y:S02]  /*bb50*/  LOP3.LUT R99, R99, R98, RZ, 0x3c, !PT ;  /* 0x0000006263637212 */ /* 0x000fe400078e3cff */
[----:B------:R-:W-:Y:S02]  /*bb60*/  LOP3.LUT R69, R69, R68, RZ, 0x3c, !PT ;  /* 0x0000004445457212 */ /* 0x000fe400078e3cff */
[C---:B------:R-:W-:Y:S02]  /*bb70*/  LOP3.LUT R98, R99.reuse, R98, RZ, 0x3c, !PT ;  /* 0x0000006263627212 */ /* 0x040fe400078e3cff */
[----:B------:R-:W-:Y:S02]  /*bb80*/  ISETP.GT.AND P2, PT, R14, 0x13, PT ;  /* 0x000000130e00780c */ /* 0x000fe40003f44270 */
[----:B------:R-:W-:Y:S02]  /*bb90*/  LOP3.LUT R99, R99, R98, RZ, 0x3c, !PT ;  /* 0x0000006263637212 */ /* 0x000fe400078e3cff */
[----:B------:R-:W-:-:S03]  /*bba0*/  LOP3.LUT R68, R69, R68, RZ, 0x3c, !PT ;  /* 0x0000004445447212 */ /* 0x000fc600078e3cff */
[----:B------:R-:W4:Y:S01]  /*bbb0*/  @P3 LDG.E.U16 R132, desc[UR18][R98.64] ;  /* 0x0000001262843981 */ /* 0x000f22000c1e1500 */
[----:B------:R-:W-:-:S03]  /*bbc0*/  LOP3.LUT R69, R69, R68, RZ, 0x3c, !PT ;  /* 0x0000004445457212 */ /* 0x000fc600078e3cff */
[----:B---3--:R0:W-:Y:S04]  /*bbd0*/  STL [R1+0x558], R134 ;  /* 0x0005588601007387 */ /* 0x0081e80000100800 */
[----:B0-----:R-:W3:Y:S04]  /*bbe0*/  LDL.LU R134, [R1+0x15c] ;  /* 0x00015c0001867983 */ /* 0x001ee80000300800 */
[----:B------:R-:W-:Y:S04]  /*bbf0*/  STL [R1+0x554], R192 ;  /* 0x000554c001007387 */ /* 0x000fe80000100800 */
[----:B------:R0:W-:Y:S04]  /*bc00*/  STL [R1+0x550], R193 ;  /* 0x000550c101007387 */ /* 0x0001e80000100800 */
[----:B0-----:R-:W3:Y:S04]  /*bc10*/  LDL.LU R193, [R1+0x168] ;  /* 0x0001680001c17983 */ /* 0x001ee80000300800 */
[----:B------:R0:W-:Y:S04]  /*bc20*/  STL [R1+0x564], R135 ;  /* 0x0005648701007387 */ /* 0x0001e80000100800 */
[----:B0-----:R-:W3:Y:S01]  /*bc30*/  LDL.LU R135, [R1+0x1dc] ;  /* 0x0001dc0001877983 */ /* 0x001ee20000300800 */
[----:B------:R-:W-:-:S02]  /*bc40*/  LOP3.LUT R37, R37, R36, RZ, 0x3c, !PT ;  /* 0x0000002425257212 */ /* 0x000fc400078e3cff */
[C---:B------:R-:W-:Y:S02]  /*bc50*/  ISETP.GT.AND P5, PT, R14.reuse, 0x14, PT ;  /* 0x000000140e00780c */ /* 0x040fe40003fa4270 */
[----:B------:R-:W-:Y:S02]  /*bc60*/  LOP3.LUT R5, R5, R4, RZ, 0x3c, !PT ;  /* 0x0000000405057212 */ /* 0x000fe400078e3cff */
[----:B------:R-:W-:Y:S02]  /*bc70*/  ISETP.GT.AND P1, PT, R14, 0x15, PT ;  /* 0x000000150e00780c */ /* 0x000fe40003f24270 */
[----:B------:R-:W-:Y:S01]  /*bc80*/  LOP3.LUT R3, R3, R2, RZ, 0x3c, !PT ;  /* 0x0000000203037212 */ /* 0x000fe200078e3cff */
[----:B--2---:R-:W2:Y:S04]  /*bc90*/  @P2 LDG.E.U16 R6, desc[UR18][R66.64] ;  /* 0x0000001242062981 */ /* 0x004ea8000c1e1500 */
[----:B----4-:R-:W4:Y:S04]  /*bca0*/  @P2 LDG.E.U16 R7, desc[UR18][R68.64] ;  /* 0x0000001244072981 */ /* 0x010f28000c1e1500 */
[----:B------:R0:W-:Y:S04]  /*bcb0*/  STL [R1+0x560], R194 ;  /* 0x000560c201007387 */ /* 0x0001e80000100800 */
[----:B0-----:R-:W2:Y:S04]  /*bcc0*/  LDL.LU R194, [R1+0x1a0] ;  /* 0x0001a00001c27983 */ /* 0x001ea80000300800 */
        /* <DEDUP_REMOVED lines=8> */
[----:B------:R-:W-:Y:S04]  /*bd50*/  STL [R1+0x584], R11 ;  /* 0x0005840b01007387 */ /* 0x000fe80000100800 */
[----:B------:R0:W-:Y:S04]  /*bd60*/  STL [R1+0x578], R226 ;  /* 0x000578e201007387 */ /* 0x0001e80000100800 */
[----:B0-----:R-:W2:Y:S04]  /*bd70*/  LDL.LU R226, [R1+0x250] ;  /* 0x0002500001e27983 */ /* 0x001ea80000300800 */
[----:B------:R0:W-:Y:S04]  /*bd80*/  STL [R1+0x574], R227 ;  /* 0x000574e301007387 */ /* 0x0001e80000100800 */
[----:B0-----:R-:W3:Y:S04]  /*bd90*/  LDL.LU R227, [R1+0x24c] ;  /* 0x00024c0001e37983 */ /* 0x001ee80000300800 */
[----:B------:R-:W-:Y:S04]  /*bda0*/  STL [R1+0x58c], R130 ;  /* 0x00058c8201007387 */ /* 0x000fe80000100800 */
        /* <DEDUP_REMOVED lines=9> */
[----:B------:R0:W-:Y:S04]  /*be40*/  STL [R1+0x260], R0 ;  /* 0x0002600001007387 */ /* 0x0001e80000100800 */
[----:B0-----:R-:W3:Y:S04]  /*be50*/  LDL.LU R0, [R1+0x654] ;  /* 0x0006540001007983 */ /* 0x001ee80000300800 */
[----:B------:R-:W3:Y:S04]  /*be60*/  LDL.LU R251, [R1+0x3d8] ;  /* 0x0003d80001fb7983 */ /* 0x000ee80000300800 */
        /* <DEDUP_REMOVED lines=28> */
[----:B----4-:R0:W-:Y:S04]  /*c030*/  STL [R1+0x5b0], R7 ;  /* 0x0005b00701007387 */ /* 0x0101e80000100800 */
[----:B0-----:R-:W4:Y:S04]  /*c040*/  LDL.LU R7, [R1+0x22c] ;  /* 0x00022c0001077983 */ /* 0x001f280000300800 */
[----:B------:R0:W-:Y:S04]  /*c050*/  STL [R1+0x5ac], R68 ;  /* 0x0005ac4401007387 */ /* 0x0001e80000100800 */
[----:B0-----:R-:W4:Y:S01]  /*c060*/  LDL.LU R68, [R1+0x230] ;  /* 0x0002300001447983 */ /* 0x001f220000300800 */
[----:B------:R-:W-:-:S04]  /*c070*/  LOP3.LUT R36, R37, R36, RZ, 0x3c, !PT ;  /* 0x0000002425247212 */ /* 0x000fc800078e3cff */
[----:B------:R-:W-:Y:S02]  /*c080*/  LOP3.LUT R37, R37, R36, RZ, 0x3c, !PT ;  /* 0x0000002425257212 */ /* 0x000fe400078e3cff */
[----:B------:R-:W-:Y:S02]  /*c090*/  LOP3.LUT R4, R5, R4, RZ, 0x3c, !PT ;  /* 0x0000000405047212 */ /* 0x000fe400078e3cff */
[----:B------:R-:W-:Y:S02]  /*c0a0*/  ISETP.GT.AND P4, PT, R14, 0x16, PT ;  /* 0x000000160e00780c */ /* 0x000fe40003f84270 */
[----:B------:R-:W-:Y:S02]  /*c0b0*/  LOP3.LUT R2, R3, R2, RZ, 0x3c, !PT ;  /* 0x0000000203027212 */ /* 0x000fe400078e3cff */
[----:B------:R-:W-:Y:S02]  /*c0c0*/  LOP3.LUT R5, R5, R4, RZ, 0x3c, !PT ;  /* 0x0000000405057212 */ /* 0x000fe400078e3cff */
[----:B------:R-:W-:-:S03]  /*c0d0*/  LOP3.LUT R3, R3, R2, RZ, 0x3c, !PT ;  /* 0x0000000203037212 */ /* 0x000fc600078e3cff */
[----:B------:R-:W4:Y:S01]  /*c0e0*/  @P1 LDG.E.U16 R38, desc[UR18][R4.64] ;  /* 0x0000001204261981 */ /* 0x000f22000c1e1500 */
[----:B------:R-:W-:-:S03]  /*c0f0*/  ISETP.GT.AND P3, PT, R14, 0x17, PT ;  /* 0x000000170e00780c */ /* 0x000fc60003f64270 */
[----:B------:R-:W4:Y:S04]  /*c100*/  @P1 LDG.E.U16 R39, desc[UR18][R2.64] ;  /* 0x0000001202271981 */ /* 0x000f28000c1e1500 */
[----:B------:R-:W4:Y:S04]  /*c110*/  @P4 LDG.E.U16 R148, desc[UR18][R196.64] ;  /* 0x00000012c4944981 */ /* 0x000f28000c1e1500 */
[----:B------:R-:W4:Y:S04]  /*c120*/  @P4 LDG.E.U16 R149, desc[UR18][R198.64] ;  /* 0x00000012c6954981 */ /* 0x000f28000c1e1500 */
[----:B--2---:R-:W2:Y:S04]  /*c130*/  @P5 LDG.E.U16 R226, desc[UR18][R36.64] ;  /* 0x0000001224e25981 */ /* 0x004ea8000c1e1500 */
[----:B------:R-:W2:Y:S01]  /*c140*/  @P3 LDG.E.U16 R12, desc[UR18][R228.64] ;  /* 0x00000012e40c3981 */ /* 0x000ea2000c1e1500 */
[----:B------:R-:W-:-:S03]  /*c150*/  ISETP.GT.AND P2, PT, R14, 0x19, PT ;  /* 0x000000190e00780c */ /* 0x000fc60003f44270 */
[----:B------:R-:W2:Y:S04]  /*c160*/  @P3 LDG.E.U16 R13, desc[UR18][R232.64] ;  /* 0x00000012e80d3981 */ /* 0x000ea8000c1e1500 */
[----:B---3--:R-:W3:Y:S04]  /*c170*/  @P5 LDG.E.U16 R227, desc[UR18][R34.64] ;  /* 0x0000001222e35981 */ /* 0x008ee8000c1e1500 */
[----:B------:R0:W-:Y:S04]  /*c180*/  STL [R1+0x5a8], R69 ;  /* 0x0005a84501007387 */ /* 0x0001e80000100800 */
[----:B0-----:R-:W3:Y:S04]  /*c190*/  LDL.LU R69, [R1+0x3f0] ;  /* 0x0003f00001457983 */ /* 0x001ee80000300800 */
[----:B----4-:R-:W4:Y:S04]  /*c1a0*/  @P2 LDG.E.U16 R68, desc[UR18][R126.64] ;  /* 0x000000127e442981 */ /* 0x010f28000c1e1500 */
[----:B------:R0:W-:Y:S04]  /*c1b0*/  STL [R1+0x5bc], R6 ;  /* 0x0005bc0601007387 */ /* 0x0001e80000100800 */
[----:B0-----:R-:W4:Y:S04]  /*c1c0*/  LDL.LU R6, [R1+0x178] ;  /* 0x0001780001067983 */ /* 0x001f280000300800 */
[----:B------:R-:W-:Y:S04]  /*c1d0*/  STL [R1+0x5b8], R66 ;  /* 0x0005b84201007387 */ /* 0x000fe80000100800 */
[----:B------:R-:W-:Y:S04]  /*c1e0*/  STL [R1+0x5b4], R67 ;  /* 0x0005b44301007387 */ /* 0x000fe80000100800 */
[----:B--2---:R0:W-:Y:S04]  /*c1f0*/  STL [R1+0x5c8], R226 ;  /* 0x0005c8e201007387 */ /* 0x0041e80000100800 */
[----:B0-----:R-:W2:Y:S04]  /*c200*/  LDL.LU R226, [R1+0x1ac] ;  /* 0x0001ac0001e27983 */ /* 0x001ea80000300800 */
[----:B------:R0:W-:Y:S04]  /*c210*/  STL [R1+0x5c4], R36 ;  /* 0x0005c42401007387 */ /* 0x0001e80000100800 */
[----:B0-----:R-:W2:Y:S04]  /*c220*/  LDL.LU R36, [R1+0x16c] ;  /* 0x00016c0001247983 */ /* 0x001ea80000300800 */
[----:B------:R-:W-:Y:S04]  /*c230*/  STL [R1+0x5c0], R37 ;  /* 0x0005c02501007387 */ /* 0x000fe80000100800 */
[----:B---3--:R0:W-:Y:S04]  /*c240*/  STL [R1+0x5d4], R227 ;  /* 0x0005d4e301007387 */ /* 0x0081e80000100800 */
[----:B0-----:R-:W3:Y:S04]  /*c250*/  LDL.LU R227, [R1+0x1f0] ;  /* 0x0001f00001e37983 */ /* 0x001ee80000300800 */
[----:B------:R0:W-:Y:S04]  /*c260*/  STL [R1+0x5d0], R34 ;  /* 0x0005d02201007387 */ /* 0x0001e80000100800 */
[----:B0-----:R-:W2:Y:S04]  /*c270*/  LDL.LU R34, [R1+0x1ec] ;  /* 0x0001ec0001227983 */ /* 0x001ea80000300800 */
[----:B------:R0:W-:Y:S04]  /*c280*/  STL [R1+0x5cc], R35 ;  /* 0x0005cc2301007387 */ /* 0x0001e80000100800 */
[----:B0-----:R-:W2:Y:S04]  /*c290*/  LDL.LU R35, [R1+0x1b0] ;  /* 0x0001b00001237983 */ /* 0x001ea80000300800 */
[----:B------:R-:W-:Y:S04]  /*c2a0*/  STL [R1+0x5e4], R38 ;  /* 0x0005e42601007387 */ /* 0x000fe80000100800 */
[----:B------:R-:W-:Y:S04]  /*c2b0*/  STL [R1+0x5e0], R4 ;  /* 0x0005e00401007387 */ /* 0x000fe80000100800 */
[----:B------:R0:W-:Y:S04]  /*c2c0*/  STL [R1+0x5d8], R5 ;  /* 0x0005d80501007387 */ /* 0x0001e80000100800 */
[----:B0-----:R-:W2:Y:S04]  /*c2d0*/  LDL.LU R5, [R1+0x224] ;  /* 0x0002240001057983 */ /* 0x001ea80000300800 */
[----:B------:R-:W-:Y:S04]  /*c2e0*/  STL [R1+0x5f0], R39 ;  /* 0x0005f02701007387 */ /* 0x000fe80000100800 */
[----:B------:R-:W-:Y:S04]  /*c2f0*/  STL [R1+0x5ec], R2 ;  /* 0x0005ec0201007387 */ /* 0x000fe80000100800 */
[----:B------:R-:W-:Y:S04]  /*c300*/  STL [R1+0x5e8], R3 ;  /* 0x0005e80301007387 */ /* 0x000fe80000100800 */
[----:B------:R0:W-:Y:S04]  /*c310*/  STL [R1+0x5fc], R148 ;  /* 0x0005fc9401007387 */ /* 0x0001e80000100800 */
[----:B0-----:R-:W2:Y:S04]  /*c320*/  LDL.LU R148, [R1+0x174] ;  /* 0x0001740001947983 */ /* 0x001ea80000300800 */
[----:B------:R-:W-:Y:S04]  /*c330*/  STL [R1+0x5f8], R196 ;  /* 0x0005f8c401007387 */ /* 0x000fe80000100800 */
        /* <DEDUP_REMOVED lines=15> */
[----:B----4-:R0:W-:Y:S04]  /*c430*/  STL [R1+0x62c], R68 ;  /* 0x00062c4401007387 */ /* 0x0101e80000100800 */
[----:B0-----:R-:W4:Y:S04]  /*c440*/  LDL.LU R68, [R1+0x1bc] ;  /* 0x0001bc0001447983 */ /* 0x001f280000300800 */
[----:B------:R0:W-:Y:S04]  /*c450*/  STL [R1+0x628], R126 ;  /* 0x0006287e01007387 */ /* 0x0001e80000100800 */
[----:B0-----:R-:W4:Y:S01]  /*c460*/  LDL.LU R126, [R1+0x17c] ;  /* 0x00017c00017e7983 */ /* 0x001f220000300800 */
[----:B------:R-:W-:-:S04]  /*c470*/  LOP3.LUT R125, R125, R124, RZ, 0x3c, !PT ;  /* 0x0000007c7d7d7212 */ /* 0x000fc800078e3cff */
[----:B------:R-:W-:-:S04]  /*c480*/  LOP3.LUT R124, R125, R124, RZ, 0x3c, !PT ;  /* 0x0000007c7d7c7212 */ /* 0x000fc800078e3cff */
[----:B------:R-:W-:Y:S01]  /*c490*/  LOP3.LUT R125, R125, R124, RZ, 0x3c, !PT ;  /* 0x0000007c7d7d7212 */ /* 0x000fe200078e3cff */
[----:B------:R-:W-:Y:S04]  /*c4a0*/  STL [R1+0x624], R127 ;  /* 0x0006247f01007387 */ /* 0x000fe80000100800 */
[----:B------:R-:W-:Y:S04]  /*c4b0*/  STL.64 [R1+0x630], R124 ;  /* 0x0006307c01007387 */ /* 0x000fe80000100a00 */
[----:B------:R0:W-:Y:S04]  /*c4c0*/  STL.64 [R1+0x638], R96 ;  /* 0x0006386001007387 */ /* 0x0001e80000100a00 */
[----:B------:R-:W4:Y:S04]  /*c4d0*/  LDL R12, [R1+0x44] ;  /* 0x00004400010c7983 */ /* 0x000f280000100800 */
[----:B------:R-:W4:Y:S04]  /*c4e0*/  LDL R4, [R1+0x48] ;  /* 0x0000480001047983 */ /* 0x000f280000100800 */
[----:B------:R-:W4:Y:S04]  /*c4f0*/  LDL R3, [R1+0x54] ;  /* 0x0000540001037983 */ /* 0x000f280000100800 */
[----:B------:R-:W4:Y:S01]  /*c500*/  LDL R2, [R1+0x58] ;  /* 0x0000580001027983 */ /* 0x000f220000100800 */
[----:B------:R-:W-:-:S02]  /*c510*/  LOP3.LUT R63, R63, R62, RZ, 0x3c, !PT ;  /* 0x0000003e3f3f7212 */ /* 0x000fc400078e3cff */
[----:B------:R-:W-:Y:S01]  /*c520*/  LOP3.LUT R95, R95, R94, RZ, 0x3c, !PT ;  /* 0x0000005e5f5f7212 */ /* 0x000fe200078e3cff */
[----:B------:R1:W4:Y:S01]  /*c530*/  @P2 LDG.E.U16 R7, desc[UR18][R124.64] ;  /* 0x000000127c072981 */ /* 0x000322000c1e1500 */
[C---:B------:R-:W-:Y:S02]  /*c540*/  ISETP.GT.AND P5, PT, R14.reuse, 0x1a, PT ;  /* 0x0000001a0e00780c */ /* 0x040fe40003fa4270 */
[----:B------:R-:W-:Y:S02]  /*c550*/  ISETP.GT.AND P1, PT, R14, 0x1b, PT ;  /* 0x0000001b0e00780c */ /* 0x000fe40003f24270 */
[----:B------:R-:W-:Y:S02]  /*c560*/  LOP3.LUT R62, R63, R62, RZ, 0x3c, !PT ;  /* 0x0000003e3f3e7212 */ /* 0x000fe400078e3cff */
[----:B------:R-:W-:Y:S02]  /*c570*/  LOP3.LUT R94, R95, R94, RZ, 0x3c, !PT ;  /* 0x0000005e5f5e7212 */ /* 0x000fe400078e3cff */
[----:B------:R-:W-:-:S02]  /*c580*/  LOP3.LUT R31, R31, R30, RZ, 0x3c, !PT ;  /* 0x0000001e1f1f7212 */ /* 0x000fc400078e3cff */
[----:B------:R-:W-:Y:S02]  /*c590*/  LOP3.LUT R33, R33, R32, RZ, 0x3c, !PT ;  /* 0x0000002021217212 */ /* 0x000fe400078e3cff */
[----:B------:R-:W-:Y:S01]  /*c5a0*/  ISETP.GT.AND P4, PT, R14, 0x1c, PT ;  /* 0x0000001c0e00780c */ /* 0x000fe20003f84270 */
[----:B------:R-:W4:Y:S01]  /*c5b0*/  @P5 LDG.E.U16 R133, desc[UR18][R96.64] ;  /* 0x0000001260855981 */ /* 0x000f22000c1e1500 */
[----:B------:R-:W-:Y:S02]  /*c5c0*/  LOP3.LUT R63, R63, R62, RZ, 0x3c, !PT ;  /* 0x0000003e3f3f7212 */ /* 0x000fe400078e3cff */
[----:B------:R-:W-:Y:S01]  /*c5d0*/  LOP3.LUT R95, R95, R94, RZ, 0x3c, !PT ;  /* 0x0000005e5f5f7212 */ /* 0x000fe200078e3cff */
[----:B------:R-:W4:Y:S01]  /*c5e0*/  @P1 LDG.E.U16 R8, desc[UR18][R64.64] ;  /* 0x0000001240081981 */ /* 0x000f22000c1e1500 */
[----:B------:R-:W-:Y:S02]  /*c5f0*/  LOP3.LUT R30, R31, R30, RZ, 0x3c, !PT ;  /* 0x0000001e1f1e7212 */ /* 0x000fe400078e3cff */
[----:B------:R-:W-:Y:S01]  /*c600*/  LOP3.LUT R32, R33, R32, RZ, 0x3c, !PT ;  /* 0x0000002021207212 */ /* 0x000fe200078e3cff */
[----:B------:R-:W4:Y:S01]  /*c610*/  @P1 LDG.E.U16 R98, desc[UR18][R62.64] ;  /* 0x000000123e621981 */ /* 0x000f22000c1e1500 */
[----:B------:R-:W-:-:S02]  /*c620*/  LOP3.LUT R31, R31, R30, RZ, 0x3c, !PT ;  /* 0x0000001e1f1f7212 */ /* 0x000fc400078e3cff */
[----:B------:R-:W-:Y:S02]  /*c630*/  LOP3.LUT R33, R33, R32, RZ, 0x3c, !PT ;  /* 0x0000002021217212 */ /* 0x000fe400078e3cff */
[C---:B------:R-:W-:Y:S01]  /*c640*/  ISETP.GT.AND P3, PT, R14.reuse, 0x1d, PT ;  /* 0x0000001d0e00780c */ /* 0x040fe20003f64270 */
[----:B------:R-:W4:Y:S01]  /*c650*/  @P4 LDG.E.U16 R224, desc[UR18][R30.64] ;  /* 0x000000121ee04981 */ /* 0x000f22000c1e1500 */
[C---:B------:R-:W-:Y:S02]  /*c660*/  ISETP.GT.AND P2, PT, R14.reuse, 0x1e, PT ;  /* 0x0000001e0e00780c */ /* 0x040fe40003f44270 */
[C---:B------:R-:W-:Y:S01]  /*c670*/  ISETP.GT.AND P1, PT, R14.reuse, 0x21, PT ;  /* 0x000000210e00780c */ /* 0x040fe20003f24270 */
[----:B------:R-:W4:Y:S01]  /*c680*/  @P4 LDG.E.U16 R10, desc[UR18][R32.64] ;  /* 0x00000012200a4981 */ /* 0x000f22000c1e1500 */
[----:B------:R-:W-:Y:S02]  /*c690*/  ISETP.GT.AND P4, PT, R14, 0x22, PT ;  /* 0x000000220e00780c */ /* 0x000fe40003f84270 */
[----:B------:R-:W-:-:S02]  /*c6a0*/  LOP3.LUT R27, R27, R26, RZ, 0x3c, !PT ;  /* 0x0000001a1b1b7212 */ /* 0x000fc400078e3cff */
[----:B------:R-:W-:Y:S02]  /*c6b0*/  LOP3.LUT R59, R59, R58, RZ, 0x3c, !PT ;  /* 0x0000003a3b3b7212 */ /* 0x000fe400078e3cff */
[C---:B------:R-:W-:Y:S01]  /*c6c0*/  ISETP.GT.AND P6, PT, R14.reuse, 0x25, PT ;  /* 0x000000250e00780c */ /* 0x040fe20003fc4270 */
[----:B------:R-:W4:Y:S04]  /*c6d0*/  @P3 LDG.E.U16 R40, desc[UR18][R168.64] ;  /* 0x00000012a8283981 */ /* 0x000f28000c1e1500 */
[----:B------:R-:W4:Y:S01]  /*c6e0*/  @P3 LDG.E.U16 R41, desc[UR18][R170.64] ;  /* 0x00000012aa293981 */ /* 0x000f22000c1e1500 */
[----:B------:R-:W-:-:S03]  /*c6f0*/  ISETP.GT.AND P3, PT, R14, 0x23, PT ;  /* 0x000000230e00780c */ /* 0x000fc60003f64270 */
[----:B------:R-:W4:Y:S04]  /*c700*/  @P2 LDG.E.U16 R189, desc[UR18][R200.64] ;  /* 0x00000012c8bd2981 */ /* 0x000f28000c1e1500 */
[----:B------:R-:W4:Y:S01]  /*c710*/  @P2 LDG.E.U16 R222, desc[UR18][R202.64] ;  /* 0x00000012cade2981 */ /* 0x000f22000c1e1500 */
[----:B------:R-:W-:Y:S02]  /*c720*/  LOP3.LUT R23, R23, R22, RZ, 0x3c, !PT ;  /* 0x0000001617177212 */ /* 0x000fe400078e3cff */
[----:B------:R-:W-:Y:S01]  /*c730*/  LOP3.LUT R25, R25, R24, RZ, 0x3c, !PT ;  /* 0x0000001819197212 */ /* 0x000fe200078e3cff */
[----:B---3--:R-:W3:Y:S01]  /*c740*/  @P4 LDG.E.U16 R227, desc[UR18][R92.64] ;  /* 0x000000125ce34981 */ /* 0x008ee2000c1e1500 */
[----:B------:R-:W-:Y:S01]  /*c750*/  LOP3.LUT R57, R57, R56, RZ, 0x3c, !PT ;  /* 0x0000003839397212 */ /* 0x000fe200078e3cff */
[----:B------:R-:W0:Y:S02]  /*c760*/  S2R R67, SR_TID.X ;  /* 0x0000000000437919 */ /* 0x000e240000002100 */
[----:B--2---:R-:W2:Y:S01]  /*c770*/  @P5 LDG.E.U16 R5, desc[UR18][R94.64] ;  /* 0x000000125e055981 */ /* 0x004ea2000c1e1500 */
[----:B------:R-:W-:-:S02]  /*c780*/  ISETP.GT.AND P5, PT, R14, 0x1f, PT ;  /* 0x0000001f0e00780c */ /* 0x000fc40003fa4270 */
[C---:B------:R-:W-:Y:S01]  /*c790*/  ISETP.GT.AND P2, PT, R14.reuse, 0x24, PT ;  /* 0x000000240e00780c */ /* 0x040fe20003f44270 */
[----:B------:R-:W2:Y:S01]  /*c7a0*/  @P4 LDG.E.U16 R34, desc[UR18][R90.64] ;  /* 0x000000125a224981 */ /* 0x000ea2000c1e1500 */
[----:B------:R-:W-:Y:S02]  /*c7b0*/  LOP3.LUT R26, R27, R26, RZ, 0x3c, !PT ;  /* 0x0000001a1b1a7212 */ /* 0x000fe400078e3cff */
[----:B------:R-:W-:Y:S01]  /*c7c0*/  LOP3.LUT R58, R59, R58, RZ, 0x3c, !PT ;  /* 0x0000003a3b3a7212 */ /* 0x000fe200078e3cff */
[----:B------:R-:W2:Y:S04]  /*c7d0*/  @P3 LDG.E.U16 R99, desc[UR18][R60.64] ;  /* 0x000000123c633981 */ /* 0x000ea8000c1e1500 */
[----:B------:R-:W2:Y:S04]  /*c7e0*/  @P6 LDG.E.U16 R70, desc[UR18][R172.64] ;  /* 0x00000012ac466981 */ /* 0x000ea8000c1e1500 */
[----:B------:R-:W2:Y:S04]  /*c7f0*/  @P5 LDG.E.U16 R42, desc[UR18][R230.64] ;  /* 0x00000012e62a5981 */ /* 0x000ea8000c1e1500 */
[----:B------:R-:W2:Y:S01]  /*c800*/  @P5 LDG.E.U16 R43, desc[UR18][R238.64] ;  /* 0x00000012ee2b5981 */ /* 0x000ea2000c1e1500 */
[----:B------:R-:W-:-:S02]  /*c810*/  ISETP.GT.AND P5, PT, R14, 0x26, PT ;  /* 0x000000260e00780c */ /* 0x000fc40003fa4270 */
[C---:B------:R-:W-:Y:S01]  /*c820*/  ISETP.GT.AND P4, PT, R14.reuse, 0x28, PT ;  /* 0x000000280e00780c */ /* 0x040fe20003f84270 */
[----:B------:R-:W2:Y:S01]  /*c830*/  @P2 LDG.E.U16 R225, desc[UR18][R28.64] ;  /* 0x000000121ce12981 */ /* 0x000ea2000c1e1500 */
[----:B------:R-:W-:Y:S02]  /*c840*/  LOP3.LUT R27, R27, R26, RZ, 0x3c, !PT ;  /* 0x0000001a1b1b7212 */ /* 0x000fe400078e3cff */
[----:B------:R-:W-:Y:S01]  /*c850*/  LOP3.LUT R59, R59, R58, RZ, 0x3c, !PT ;  /* 0x0000003a3b3b7212 */ /* 0x000fe200078e3cff */
[----:B------:R-:W2:Y:S01]  /*c860*/  @P6 LDG.E.U16 R71, desc[UR18][R174.64] ;  /* 0x00000012ae476981 */ /* 0x000ea2000c1e1500 */
[----:B------:R-:W-:-:S03]  /*c870*/  ISETP.GT.AND P6, PT, R14, 0x2b, PT ;  /* 0x0000002b0e00780c */ /* 0x000fc60003fc4270 */
[----:B------:R-:W2:Y:S01]  /*c880*/  @P3 LDG.E.U16 R100, desc[UR18][R58.64] ;  /* 0x000000123a643981 */ /* 0x000ea2000c1e1500 */
[----:B------:R-:W-:-:S03]  /*c890*/  ISETP.GT.AND P3, PT, R14, 0x29, PT ;  /* 0x000000290e00780c */ /* 0x000fc60003f64270 */
[----:B------:R-:W2:Y:S01]  /*c8a0*/  @P2 LDG.E.U16 R135, desc[UR18][R26.64] ;  /* 0x000000121a872981 */ /* 0x000ea2000c1e1500 */
[----:B------:R-:W-:-:S03]  /*c8b0*/  ISETP.GT.AND P2, PT, R14, 0x2a, PT ;  /* 0x0000002a0e00780c */ /* 0x000fc60003f44270 */
[----:B------:R-:W2:Y:S04]  /*c8c0*/  @P5 LDG.E.U16 R223, desc[UR18][R204.64] ;  /* 0x00000012ccdf5981 */ /* 0x000ea8000c1e1500 */
[----:B------:R-:W2:Y:S01]  /*c8d0*/  @P5 LDG.E.U16 R188, desc[UR18][R206.64] ;  /* 0x00000012cebc5981 */ /* 0x000ea2000c1e1500 */
[----:B------:R-:W-:Y:S02]  /*c8e0*/  LOP3.LUT R21, R21, R20, RZ, 0x3c, !PT ;  /* 0x0000001415157212 */ /* 0x000fe400078e3cff */
[----:B------:R-:W-:Y:S01]  /*c8f0*/  PRMT R102, RZ, 0x7610, R102 ;  /* 0x00007610ff667816 */ /* 0x000fe20000000066 */
[----:B------:R-:W2:Y:S01]  /*c900*/  @P4 LDG.E.U16 R132, desc[UR18][R146.64] ;  /* 0x0000001292844981 */ /* 0x000ea2000c1e1500 */
[----:B------:R-:W-:Y:S02]  /*c910*/  PRMT R75, RZ, 0x7610, R75 ;  /* 0x00007610ff4b7816 */ /* 0x000fe4000000004b */
[----:B------:R-:W-:Y:S01]  /*c920*/  PRMT R190, RZ, 0x7610, R190 ;  /* 0x00007610ffbe7816 */ /* 0x000fe200000000be */
[----:B------:R-:W2:Y:S01]  /*c930*/  @P2 LDG.E.U16 R35, desc[UR18][R88.64] ;  /* 0x0000001258232981 */ /* 0x000ea2000c1e1500 */
[----:B------:R-:W-:-:S02]  /*c940*/  PRMT R154, RZ, 0x7610, R154 ;  /* 0x00007610ff9a7816 */ /* 0x000fc4000000009a */
[----:B------:R-:W-:Y:S01]  /*c950*/  PRMT R155, RZ, 0x7610, R155 ;  /* 0x00007610ff9b7816 */ /* 0x000fe2000000009b */
[----:B------:R-:W2:Y:S04]  /*c960*/  @P2 LDG.E.U16 R226, desc[UR18][R86.64] ;  /* 0x0000001256e22981 */ /* 0x000ea8000c1e1500 */
[----:B------:R-:W2:Y:S01]  /*c970*/  @P1 LDG.E.U16 R149, desc[UR18][R120.64] ;  /* 0x0000001278951981 */ /* 0x000ea2000c1e1500 */
[----:B------:R-:W-:Y:S02]  /*c980*/  ISETP.GT.AND P5, PT, R14, 0x2c, PT ;  /* 0x0000002c0e00780c */ /* 0x000fe40003fa4270 */
[----:B------:R-:W-:Y:S01]  /*c990*/  LOP3.LUT R22, R23, R22, RZ, 0x3c, !PT ;  /* 0x0000001617167212 */ /* 0x000fe200078e3cff */
[----:B------:R-:W2:Y:S01]  /*c9a0*/  @P6 LDG.E.U16 R128, desc[UR18][R54.64] ;  /* 0x0000001236806981 */ /* 0x000ea2000c1e1500 */
[----:B------:R-:W-:-:S02]  /*c9b0*/  LOP3.LUT R24, R25, R24, RZ, 0x3c, !PT ;  /* 0x0000001819187212 */ /* 0x000fc400078e3cff */
[----:B------:R-:W-:Y:S01]  /*c9c0*/  LOP3.LUT R56, R57, R56, RZ, 0x3c, !PT ;  /* 0x0000003839387212 */ /* 0x000fe200078e3cff */
[----:B0-----:R-:W2:Y:S01]  /*c9d0*/  LDL R97, [R1+0x64] ;  /* 0x0000640001617983 */ /* 0x001ea20000100800 */
[----:B------:R-:W-:Y:S02]  /*c9e0*/  LOP3.LUT R23, R23, R22, RZ, 0x3c, !PT ;  /* 0x0000001617177212 */ /* 0x000fe400078e3cff */
[----:B------:R-:W-:Y:S01]  /*c9f0*/  LOP3.LUT R25, R25, R24, RZ, 0x3c, !PT ;  /* 0x0000001819197212 */ /* 0x000fe200078e3cff */
[----:B------:R-:W3:Y:S01]  /*ca00*/  @P3 LDG.E.U16 R198, desc[UR18][R118.64] ;  /* 0x0000001276c63981 */ /* 0x000ee2000c1e1500 */
[----:B------:R-:W-:Y:S02]  /*ca10*/  LOP3.LUT R57, R57, R56, RZ, 0x3c, !PT ;  /* 0x0000003839397212 */ /* 0x000fe400078e3cff */
[----:B------:R-:W-:Y:S01]  /*ca20*/  ISETP.GT.AND P2, PT, R14, 0x30, PT ;  /* 0x000000300e00780c */ /* 0x000fe20003f44270 */
[----:B------:R-:W3:Y:S04]  /*ca30*/  @P5 LDG.E.U16 R194, desc[UR18][R24.64] ;  /* 0x0000001218c25981 */ /* 0x000ee8000c1e1500 */
[----:B------:R-:W3:Y:S01]  /*ca40*/  @P6 LDG.E.U16 R101, desc[UR18][R56.64] ;  /* 0x0000001238656981 */ /* 0x000ee2000c1e1500 */
[----:B------:R-:W-:-:S02]  /*ca50*/  PRMT R127, RZ, 0x7610, R127 ;  /* 0x00007610ff7f7816 */ /* 0x000fc4000000007f */
[----:B------:R-:W-:Y:S01]  /*ca60*/  PRMT R13, RZ, 0x7610, R13 ;  /* 0x00007610ff0d7816 */ /* 0x000fe2000000000d */
[----:B------:R-:W3:Y:S01]  /*ca70*/  @P5 LDG.E.U16 R195, desc[UR18][R22.64] ;  /* 0x0000001216c35981 */ /* 0x000ee2000c1e1500 */
[----:B------:R-:W-:Y:S02]  /*ca80*/  PRMT R196, RZ, 0x7610, R196 ;  /* 0x00007610ffc47816 */ /* 0x000fe400000000c4 */
[----:B------:R-:W-:Y:S01]  /*ca90*/  PRMT R39, RZ, 0x7610, R39 ;  /* 0x00007610ff277816 */ /* 0x000fe20000000027 */
[----:B------:R-:W3:Y:S01]  /*caa0*/  @P3 LDG.E.U16 R199, desc[UR18][R116.64] ;  /* 0x0000001274c73981 */ /* 0x000ee2000c1e1500 */
[----:B------:R-:W-:Y:S02]  /*cab0*/  PRMT R37, RZ, 0x7610, R37 ;  /* 0x00007610ff257816 */ /* 0x000fe40000000025 */
[----:B------:R-:W-:Y:S01]  /*cac0*/  PRMT R66, RZ, 0x7610, R66 ;  /* 0x00007610ff427816 */ /* 0x000fe20000000042 */
[----:B------:R-:W3:Y:S01]  /*cad0*/  @P2 LDG.E.U16 R197, desc[UR18][R142.64] ;  /* 0x000000128ec52981 */ /* 0x000ee2000c1e1500 */
[----:B------:R-:W-:-:S02]  /*cae0*/  PRMT R130, RZ, 0x7610, R130 ;  /* 0x00007610ff827816 */ /* 0x000fc40000000082 */
[----:B------:R-:W-:Y:S01]  /*caf0*/  PRMT R11, RZ, 0x7610, R11 ;  /* 0x00007610ff0b7816 */ /* 0x000fe2000000000b */
[----:B------:R-:W3:Y:S04]  /*cb00*/  LDL R96, [R1+0x68] ;  /* 0x0000680001607983 */ /* 0x000ee80000100800 */
[----:B------:R-:W3:Y:S01]  /*cb10*/  @P1 LDG.E.U16 R229, desc[UR18][R122.64] ;  /* 0x000000127ae51981 */ /* 0x000ee2000c1e1500 */
[C---:B------:R-:W-:Y:S02]  /*cb20*/  ISETP.GT.AND P1, PT, R14.reuse, 0x27, PT ;  /* 0x000000270e00780c */ /* 0x040fe40003f24270 */
[C---:B------:R-:W-:Y:S01]  /*cb30*/  ISETP.GT.AND P3, PT, R14.reuse, 0x2f, PT ;  /* 0x0000002f0e00780c */ /* 0x040fe20003f64270 */
[----:B------:R-:W3:Y:S10]  /*cb40*/  LDL.LU R228, [R1+0x24] ;  /* 0x0000240001e47983 */ /* 0x000ef40000300800 */
[----:B------:R-:W3:Y:S04]  /*cb50*/  @P1 LDG.E.U16 R152, desc[UR18][R234.64] ;  /* 0x00000012ea981981 */ /* 0x000ee8000c1e1500 */
[----:B------:R-:W3:Y:S01]  /*cb60*/  @P1 LDG.E.U16 R153, desc[UR18][R240.64] ;  /* 0x00000012f0991981 */ /* 0x000ee2000c1e1500 */
[----:B------:R-:W-:-:S02]  /*cb70*/  ISETP.GT.AND P1, PT, R14, 0x2d, PT ;  /* 0x0000002d0e00780c */ /* 0x000fc40003f24270 */
[C---:B------:R-:W-:Y:S01]  /*cb80*/  ISETP.GT.AND P6, PT, R14.reuse, 0x31, PT ;  /* 0x000000310e00780c */ /* 0x040fe20003fc4270 */
[----:B------:R-:W3:Y:S01]  /*cb90*/  @P3 LDG.E.U16 R44, desc[UR18][R236.64] ;  /* 0x00000012ec2c3981 */ /* 0x000ee2000c1e1500 */
[C---:B------:R-:W-:Y:S02]  /*cba0*/  ISETP.GT.AND P5, PT, R14.reuse, 0x32, PT ;  /* 0x000000320e00780c */ /* 0x040fe40003fa4270 */
[----:B------:R-:W-:Y:S01]  /*cbb0*/  LOP3.LUT R20, R21, R20, RZ, 0x3c, !PT ;  /* 0x0000001415147212 */ /* 0x000fe200078e3cff */
[----:B------:R-:W3:Y:S06]  /*cbc0*/  @P3 LDG.E.U16 R45, desc[UR18][R244.64] ;  /* 0x00000012f42d3981 */ /* 0x000eec000c1e1500 */
[----:B------:R-:W3:Y:S04]  /*cbd0*/  @P1 LDG.E.U16 R72, desc[UR18][R176.64] ;  /* 0x00000012b0481981 */ /* 0x000ee8000c1e1500 */
[----:B------:R-:W3:Y:S01]  /*cbe0*/  @P1 LDG.E.U16 R73, desc[UR18][R178.64] ;  /* 0x00000012b2491981 */ /* 0x000ee2000c1e1500 */
[----:B------:R-:W-:-:S02]  /*cbf0*/  ISETP.GT.AND P1, PT, R14, 0x33, PT ;  /* 0x000000330e00780c */ /* 0x000fc40003f24270 */
[----:B------:R-:W-:Y:S01]  /*cc00*/  LOP3.LUT R21, R21, R20, RZ, 0x3c, !PT ;  /* 0x0000001415157212 */ /* 0x000fe200078e3cff */
[----:B------:R-:W3:Y:S01]  /*cc10*/  @P6 LDG.E.U16 R6, desc[UR18][R114.64] ;  /* 0x0000001272066981 */ /* 0x000ee2000c1e1500 */
[----:B------:R-:W-:-:S03]  /*cc20*/  ISETP.GT.AND P3, PT, R14, 0x35, PT ;  /* 0x000000350e00780c */ /* 0x000fc60003f64270 */
[----:B------:R-:W3:Y:S01]  /*cc30*/  @P6 LDG.E.U16 R148, desc[UR18][R112.64] ;  /* 0x0000001270946981 */ /* 0x000ee2000c1e1500 */
[----:B------:R-:W-:-:S03]  /*cc40*/  ISETP.GT.AND P6, PT, R14, 0x37, PT ;  /* 0x000000370e00780c */ /* 0x000fc60003fc4270 */
[----:B------:R-:W3:Y:S04]  /*cc50*/  @P5 LDG.E.U16 R131, desc[UR18][R84.64] ;  /* 0x0000001254835981 */ /* 0x000ee8000c1e1500 */
[----:B------:R-:W3:Y:S01]  /*cc60*/  @P5 LDG.E.U16 R36, desc[UR18][R82.64] ;  /* 0x0000001252245981 */ /* 0x000ee2000c1e1500 */
[----:B------:R-:W-:-:S03]  /*cc70*/  ISETP.GT.AND P5, PT, R14, 0x38, PT ;  /* 0x000000380e00780c */ /* 0x000fc60003fa4270 */
[----:B------:R-:W3:Y:S04]  /*cc80*/  @P1 LDG.E.U16 R193, desc[UR18][R52.64] ;  /* 0x0000001234c11981 */ /* 0x000ee8000c1e1500 */
[----:B------:R-:W3:Y:S04]  /*cc90*/  @P1 LDG.E.U16 R129, desc[UR18][R50.64] ;  /* 0x0000001232811981 */ /* 0x000ee8000c1e1500 */
[----:B----4-:R-:W4:Y:S01]  /*cca0*/  @P4 LDG.E.U16 R68, desc[UR18][R144.64] ;  /* 0x0000001290444981 */ /* 0x010f22000c1e1500 */
[C---:B------:R-:W-:Y:S02]  /*ccb0*/  ISETP.GT.AND P4, PT, R14.reuse, 0x2e, PT ;  /* 0x0000002e0e00780c */ /* 0x040fe40003f84270 */
[----:B------:R-:W-:Y:S01]  /*ccc0*/  ISETP.GT.AND P1, PT, R14, 0x39, PT ;  /* 0x000000390e00780c */ /* 0x000fe20003f24270 */
[----:B------:R-:W4:Y:S01]  /*ccd0*/  @P3 LDG.E.U16 R150, desc[UR18][R180.64] ;  /* 0x00000012b4963981 */ /* 0x000f22000c1e1500 */
[----:B------:R-:W-:-:S03]  /*cce0*/  LOP3.LUT R67, R67, 0x3f, RZ, 0xc0, !PT ;  /* 0x0000003f43437812 */ /* 0x000fc600078ec0ff */
[----:B------:R-:W4:Y:S04]  /*ccf0*/  @P3 LDG.E.U16 R102, desc[UR18][R182.64] ;  /* 0x00000012b6663981 */ /* 0x000f28000c1e1500 */
[----:B------:R-:W4:Y:S04]  /*cd00*/  @P6 LDG.E.U16 R154, desc[UR18][R242.64] ;  /* 0x00000012f29a6981 */ /* 0x000f28000c1e1500 */
[----:B------:R-:W4:Y:S04]  /*cd10*/  @P4 LDG.E.U16 R220, desc[UR18][R208.64] ;  /* 0x00000012d0dc4981 */ /* 0x000f28000c1e1500 */
[----:B------:R-:W4:Y:S01]  /*cd20*/  @P4 LDG.E.U16 R221, desc[UR18][R210.64] ;  /* 0x00000012d2dd4981 */ /* 0x000f22000c1e1500 */
[----:B------:R-:W-:-:S03]  /*cd30*/  ISETP.GT.AND P4, PT, R14, 0x34, PT ;  /* 0x000000340e00780c */ /* 0x000fc60003f84270 */
[----:B------:R-:W4:Y:S01]  /*cd40*/  @P2 LDG.E.U16 R126, desc[UR18][R140.64] ;  /* 0x000000128c7e2981 */ /* 0x000f22000c1e1500 */
[----:B------:R-:W-:-:S03]  /*cd50*/  ISETP.GT.AND P2, PT, R14, 0x36, PT ;  /* 0x000000360e00780c */ /* 0x000fc60003f44270 */
[----:B------:R-:W4:Y:S04]  /*cd60*/  @P6 LDG.E.U16 R155, desc[UR18][R246.64] ;  /* 0x00000012f69b6981 */ /* 0x000f28000c1e1500 */
[----:B------:R-:W4:Y:S04]  /*cd70*/  @P5 LDG.E.U16 R127, desc[UR18][R138.64] ;  /* 0x000000128a7f5981 */ /* 0x000f28000c1e1500 */
[----:B------:R-:W4:Y:S04]  /*cd80*/  @P4 LDG.E.U16 R104, desc[UR18][R20.64] ;  /* 0x0000001214684981 */ /* 0x000f28000c1e1500 */
[----:B------:R-:W4:Y:S01]  /*cd90*/  @P4 LDG.E.U16 R134, desc[UR18][R18.64] ;  /* 0x0000001212864981 */ /* 0x000f22000c1e1500 */
[----:B------:R-:W-:-:S02]  /*cda0*/  ISETP.GT.AND P4, PT, R14, 0x3a, PT ;  /* 0x0000003a0e00780c */ /* 0x000fc40003f84270 */
[C---:B------:R-:W-:Y:S01]  /*cdb0*/  ISETP.GT.AND P3, PT, R14.reuse, 0x3b, PT ;  /* 0x0000003b0e00780c */ /* 0x040fe20003f64270 */
[----:B------:R-:W4:Y:S01]  /*cdc0*/  @P2 LDG.E.U16 R75, desc[UR18][R212.64] ;  /* 0x00000012d44b2981 */ /* 0x000f22000c1e1500 */
[----:B------:R-:W-:-:S03]  /*cdd0*/  ISETP.GT.AND P6, PT, R14, 0x3d, PT ;  /* 0x0000003d0e00780c */ /* 0x000fc60003fc4270 */
[----:B------:R-:W4:Y:S01]  /*cde0*/  @P2 LDG.E.U16 R190, desc[UR18][R214.64] ;  /* 0x00000012d6be2981 */ /* 0x000f22000c1e1500 */
[----:B------:R-:W-:-:S03]  /*cdf0*/  ISETP.GT.AND P2, PT, R14, 0x3c, PT ;  /* 0x0000003c0e00780c */ /* 0x000fc60003f44270 */
[----:B------:R-:W4:Y:S01]  /*ce00*/  @P5 LDG.E.U16 R13, desc[UR18][R136.64] ;  /* 0x00000012880d5981 */ /* 0x000f22000c1e1500 */
[----:B------:R-:W-:-:S03]  /*ce10*/  ISETP.GT.AND P5, PT, R14, 0x3e, PT ;  /* 0x0000003e0e00780c */ /* 0x000fc60003fa4270 */
[----:B------:R-:W4:Y:S04]  /*ce20*/  @P1 LDG.E.U16 R196, desc[UR18][R110.64] ;  /* 0x000000126ec41981 */ /* 0x000f28000c1e1500 */
[----:B------:R-:W4:Y:S01]  /*ce30*/  @P1 LDG.E.U16 R39, desc[UR18][R108.64] ;  /* 0x000000126c271981 */ /* 0x000f22000c1e1500 */
[----:B------:R-:W-:-:S03]  /*ce40*/  ISETP.GT.AND P1, PT, R14, 0x3f, PT ;  /* 0x0000003f0e00780c */ /* 0x000fc60003f24270 */
[----:B------:R-:W4:Y:S01]  /*ce50*/  @P4 LDG.E.U16 R37, desc[UR18][R80.64] ;  /* 0x0000001250254981 */ /* 0x000f22000c1e1500 */
[----:B------:R-:W-:-:S03]  /*ce60*/  PRMT R192, RZ, 0x7610, R192 ;  /* 0x00007610ffc07816 */ /* 0x000fc600000000c0 */
[----:B------:R-:W4:Y:S01]  /*ce70*/  @P4 LDG.E.U16 R66, desc[UR18][R78.64] ;  /* 0x000000124e424981 */ /* 0x000f22000c1e1500 */
[----:B------:R-:W-:Y:S01]  /*ce80*/  ISETP.GE.AND P4, PT, R67, R14, PT ;  /* 0x0000000e4300720c */ /* 0x000fe20003f86270 */
[----:B------:R-:W-:Y:S01]  /*ce90*/  IMAD.MOV.U32 R14, RZ, RZ, R15 ;  /* 0x000000ffff0e7224 */ /* 0x000fe200078e000f */
[----:B------:R-:W-:Y:S01]  /*cea0*/  PRMT R9, RZ, 0x7610, R9 ;  /* 0x00007610ff097816 */ /* 0x000fe20000000009 */
[----:B------:R-:W-:Y:S01]  /*ceb0*/  IMAD.MOV.U32 R15, RZ, RZ, R69 ;  /* 0x000000ffff0f7224 */ /* 0x000fe200078e0045 */
[----:B------:R-:W-:Y:S01]  /*cec0*/  PRMT R103, RZ, 0x7610, R103 ;  /* 0x00007610ff677816 */ /* 0x000fe20000000067 */
[----:B------:R-:W4:Y:S01]  /*ced0*/  @P3 LDG.E.U16 R130, desc[UR18][R48.64] ;  /* 0x0000001230823981 */ /* 0x000f22000c1e1500 */
[----:B------:R-:W-:Y:S02]  /*cee0*/  PRMT R105, RZ, 0x7610, R105 ;  /* 0x00007610ff697816 */ /* 0x000fe40000000069 */
[----:B------:R-:W-:Y:S01]  /*cef0*/  PRMT R191, RZ, 0x7610, R191 ;  /* 0x00007610ffbf7816 */ /* 0x000fe200000000bf */
[----:B------:R-:W4:Y:S01]  /*cf00*/  @P3 LDG.E.U16 R11, desc[UR18][R46.64] ;  /* 0x000000122e0b3981 */ /* 0x000f22000c1e1500 */
[----:B------:R-:W-:-:S02]  /*cf10*/  PRMT R151, RZ, 0x7610, R151 ;  /* 0x00007610ff977816 */ /* 0x000fc40000000097 */
[----:B------:R-:W-:Y:S01]  /*cf20*/  PRMT R74, RZ, 0x7610, R74 ;  /* 0x00007610ff4a7816 */ /* 0x000fe2000000004a */
[----:B------:R-:W4:Y:S01]  /*cf30*/  @P2 LDG.E.U16 R192, desc[UR18][R16.64] ;  /* 0x0000001210c02981 */ /* 0x000f22000c1e1500 */
[----:B------:R-:W-:-:S03]  /*cf40*/  PRMT R252, RZ, 0x7610, R252 ;  /* 0x00007610fffc7816 */ /* 0x000fc600000000fc */
[----:B------:R-:W4:Y:S04]  /*cf50*/  @P2 LDG.E.U16 R9, desc[UR18][R14.64] ;  /* 0x000000120e092981 */ /* 0x000f28000c1e1500 */
[----:B------:R-:W4:Y:S04]  /*cf60*/  @P6 LDG.E.U16 R103, desc[UR18][R184.64] ;  /* 0x00000012b8676981 */ /* 0x000f28000c1e1500 */
[----:B------:R-:W4:Y:S04]  /*cf70*/  @P6 LDG.E.U16 R105, desc[UR18][R186.64] ;  /* 0x00000012ba696981 */ /* 0x000f28000c1e1500 */
[----:B------:R-:W4:Y:S04]  /*cf80*/  @P5 LDG.E.U16 R191, desc[UR18][R216.64] ;  /* 0x00000012d8bf5981 */ /* 0x000f28000c1e1500 */
[----:B------:R-:W4:Y:S04]  /*cf90*/  @P5 LDG.E.U16 R151, desc[UR18][R218.64] ;  /* 0x00000012da975981 */ /* 0x000f28000c1e1500 */
[----:B------:R-:W4:Y:S04]  /*cfa0*/  @P1 LDG.E.U16 R74, desc[UR18][R248.64] ;  /* 0x00000012f84a1981 */ /* 0x000f28000c1e1500 */
[----:B------:R-:W4:Y:S01]  /*cfb0*/  @P1 LDG.E.U16 R252, desc[UR18][R250.64] ;  /* 0x00000012fafc1981 */ /* 0x000f22000c1e1500 */
[----:B------:R-:W-:Y:S01]  /*cfc0*/  BAR.SYNC.DEFER_BLOCKING 0x0 ;  /* 0x0000000000007b1d */ /* 0x000fe20000010000 */
[----:B------:R-:W-:Y:S01]  /*cfd0*/  PRMT R76, RZ, 0x7610, R76 ;  /* 0x00007610ff4c7816 */ /* 0x000fe2000000004c */
[----:B-1----:R-:W-:-:S02]  /*cfe0*/  @!P4 IMAD.MOV.U32 R124, RZ, RZ, R4 ;  /* 0x000000ffff7cc224 */ /* 0x002fc400078e0004 */
[----:B------:R-:W-:Y:S02]  /*cff0*/  @!P4 IMAD.MOV.U32 R125, RZ, RZ, R12 ;  /* 0x000000ffff7dc224 */ /* 0x000fe400078e000c */
[----:B------:R-:W4:Y:S04]  /*d000*/  LDL.LU R69, [R1+0x28] ;  /* 0x0000280001457983 */ /* 0x000f280000300800 */
[----:B------:R-:W4:Y:S01]  /*d010*/  LDL R67, [R1+0x78] ;  /* 0x0000780001437983 */ /* 0x000f220000100800 */
[----:B------:R-:W-:-:S03]  /*d020*/  @!P4 IMAD.MOV.U32 R232, RZ, RZ, R2 ;  /* 0x000000ffffe8c224 */ /* 0x000fc600078e0002 */
[----:B------:R-:W4:Y:S01]  /*d030*/  LDL R12, [R1+0x7c] ;  /* 0x00007c00010c7983 */ /* 0x000f220000100800 */
[----:B------:R-:W-:-:S03]  /*d040*/  @!P4 IMAD.MOV.U32 R233, RZ, RZ, R3 ;  /* 0x000000ffffe9c224 */ /* 0x000fc600078e0003 */
[----:B------:R-:W4:Y:S04]  /*d050*/  @!P4 LDG.E.U16 R76, desc[UR18][R124.64] ;  /* 0x000000127c4cc981 */ /* 0x000f28000c1e1500 */
[----:B------:R-:W4:Y:S04]  /*d060*/  LDL R125, [R1+0x88] ;  /* 0x00008800017d7983 */ /* 0x000f280000100800 */
[----:B------:R-:W4:Y:S04]  /*d070*/  LDL R124, [R1+0x8c] ;  /* 0x00008c00017c7983 */ /* 0x000f280000100800 */
[----:B------:R-:W4:Y:S04]  /*d080*/  LDL.LU R4, [R1+0x2c] ;  /* 0x00002c0001047983 */ /* 0x000f280000300800 */
[----:B------:R-:W4:Y:S04]  /*d090*/  LDL R3, [R1+0x98] ;  /* 0x0000980001037983 */ /* 0x000f280000100800 */
[----:B------:R-:W4:Y:S01]  /*d0a0*/  LDL R2, [R1+0x9c] ;  /* 0x00009c0001027983 */ /* 0x000f220000100800 */
[----:B------:R-:W-:-:S02]  /*d0b0*/  PRMT R77, RZ, 0x7610, R77 ;  /* 0x00007610ff4d7816 */ /* 0x000fc4000000004d */
[----:B------:R-:W-:Y:S01]  /*d0c0*/  PRMT R106, RZ, 0x7610, R106 ;  /* 0x00007610ff6a7816 */ /* 0x000fe2000000006a */
[----:B------:R-:W4:Y:S04]  /*d0d0*/  LDL.LU R38, [R1+0x30] ;  /* 0x0000300001267983 */ /* 0x000f280000300800 */
[----:B------:R2:W4:Y:S01]  /*d0e0*/  @!P4 LDG.E.U16 R77, desc[UR18][R232.64] ;  /* 0x00000012e84dc981 */ /* 0x000522000c1e1500 */
[----:B------:R-:W-:Y:S01]  /*d0f0*/  PRMT R156, RZ, 0x7610, R156 ;  /* 0x00007610ff9c7816 */ /* 0x000fe2000000009c */
[----:B--2---:R-:W-:Y:S02]  /*d100*/  @!P4 IMAD.MOV.U32 R233, RZ, RZ, R97 ;  /* 0x000000ffffe9c224 */ /* 0x004fe400078e0061 */
[----:B------:R-:W2:Y:S01]  /*d110*/  LDL R97, [R1+0xa8] ;  /* 0x0000a80001617983 */ /* 0x000ea20000100800 */
[----:B---3--:R-:W-:-:S03]  /*d120*/  @!P4 IMAD.MOV.U32 R232, RZ, RZ, R96 ;  /* 0x000000ffffe8c224 */ /* 0x008fc600078e0060 */
[----:B------:R-:W2:Y:S04]  /*d130*/  LDL R96, [R1+0xac] ;  /* 0x0000ac0001607983 */ /* 0x000ea80000100800 */
[----:B------:R4:W3:Y:S02]  /*d140*/  @!P4 LDG.E.U16 R106, desc[UR18][R232.64] ;  /* 0x00000012e86ac981 */ /* 0x0008e4000c1e1500 */
[----:B----4-:R-:W-:Y:S02]  /*d150*/  @!P4 IMAD.MOV.U32 R233, RZ, RZ, R67 ;  /* 0x000000ffffe9c224 */ /* 0x010fe400078e0043 */
[----:B------:R-:W4:Y:S01]  /*d160*/  LDL R67, [R1+0xb8] ;  /* 0x0000b80001437983 */ /* 0x000f220000100800 */
[----:B------:R-:W-:-:S03]  /*d170*/  @!P4 IMAD.MOV.U32 R232, RZ, RZ, R12 ;  /* 0x000000ffffe8c224 */ /* 0x000fc600078e000c */
[----:B------:R-:W3:Y:S04]  /*d180*/  LDL R12, [R1+0xbc] ;  /* 0x0000bc00010c7983 */ /* 0x000ee80000100800 */
[----:B------:R-:W3:Y:S04]  /*d190*/  @!P4 LDG.E.U16 R156, desc[UR18][R2.64] ;  /* 0x00000012029cc981 */ /* 0x000ee8000c1e1500 */
[----:B------:R-:W3:Y:S04]  /*d1a0*/  LDL R3, [R1+0x4c] ;  /* 0x00004c0001037983 */ /* 0x000ee80000100800 */
[----:B------:R-:W3:Y:S01]  /*d1b0*/  LDL R2, [R1+0x50] ;  /* 0x0000500001027983 */ /* 0x000ee20000100800 */
[----:B------:R-:W-:-:S02]  /*d1c0*/  PRMT R166, RZ, 0x7610, R166 ;  /* 0x00007610ffa67816 */ /* 0x000fc400000000a6 */
[----:B------:R-:W-:Y:S01]  /*d1d0*/  PRMT R157, RZ, 0x7610, R157 ;  /* 0x00007610ff9d7816 */ /* 0x000fe2000000009d */
[----:B------:R0:W-:Y:S04]  /*d1e0*/  STS.U16 [R0+UR6+0x18000], R69 ;  /* 0x0180004500007988 */ /* 0x0001e80008000406 */
[----:B------:R4:W3:Y:S01]  /*d1f0*/  @!P4 LDG.E.U16 R166, desc[UR18][R124.64] ;  /* 0x000000127ca6c981 */ /* 0x0008e2000c1e1500 */
[----:B------:R-:W-:Y:S02]  /*d200*/  PRMT R159, RZ, 0x7610, R159 ;  /* 0x00007610ff9f7816 */ /* 0x000fe4000000009f */
[----:B------:R-:W-:Y:S01]  /*d210*/  PRMT R158, RZ, 0x7610, R158 ;  /* 0x00007610ff9e7816 */ /* 0x000fe2000000009e */
[----:B0-----:R-:W3:Y:S04]  /*d220*/  LDL R69, [R1+0x6c] ;  /* 0x00006c0001457983 */ /* 0x001ee80000100800 */
[----:B------:R0:W-:Y:S04]  /*d230*/  STS.U16 [R0+UR6+0x10400], R4 ;  /* 0x0104000400007988 */ /* 0x0001e80008000406 */
[----:B------:R1:W-:Y:S04]  /*d240*/  STS.U16 [R0+UR6+0x18400], R38 ;  /* 0x0184002600007988 */ /* 0x0003e80008000406 */
[----:B0-----:R-:W3:Y:S04]  /*d250*/  LDL R4, [R1+0x84] ;  /* 0x0000840001047983 */ /* 0x001ee80000100800 */
[----:B--2---:R-:W2:Y:S04]  /*d260*/  @!P4 LDG.E.U16 R157, desc[UR18][R96.64] ;  /* 0x00000012609dc981 */ /* 0x004ea8000c1e1500 */
[----:B------:R-:W2:Y:S04]  /*d270*/  LDL R97, [R1+0x5c] ;  /* 0x00005c0001617983 */ /* 0x000ea80000100800 */
[----:B------:R-:W2:Y:S04]  /*d280*/  LDL R96, [R1+0x60] ;  /* 0x0000600001607983 */ /* 0x000ea80000100800 */
[----:B------:R0:W-:Y:S01]  /*d290*/  STS.U16 [R0+UR6+0x10800], R163 ;  /* 0x010800a300007988 */ /* 0x0001e20008000406 */
[----:B----4-:R-:W-:-:S03]  /*d2a0*/  @!P4 IMAD.MOV.U32 R125, RZ, RZ, R67 ;  /* 0x000000ffff7dc224 */ /* 0x010fc600078e0043 */
[----:B------:R-:W4:Y:S01]  /*d2b0*/  LDL R67, [R1+0x74] ;  /* 0x0000740001437983 */ /* 0x000f220000100800 */
[----:B---3--:R-:W-:-:S03]  /*d2c0*/  @!P4 IMAD.MOV.U32 R124, RZ, RZ, R12 ;  /* 0x000000ffff7cc224 */ /* 0x008fc600078e000c */
[----:B------:R-:W3:Y:S04]  /*d2d0*/  LDL R12, [R1+0x80] ;  /* 0x00008000010c7983 */ /* 0x000ee80000100800 */
[----:B------:R-:W3:Y:S04]  /*d2e0*/  @!P4 LDG.E.U16 R158, desc[UR18][R124.64] ;  /* 0x000000127c9ec981 */ /* 0x000ee8000c1e1500 */
[----:B------:R-:W3:Y:S04]  /*d2f0*/  @!P4 LDG.E.U16 R159, desc[UR18][R2.64] ;  /* 0x00000012029fc981 */ /* 0x000ee8000c1e1500 */
[----:B------:R-:W3:Y:S04]  /*d300*/  LDL R3, [R1+0x90] ;  /* 0x0000900001037983 */ /* 0x000ee80000100800 */
[----:B------:R-:W3:Y:S04]  /*d310*/  LDL R2, [R1+0x94] ;  /* 0x0000940001027983 */ /* 0x000ee80000100800 */
[----:B------:R-:W3:Y:S04]  /*d320*/  LDL.LU R125, [R1+0xec] ;  /* 0x0000ec00017d7983 */ /* 0x000ee80000300800 */
[----:B-1----:R-:W3:Y:S04]  /*d330*/  LDL.LU R38, [R1+0xfc] ;  /* 0x0000fc0001267983 */ /* 0x002ee80000300800 */
[----:B0-----:R-:W3:Y:S01]  /*d340*/  LDL.LU R163, [R1+0x650] ;  /* 0x0006500001a37983 */ /* 0x001ee20000300800 */
[----:B------:R-:W-:-:S02]  /*d350*/  PRMT R160, RZ, 0x7610, R160 ;  /* 0x00007610ffa07816 */ /* 0x000fc400000000a0 */
[----:B------:R-:W-:Y:S02]  /*d360*/  PRMT R161, RZ, 0x7610, R161 ;  /* 0x00007610ffa17816 */ /* 0x000fe400000000a1 */
[----:B------:R-:W-:Y:S02]  /*d370*/  PRMT R162, RZ, 0x7610, R162 ;  /* 0x00007610ffa27816 */ /* 0x000fe400000000a2 */
[----:B------:R-:W-:Y:S01]  /*d380*/  PRMT R107, RZ, 0x7610, R107 ;  /* 0x00007610ff6b7816 */ /* 0x000fe2000000006b */
[----:B------:R-:W-:Y:S04]  /*d390*/  STS.U16 [R0+UR6+0x18800], R164 ;  /* 0x018800a400007988 */ /* 0x000fe80008000406 */
[----:B------:R0:W-:Y:S04]  /*d3a0*/  STS.U16 [R0+UR6+0x10c00], R165 ;  /* 0x010c00a500007988 */ /* 0x0001e80008000406 */
[----:B------:R-:W3:Y:S04]  /*d3b0*/  @!P4 LDG.E.U16 R107, desc[UR18][R232.64] ;  /* 0x00000012e86bc981 */ /* 0x000ee8000c1e1500 */
[----:B------:R-:W3:Y:S04]  /*d3c0*/  LDL R124, [R1+0xb0] ;  /* 0x0000b000017c7983 */ /* 0x000ee80000100800 */
[----:B--2---:R1:W2:Y:S02]  /*d3d0*/  @!P4 LDG.E.U16 R160, desc[UR18][R96.64] ;  /* 0x0000001260a0c981 */ /* 0x0042a4000c1e1500 */
[----:B-1----:R-:W-:-:S02]  /*d3e0*/  @!P4 IMAD.MOV.U32 R97, RZ, RZ, R69 ;  /* 0x000000ffff61c224 */ /* 0x002fc400078e0045 */
[----:B------:R1:W-:Y:S04]  /*d3f0*/  STS.U16 [R0+UR6+0x10000], R228 ;  /* 0x010000e400007988 */ /* 0x0003e80008000406 */
[----:B------:R0:W-:Y:S01]  /*d400*/  STS.U16 [R0+UR6+0x18c00], R167 ;  /* 0x018c00a700007988 */ /* 0x0001e20008000406 */
[----:B----4-:R-:W-:-:S05]  /*d410*/  @!P4 IMAD.MOV.U32 R96, RZ, RZ, R67 ;  /* 0x000000ffff60c224 */ /* 0x010fca00078e0043 */
[----:B------:R4:W2:Y:S02]  /*d420*/  @!P4 LDG.E.U16 R161, desc[UR18][R96.64] ;  /* 0x0000001260a1c981 */ /* 0x0008a4000c1e1500 */
[----:B----4-:R-:W-:Y:S02]  /*d430*/  @!P4 IMAD.MOV.U32 R96, RZ, RZ, R4 ;  /* 0x000000ffff60c224 */ /* 0x010fe400078e0004 */
[----:B---3--:R-:W-:Y:S01]  /*d440*/  @!P4 IMAD.MOV.U32 R97, RZ, RZ, R12 ;  /* 0x000000ffff61c224 */ /* 0x008fe200078e000c */
[----:B------:R-:W3:Y:S04]  /*d450*/  LDL R4, [R1+0xb4] ;  /* 0x0000b40001047983 */ /* 0x000ee80000100800 */
[----:B------:R-:W4:Y:S04]  /*d460*/  @!P4 LDG.E.U16 R162, desc[UR18][R96.64] ;  /* 0x0000001260a2c981 */ /* 0x000f28000c1e1500 */
[----:B------:R-:W2:Y:S04]  /*d470*/  LDL R97, [R1+0xa0] ;  /* 0x0000a00001617983 */ /* 0x000ea80000100800 */
[----:B------:R-:W2:Y:S01]  /*d480*/  LDL R96, [R1+0xa4] ;  /* 0x0000a40001607983 */ /* 0x000ea20000100800 */
[----:B0-----:R-:W-:-:S03]  /*d490*/  @!P4 IMAD.MOV.U32 R165, RZ, RZ, R3 ;  /* 0x000000ffffa5c224 */ /* 0x001fc600078e0003 */
[----:B------:R-:W2:Y:S01]  /*d4a0*/  LDL R3, [R1+0xc0] ;  /* 0x0000c00001037983 */ /* 0x000ea20000100800 */
[----:B------:R-:W-:-:S03]  /*d4b0*/  @!P4 IMAD.MOV.U32 R164, RZ, RZ, R2 ;  /* 0x000000ffffa4c224 */ /* 0x000fc600078e0002 */
[----:B------:R-:W2:Y:S04]  /*d4c0*/  LDL R2, [R1+0xc4] ;  /* 0x0000c40001027983 */ /* 0x000ea80000100800 */
[----:B------:R-:W2:Y:S04]  /*d4d0*/  LDL.LU R232, [R1+0x2d8] ;  /* 0x0002d80001e87983 */ /* 0x000ea80000300800 */
[----:B------:R-:W2:Y:S01]  /*d4e0*/  LDL.LU R233, [R1+0x2d4] ;  /* 0x0002d40001e97983 */ /* 0x000ea20000300800 */
[----:B------:R-:W-:-:S03]  /*d4f0*/  PRMT R163, RZ, 0x7610, R163 ;  /* 0x00007610ffa37816 */ /* 0x000fc600000000a3 */
[----:B------:R-:W2:Y:S04]  /*d500*/  LDL.LU R12, [R1+0x2a0] ;  /* 0x0002a000010c7983 */ /* 0x000ea80000300800 */
[----:B-1----:R-:W2:Y:S04]  /*d510*/  LDL.LU R228, [R1+0x29c] ;  /* 0x00029c0001e47983 */ /* 0x002ea80000300800 */
[----:B------:R-:W2:Y:S04]  /*d520*/  LDL.LU R67, [R1+0x268] ;  /* 0x0002680001437983 */ /* 0x000ea80000300800 */
[----:B------:R-:W2:Y:S04]  /*d530*/  LDL.LU R69, [R1+0x264] ;  /* 0x0002640001457983 */ /* 0x000ea80000300800 */
[----:B------:R0:W2:Y:S04]  /*d540*/  @!P4 LDG.E.U16 R163, desc[UR18][R164.64] ;  /* 0x00000012a4a3c981 */ /* 0x0000a8000c1e1500 */
[----:B------:R-:W0:Y:S04]  /*d550*/  LDL.LU.64 R164, [R1+0x648] ;  /* 0x0006480001a47983 */ /* 0x000e280000300a00 */
[----:B------:R-:W2:Y:S04]  /*d560*/  LDL.LU R167, [R1+0x640] ;  /* 0x0006400001a77983 */ /* 0x000ea80000300800 */
[----:B------:R1:W-:Y:S02]  /*d570*/  STS.U16 [R0+UR6+0x11000], R125 ;  /* 0x0110007d00007988 */ /* 0x0003e40008000406 */
[----:B-1----:R-:W-:-:S02]  /*d580*/  @!P4 IMAD.MOV.U32 R125, RZ, RZ, R124 ;  /* 0x000000ffff7dc224 */ /* 0x002fc400078e007c */
[----:B------:R1:W-:Y:S04]  /*d590*/  STS.U16 [R0+UR6+0x19000], R38 ;  /* 0x0190002600007988 */ /* 0x0003e80008000406 */
[----:B------:R0:W-:Y:S04]  /*d5a0*/  STS.U16 [R0+UR6+0x11400], R132 ;  /* 0x0114008400007988 */ /* 0x0001e80008000406 */
[----:B------:R0:W-:Y:S01]  /*d5b0*/  STS.U16 [R0+UR6+0x19400], R68 ;  /* 0x0194004400007988 */ /* 0x0001e20008000406 */
[----:B---3--:R-:W-:Y:S01]  /*d5c0*/  @!P4 IMAD.MOV.U32 R124, RZ, RZ, R4 ;  /* 0x000000ffff7cc224 */ /* 0x008fe200078e0004 */
[----:B0-----:R-:W-:-:S02]  /*d5d0*/  PRMT R164, RZ, 0x7610, R164 ;  /* 0x00007610ffa47816 */ /* 0x001fc400000000a4 */
[----:B------:R-:W-:Y:S02]  /*d5e0*/  PRMT R165, RZ, 0x7610, R165 ;  /* 0x00007610ffa57816 */ /* 0x000fe400000000a5 */
[----:B--2---:R-:W-:Y:S02]  /*d5f0*/  PRMT R167, RZ, 0x7610, R167 ;  /* 0x00007610ffa77816 */ /* 0x004fe400000000a7 */
[----:B------:R-:W2:Y:S04]  /*d600*/  @!P4 LDG.E.U16 R164, desc[UR18][R96.64] ;  /* 0x0000001260a4c981 */ /* 0x000ea8000c1e1500 */
[----:B------:R-:W3:Y:S04]  /*d610*/  @!P4 LDG.E.U16 R165, desc[UR18][R124.64] ;  /* 0x000000127ca5c981 */ /* 0x000ee8000c1e1500 */
[----:B------:R-:W2:Y:S04]  /*d620*/  @!P4 LDG.E.U16 R167, desc[UR18][R2.64] ;  /* 0x0000001202a7c981 */ /* 0x000ea8000c1e1500 */
[----:B------:R0:W5:Y:S04]  /*d630*/  LDL.LU.64 R96, [R1+0x638] ;  /* 0x0006380001607983 */ /* 0x0001680000300a00 */
[----:B------:R0:W5:Y:S04]  /*d640*/  LDL.LU.64 R124, [R1+0x630] ;  /* 0x00063000017c7983 */ /* 0x0001680000300a00 */
[----:B------:R-:W2:Y:S04]  /*d650*/  LDL.LU R2, [R1+0x2d0] ;  /* 0x0002d00001027983 */ /* 0x000ea80000300800 */
[----:B------:R-:W2:Y:S04]  /*d660*/  LDL.LU R3, [R1+0x2cc] ;  /* 0x0002cc0001037983 */ /* 0x000ea80000300800 */
[----:B-1----:R-:W2:Y:S04]  /*d670*/  LDL.LU R38, [R1+0x298] ;  /* 0x0002980001267983 */ /* 0x002ea80000300800 */
[----:B------:R-:W2:Y:S04]  /*d680*/  LDL.LU R4, [R1+0x294] ;  /* 0x0002940001047983 */ /* 0x000ea80000300800 */
[----:B------:R-:W2:Y:S04]  /*d690*/  LDL.LU R132, [R1+0x260] ;  /* 0x0002600001847983 */ /* 0x000ea80000300800 */
[----:B------:R-:W2:Y:S04]  /*d6a0*/  LDL.LU R68, [R1+0x62c] ;  /* 0x00062c0001447983 */ /* 0x000ea80000300800 */
[----:B------:R1:W-:Y:S04]  /*d6b0*/  STS.U16 [R0+UR6+0x11800], R197 ;  /* 0x011800c500007988 */ /* 0x0003e80008000406 */
[----:B------:R0:W-:Y:S01]  /*d6c0*/  STS.U16 [R0+UR6+0x19800], R126 ;  /* 0x0198007e00007988 */ /* 0x0001e20008000406 */
[----:B-1----:R-:W-:-:S03]  /*d6d0*/  LOP3.LUT R197, R0, 0x10, RZ, 0x3c, !PT ;  /* 0x0000001000c57812 */ /* 0x002fc600078e3cff */
[----:B------:R1:W-:Y:S04]  /*d6e0*/  STS.U16 [R0+UR6+0x11c00], R127 ;  /* 0x011c007f00007988 */ /* 0x0003e80008000406 */
[----:B------:R1:W-:Y:S04]  /*d6f0*/  STS.U16 [R0+UR6+0x19c00], R13 ;  /* 0x019c000d00007988 */ /* 0x0003e80008000406 */
[----:B0-----:R0:W5:Y:S04]  /*d700*/  LDL.LU R126, [R1+0x628] ;  /* 0x00062800017e7983 */ /* 0x0011680000300800 */
[----:B------:R0:W-:Y:S04]  /*d710*/  STS.U16 [R197+UR6+0x10080], R232 ;  /* 0x010080e8c5007988 */ /* 0x0001e80008000406 */
[----:B-1----:R1:W5:Y:S04]  /*d720*/  LDL.LU R127, [R1+0x624] ;  /* 0x00062400017f7983 */ /* 0x0023680000300800 */
[----:B------:R0:W-:Y:S04]  /*d730*/  STS.U16 [R197+UR6+0x18080], R233 ;  /* 0x018080e9c5007988 */ /* 0x0001e80008000406 */
[----:B------:R-:W3:Y:S04]  /*d740*/  LDL.LU R13, [R1+0x620] ;  /* 0x00062000010d7983 */ /* 0x000ee80000300800 */
[----:B------:R1:W-:Y:S04]  /*d750*/  STS.U16 [R197+UR6+0x10480], R12 ;  /* 0x0104800cc5007988 */ /* 0x0003e80008000406 */
[----:B0-----:R0:W5:Y:S04]  /*d760*/  LDL.LU R232, [R1+0x61c] ;  /* 0x00061c0001e87983 */ /* 0x0011680000300800 */
[----:B------:R0:W-:Y:S04]  /*d770*/  STS.U16 [R197+UR6+0x18480], R228 ;  /* 0x018480e4c5007988 */ /* 0x0001e80008000406 */
[----:B------:R0:W5:Y:S04]  /*d780*/  LDL.LU R233, [R1+0x618] ;  /* 0x0006180001e97983 */ /* 0x0001680000300800 */
[----:B------:R0:W-:Y:S04]  /*d790*/  STS.U16 [R197+UR6+0x10880], R67 ;  /* 0x01088043c5007988 */ /* 0x0001e80008000406 */
[----:B-1----:R-:W3:Y:S04]  /*d7a0*/  LDL.LU R12, [R1+0x614] ;  /* 0x00061400010c7983 */ /* 0x002ee80000300800 */
[----:B------:R-:W-:Y:S04]  /*d7b0*/  STS.U16 [R197+UR6+0x18880], R69 ;  /* 0x01888045c5007988 */ /* 0x000fe80008000406 */
[----:B0-----:R0:W5:Y:S04]  /*d7c0*/  LDL.LU R228, [R1+0x610] ;  /* 0x0006100001e47983 */ /* 0x0011680000300800 */
[----:B------:R-:W3:Y:S04]  /*d7d0*/  LDL.LU R67, [R1+0x2c8] ;  /* 0x0002c80001437983 */ /* 0x000ee80000300800 */
[----:B--2---:R-:W-:Y:S04]  /*d7e0*/  STS.U16 [R197+UR6+0x10c80], R68 ;  /* 0x010c8044c5007988 */ /* 0x004fe80008000406 */
[----:B------:R1:W-:Y:S04]  /*d7f0*/  STS.U16 [R197+UR6+0x18c80], R7 ;  /* 0x018c8007c5007988 */ /* 0x0003e80008000406 */
[----:B------:R2:W-:Y:S04]  /*d800*/  STS.U16 [R197+UR6+0x11080], R229 ;  /* 0x011080e5c5007988 */ /* 0x0005e80008000406 */
[----:B------:R0:W-:Y:S04]  /*d810*/  STS.U16 [R197+UR6+0x19080], R149 ;  /* 0x01908095c5007988 */ /* 0x0001e80008000406 */
[----:B-1----:R-:W3:Y:S04]  /*d820*/  LDL.LU R7, [R1+0x2c4] ;  /* 0x0002c40001077983 */ /* 0x002ee80000300800 */
[----:B------:R-:W3:Y:S04]  /*d830*/  LDL.LU R68, [R1+0x290] ;  /* 0x0002900001447983 */ /* 0x000ee80000300800 */
[----:B------:R-:W3:Y:S04]  /*d840*/  LDL.LU R69, [R1+0x28c] ;  /* 0x00028c0001457983 */ /* 0x000ee80000300800 */
[----:B------:R1:W-:Y:S04]  /*d850*/  STS.U16 [R197+UR6+0x11480], R198 ;  /* 0x011480c6c5007988 */ /* 0x0003e80008000406 */
[----:B--2---:R2:W5:Y:S04]  /*d860*/  LDL.LU R229, [R1+0x60c] ;  /* 0x00060c0001e57983 */ /* 0x0045680000300800 */
[----:B------:R1:W-:Y:S04]  /*d870*/  STS.U16 [R197+UR6+0x19480], R199 ;  /* 0x019480c7c5007988 */ /* 0x0003e80008000406 */
[----:B0-----:R-:W2:Y:S04]  /*d880*/  LDL.LU R149, [R1+0x608] ;  /* 0x0006080001957983 */ /* 0x001ea80000300800 */
[----:B------:R0:W-:Y:S04]  /*d890*/  STS.U16 [R197+UR6+0x11880], R6 ;  /* 0x01188006c5007988 */ /* 0x0001e80008000406 */
[----:B-1----:R1:W5:Y:S04]  /*d8a0*/  LDL.LU R198, [R1+0x604] ;  /* 0x0006040001c67983 */ /* 0x0023680000300800 */
[----:B------:R1:W5:Y:S01]  /*d8b0*/  LDL.LU R199, [R1+0x600] ;  /* 0x0006000001c77983 */ /* 0x0003620000300800 */
[----:B0-----:R-:W-:-:S03]  /*d8c0*/  LOP3.LUT R6, R0, 0x20, RZ, 0x3c, !PT ;  /* 0x0000002000067812 */ /* 0x001fc600078e3cff */
[----:B------:R0:W-:Y:S04]  /*d8d0*/  STS.U16 [R197+UR6+0x19880], R148 ;  /* 0x01988094c5007988 */ /* 0x0001e80008000406 */
[----:B------:R1:W-:Y:S04]  /*d8e0*/  STS.U16 [R197+UR6+0x11c80], R196 ;  /* 0x011c80c4c5007988 */ /* 0x0003e80008000406 */
[----:B------:R4:W-:Y:S04]  /*d8f0*/  STS.U16 [R197+UR6+0x19c80], R39 ;  /* 0x019c8027c5007988 */ /* 0x0009e80008000406 */
[----:B0-----:R-:W2:Y:S04]  /*d900*/  LDL.LU R148, [R1+0x5fc] ;  /* 0x0005fc0001947983 */ /* 0x001ea80000300800 */
[----:B-1----:R0:W5:Y:S04]  /*d910*/  LDL.LU R196, [R1+0x5f8] ;  /* 0x0005f80001c47983 */ /* 0x0021680000300800 */
[----:B----4-:R0:W5:Y:S04]  /*d920*/  LDL.LU R197, [R1+0x5f4] ;  /* 0x0005f40001c57983 */ /* 0x0101680000300800 */
[----:B------:R-:W4:Y:S04]  /*d930*/  LDL.LU R39, [R1+0x5f0] ;  /* 0x0005f00001277983 */ /* 0x000f280000300800 */
[----:B------:R1:W-:Y:S04]  /*d940*/  STS.U16 [R6+UR6+0x10100], R2 ;  /* 0x0101000206007988 */ /* 0x0003e80008000406 */
[----:B------:R0:W-:Y:S04]  /*d950*/  STS.U16 [R6+UR6+0x18100], R3 ;  /* 0x0181000306007988 */ /* 0x0001e80008000406 */
[----:B------:R0:W-:Y:S04]  /*d960*/  STS.U16 [R6+UR6+0x10500], R38 ;  /* 0x0105002606007988 */ /* 0x0001e80008000406 */
[----:B-1----:R1:W5:Y:S04]  /*d970*/  LDL.LU R2, [R1+0x5ec] ;  /* 0x0005ec0001027983 */ /* 0x0023680000300800 */
[----:B0-----:R1:W5:Y:S04]  /*d980*/  LDL.LU R3, [R1+0x5e8] ;  /* 0x0005e80001037983 */ /* 0x0013680000300800 */
[----:B------:R-:W2:Y:S04]  /*d990*/  LDL.LU R38, [R1+0x5e4] ;  /* 0x0005e40001267983 */ /* 0x000ea80000300800 */
[----:B------:R0:W-:Y:S04]  /*d9a0*/  STS.U16 [R6+UR6+0x18500], R4 ;  /* 0x0185000406007988 */ /* 0x0001e80008000406 */
[----:B------:R1:W-:Y:S04]  /*d9b0*/  STS.U16 [R6+UR6+0x10900], R132 ;  /* 0x0109008406007988 */ /* 0x0003e80008000406 */
[----:B0-----:R0:W5:Y:S04]  /*d9c0*/  LDL.LU R4, [R1+0x5e0] ;  /* 0x0005e00001047983 */ /* 0x0011680000300800 */
[----:B-1----:R-:W2:Y:S04]  /*d9d0*/  LDL.LU R132, [R1+0x5dc] ;  /* 0x0005dc0001847983 */ /* 0x002ea80000300800 */
[----:B--2---:R1:W-:Y:S04]  /*d9e0*/  STS.U16 [R6+UR6+0x18900], R132 ;  /* 0x0189008406007988 */ /* 0x0043e80008000406 */
[----:B------:R2:W-:Y:S04]  /*d9f0*/  STS.U16 [R6+UR6+0x10d00], R133 ;  /* 0x010d008506007988 */ /* 0x0005e80008000406 */
[----:B------:R0:W-:Y:S04]  /*da00*/  STS.U16 [R6+UR6+0x18d00], R5 ;  /* 0x018d000506007988 */ /* 0x0001e80008000406 */
[----:B-1----:R-:W4:Y:S04]  /*da10*/  LDL.LU R132, [R1+0x2c0] ;  /* 0x0002c00001847983 */ /* 0x002f280000300800 */
[----:B------:R1:W-:Y:S04]  /*da20*/  STS.U16 [R6+UR6+0x11100], R227 ;  /* 0x011100e306007988 */ /* 0x0003e80008000406 */
[----:B--2---:R-:W2:Y:S04]  /*da30*/  LDL.LU R133, [R1+0x2bc] ;  /* 0x0002bc0001857983 */ /* 0x004ea80000300800 */
[----:B------:R1:W-:Y:S04]  /*da40*/  STS.U16 [R6+UR6+0x19100], R34 ;  /* 0x0191002206007988 */ /* 0x0003e80008000406 */
[----:B0-----:R0:W5:Y:S04]  /*da50*/  LDL.LU R5, [R1+0x5d8] ;  /* 0x0005d80001057983 */ /* 0x0011680000300800 */
[----:B------:R0:W-:Y:S04]  /*da60*/  STS.U16 [R6+UR6+0x11500], R35 ;  /* 0x0115002306007988 */ /* 0x0001e80008000406 */
[----:B-1----:R-:W2:Y:S04]  /*da70*/  LDL.LU R227, [R1+0x5d4] ;  /* 0x0005d40001e37983 */ /* 0x002ea80000300800 */
[----:B------:R1:W-:Y:S04]  /*da80*/  STS.U16 [R6+UR6+0x19500], R226 ;  /* 0x019500e206007988 */ /* 0x0003e80008000406 */
[----:B------:R0:W5:Y:S04]  /*da90*/  LDL.LU R34, [R1+0x5d0] ;  /* 0x0005d00001227983 */ /* 0x0001680000300800 */
[----:B------:R3:W-:Y:S04]  /*daa0*/  STS.U16 [R6+UR6+0x11900], R131 ;  /* 0x0119008306007988 */ /* 0x0007e80008000406 */
[----:B0-----:R0:W5:Y:S04]  /*dab0*/  LDL.LU R35, [R1+0x5cc] ;  /* 0x0005cc0001237983 */ /* 0x0011680000300800 */
[----:B-1----:R-:W2:Y:S01]  /*dac0*/  LDL.LU R226, [R1+0x5c8] ;  /* 0x0005c80001e27983 */ /* 0x002ea20000300800 */
[----:B---3--:R-:W-:-:S03]  /*dad0*/  LOP3.LUT R131, R0, 0x30, RZ, 0x3c, !PT ;  /* 0x0000003000837812 */ /* 0x008fc600078e3cff */
[----:B------:R1:W-:Y:S04]  /*dae0*/  STS.U16 [R6+UR6+0x19900], R36 ;  /* 0x0199002406007988 */ /* 0x0003e80008000406 */
[----:B------:R3:W-:Y:S04]  /*daf0*/  STS.U16 [R6+UR6+0x11d00], R37 ;  /* 0x011d002506007988 */ /* 0x0007e80008000406 */
[----:B------:R0:W-:Y:S04]  /*db00*/  STS.U16 [R6+UR6+0x19d00], R66 ;  /* 0x019d004206007988 */ /* 0x0001e80008000406 */
[----:B-1----:R1:W5:Y:S04]  /*db10*/  LDL.LU R36, [R1+0x5c4] ;  /* 0x0005c40001247983 */ /* 0x0023680000300800 */
[----:B---3--:R1:W5:Y:S04]  /*db20*/  LDL.LU R37, [R1+0x5c0] ;  /* 0x0005c00001257983 */ /* 0x0083680000300800 */
[----:B0-----:R-:W3:Y:S04]  /*db30*/  LDL.LU R6, [R1+0x5bc] ;  /* 0x0005bc0001067983 */ /* 0x001ee80000300800 */
[----:B------:R1:W5:Y:S04]  /*db40*/  LDL.LU R66, [R1+0x5b8] ;  /* 0x0005b80001427983 */ /* 0x0003680000300800 */
[----:B------:R0:W-:Y:S04]  /*db50*/  STS.U16 [R131+UR6+0x10180], R67 ;  /* 0x0101804383007988 */ /* 0x0001e80008000406 */
[----:B------:R1:W-:Y:S04]  /*db60*/  STS.U16 [R131+UR6+0x18180], R7 ;  /* 0x0181800783007988 */ /* 0x0003e80008000406 */
[----:B0-----:R0:W5:Y:S04]  /*db70*/  LDL.LU R67, [R1+0x5b4] ;  /* 0x0005b40001437983 */ /* 0x0011680000300800 */
[----:B-1----:R-:W2:Y:S04]  /*db80*/  LDL.LU R7, [R1+0x5b0] ;  /* 0x0005b00001077983 */ /* 0x002ea80000300800 */
[----:B------:R1:W-:Y:S04]  /*db90*/  STS.U16 [R131+UR6+0x10580], R68 ;  /* 0x0105804483007988 */ /* 0x0003e80008000406 */
[----:B------:R0:W-:Y:S04]  /*dba0*/  STS.U16 [R131+UR6+0x18580], R69 ;  /* 0x0185804583007988 */ /* 0x0001e80008000406 */
[----:B-1----:R1:W5:Y:S04]  /*dbb0*/  LDL.LU R68, [R1+0x5ac] ;  /* 0x0005ac0001447983 */ /* 0x0023680000300800 */
[----:B0-----:R1:W5:Y:S04]  /*dbc0*/  LDL.LU R69, [R1+0x5a8] ;  /* 0x0005a80001457983 */ /* 0x0013680000300800 */
[----:B--2---:R-:W-:Y:S04]  /*dbd0*/  STS.U16 [R131+UR6+0x10980], R7 ;  /* 0x0109800783007988 */ /* 0x004fe80008000406 */
[----:B---3--:R0:W-:Y:S04]  /*dbe0*/  STS.U16 [R131+UR6+0x18980], R6 ;  /* 0x0189800683007988 */ /* 0x0081e80008000406 */
[----:B------:R2:W-:Y:S04]  /*dbf0*/  STS.U16 [R131+UR6+0x10d80], R8 ;  /* 0x010d800883007988 */ /* 0x0005e80008000406 */
[----:B------:R3:W-:Y:S04]  /*dc00*/  STS.U16 [R131+UR6+0x18d80], R98 ;  /* 0x018d806283007988 */ /* 0x0007e80008000406 */
[----:B0-----:R-:W4:Y:S04]  /*dc10*/  LDL.LU R6, [R1+0x2b8] ;  /* 0x0002b80001067983 */ /* 0x001f280000300800 */
[----:B------:R-:W4:Y:S04]  /*dc20*/  LDL.LU R7, [R1+0x2b4] ;  /* 0x0002b40001077983 */ /* 0x000f280000300800 */
[----:B------:R0:W-:Y:S04]  /*dc30*/  STS.U16 [R131+UR6+0x11180], R99 ;  /* 0x0111806383007988 */ /* 0x0001e80008000406 */
[----:B--2---:R-:W2:Y:S04]  /*dc40*/  LDL.LU R8, [R1+0x280] ;  /* 0x0002800001087983 */ /* 0x004ea80000300800 */
[----:B------:R0:W-:Y:S04]  /*dc50*/  STS.U16 [R131+UR6+0x19180], R100 ;  /* 0x0191806483007988 */ /* 0x0001e80008000406 */
[----:B---3--:R1:W5:Y:S04]  /*dc60*/  LDL.LU R98, [R1+0x5a4] ;  /* 0x0005a40001627983 */ /* 0x0083680000300800 */
[----:B------:R3:W-:Y:S04]  /*dc70*/  STS.U16 [R131+UR6+0x11580], R101 ;  /* 0x0115806583007988 */ /* 0x0007e80008000406 */
[----:B0-----:R1:W5:Y:S04]  /*dc80*/  LDL.LU R99, [R1+0x5a0] ;  /* 0x0005a00001637983 */ /* 0x0013680000300800 */
[----:B------:R0:W-:Y:S04]  /*dc90*/  STS.U16 [R131+UR6+0x19580], R128 ;  /* 0x0195808083007988 */ /* 0x0001e80008000406 */
[----:B------:R1:W5:Y:S04]  /*dca0*/  LDL.LU R100, [R1+0x59c] ;  /* 0x00059c0001647983 */ /* 0x0003680000300800 */
[----:B------:R1:W-:Y:S04]  /*dcb0*/  STS.U16 [R131+UR6+0x11980], R193 ;  /* 0x011980c183007988 */ /* 0x0003e80008000406 */
[----:B---3--:R3:W5:Y:S04]  /*dcc0*/  LDL.LU R101, [R1+0x598] ;  /* 0x0005980001657983 */ /* 0x0087680000300800 */
[----:B0-----:R3:W5:Y:S01]  /*dcd0*/  LDL.LU R128, [R1+0x594] ;  /* 0x0005940001807983 */ /* 0x0017620000300800 */
[----:B-1----:R-:W-:-:S03]  /*dce0*/  LOP3.LUT R193, R0, 0x40, RZ, 0x3c, !PT ;  /* 0x0000004000c17812 */ /* 0x002fc600078e3cff */
[----:B------:R0:W-:Y:S04]  /*dcf0*/  STS.U16 [R131+UR6+0x19980], R129 ;  /* 0x0199808183007988 */ /* 0x0001e80008000406 */
[----:B------:R1:W-:Y:S04]  /*dd00*/  STS.U16 [R131+UR6+0x11d80], R130 ;  /* 0x011d808283007988 */ /* 0x0003e80008000406 */
[----:B------:R3:W-:Y:S04]  /*dd10*/  STS.U16 [R131+UR6+0x19d80], R11 ;  /* 0x019d800b83007988 */ /* 0x0007e80008000406 */
[----:B0-----:R0:W5:Y:S04]  /*dd20*/  LDL.LU R129, [R1+0x590] ;  /* 0x0005900001817983 */ /* 0x0011680000300800 */
[----:B-1----:R0:W5:Y:S04]  /*dd30*/  LDL.LU R130, [R1+0x58c] ;  /* 0x00058c0001827983 */ /* 0x0021680000300800 */
[----:B---3--:R0:W5:Y:S04]  /*dd40*/  LDL.LU R131, [R1+0x588] ;  /* 0x0005880001837983 */ /* 0x0081680000300800 */
[----:B------:R-:W3:Y:S04]  /*dd50*/  LDL.LU R11, [R1+0x584] ;  /* 0x00058400010b7983 */ /* 0x000ee80000300800 */
[----:B----4-:R1:W-:Y:S04]  /*dd60*/  STS.U16 [R193+UR6+0x10200], R132 ;  /* 0x01020084c1007988 */ /* 0x0103e80008000406 */
[----:B------:R4:W-:Y:S04]  /*dd70*/  STS.U16 [R193+UR6+0x18200], R133 ;  /* 0x01820085c1007988 */ /* 0x0009e80008000406 */
[----:B-1----:R-:W2:Y:S04]  /*dd80*/  LDL.LU R132, [R1+0x580] ;  /* 0x0005800001847983 */ /* 0x002ea80000300800 */
[----:B----4-:R-:W4:Y:S04]  /*dd90*/  LDL.LU R133, [R1+0x57c] ;  /* 0x00057c0001857983 */ /* 0x010f280000300800 */
[----:B----4-:R-:W-:Y:S04]  /*dda0*/  STS.U16 [R193+UR6+0x10600], R133 ;  /* 0x01060085c1007988 */ /* 0x010fe80008000406 */
[----:B--2---:R1:W-:Y:S04]  /*ddb0*/  STS.U16 [R193+UR6+0x18600], R132 ;  /* 0x01860084c1007988 */ /* 0x0043e80008000406 */
[----:B------:R2:W-:Y:S04]  /*ddc0*/  STS.U16 [R193+UR6+0x10a00], R226 ;  /* 0x010a00e2c1007988 */ /* 0x0005e80008000406 */
[----:B------:R4:W-:Y:S04]  /*ddd0*/  STS.U16 [R193+UR6+0x18a00], R227 ;  /* 0x018a00e3c1007988 */ /* 0x0009e80008000406 */
[----:B-1----:R-:W3:Y:S04]  /*dde0*/  LDL.LU R132, [R1+0x2b0] ;  /* 0x0002b00001847983 */ /* 0x002ee80000300800 */
[----:B------:R-:W3:Y:S04]  /*ddf0*/  LDL.LU R133, [R1+0x2ac] ;  /* 0x0002ac0001857983 */ /* 0x000ee80000300800 */
[----:B--2---:R0:W5:Y:S04]  /*de00*/  LDL.LU R226, [R1+0x578] ;  /* 0x0005780001e27983 */ /* 0x0041680000300800 */
[----:B------:R1:W-:Y:S04]  /*de10*/  STS.U16 [R193+UR6+0x10e00], R10 ;  /* 0x010e000ac1007988 */ /* 0x0003e80008000406 */
[----:B----4-:R0:W5:Y:S04]  /*de20*/  LDL.LU R227, [R1+0x574] ;  /* 0x0005740001e37983 */ /* 0x0101680000300800 */
[----:B------:R2:W-:Y:S04]  /*de30*/  STS.U16 [R193+UR6+0x18e00], R224 ;  /* 0x018e00e0c1007988 */ /* 0x0005e80008000406 */
[----:B-1----:R-:W4:Y:S04]  /*de40*/  LDL.LU R10, [R1+0x570] ;  /* 0x00057000010a7983 */ /* 0x002f280000300800 */
[----:B------:R1:W-:Y:S04]  /*de50*/  STS.U16 [R193+UR6+0x11200], R225 ;  /* 0x011200e1c1007988 */ /* 0x0003e80008000406 */
[----:B--2---:R0:W5:Y:S04]  /*de60*/  LDL.LU R224, [R1+0x56c] ;  /* 0x00056c0001e07983 */ /* 0x0041680000300800 */
[----:B------:R2:W-:Y:S04]  /*de70*/  STS.U16 [R193+UR6+0x19200], R135 ;  /* 0x01920087c1007988 */ /* 0x0005e80008000406 */
[----:B-1----:R0:W5:Y:S04]  /*de80*/  LDL.LU R225, [R1+0x568] ;  /* 0x0005680001e17983 */ /* 0x0021680000300800 */
[----:B------:R1:W-:Y:S04]  /*de90*/  STS.U16 [R193+UR6+0x11600], R194 ;  /* 0x011600c2c1007988 */ /* 0x0003e80008000406 */
[----:B--2---:R-:W2:Y:S04]  /*dea0*/  LDL.LU R135, [R1+0x564] ;  /* 0x0005640001877983 */ /* 0x004ea80000300800 */
[----:B------:R0:W-:Y:S04]  /*deb0*/  STS.U16 [R193+UR6+0x19600], R195 ;  /* 0x019600c3c1007988 */ /* 0x0001e80008000406 */
[----:B-1----:R1:W5:Y:S04]  /*dec0*/  LDL.LU R194, [R1+0x560] ;  /* 0x0005600001c27983 */ /* 0x0023680000300800 */
[----:B------:R-:W-:Y:S04]  /*ded0*/  STS.U16 [R193+UR6+0x11a00], R104 ;  /* 0x011a0068c1007988 */ /* 0x000fe80008000406 */
[----:B0-----:R1:W5:Y:S04]  /*dee0*/  LDL.LU R195, [R1+0x55c] ;  /* 0x00055c0001c37983 */ /* 0x0013680000300800 */
[----:B------:R0:W-:Y:S04]  /*def0*/  STS.U16 [R193+UR6+0x19a00], R134 ;  /* 0x019a0086c1007988 */ /* 0x0001e80008000406 */
[----:B------:R1:W-:Y:S04]  /*df00*/  STS.U16 [R193+UR6+0x11e00], R192 ;  /* 0x011e00c0c1007988 */ /* 0x0003e80008000406 */
[----:B------:R1:W-:Y:S04]  /*df10*/  STS.U16 [R193+UR6+0x19e00], R9 ;  /* 0x019e0009c1007988 */ /* 0x0003e80008000406 */
[----:B0-----:R-:W2:Y:S04]  /*df20*/  LDL.LU R134, [R1+0x558] ;  /* 0x0005580001867983 */ /* 0x001ea80000300800 */
[----:B-1----:R0:W5:Y:S04]  /*df30*/  LDL.LU R192, [R1+0x554] ;  /* 0x0005540001c07983 */ /* 0x0021680000300800 */
[----:B------:R0:W5:Y:S04]  /*df40*/  LDL.LU R193, [R1+0x550] ;  /* 0x0005500001c17983 */ /* 0x0001680000300800 */
[----:B------:R-:W2:Y:S01]  /*df50*/  LDL.LU R9, [R1+0x54c] ;  /* 0x00054c0001097983 */ /* 0x000ea20000300800 */
[----:B------:R-:W-:-:S05]  /*df60*/  LOP3.LUT R104, R0, 0x50, RZ, 0x3c, !PT ;  /* 0x0000005000687812 */ /* 0x000fca00078e3cff */
[----:B------:R1:W-:Y:S04]  /*df70*/  STS.U16 [R104+UR6+0x10280], R6 ;  /* 0x0102800668007988 */ /* 0x0003e80008000406 */
[----:B------:R0:W-:Y:S04]  /*df80*/  STS.U16 [R104+UR6+0x18280], R7 ;  /* 0x0182800768007988 */ /* 0x0001e80008000406 */
[----:B------:R0:W-:Y:S04]  /*df90*/  STS.U16 [R104+UR6+0x10680], R8 ;  /* 0x0106800868007988 */ /* 0x0001e80008000406 */
[----:B-1----:R1:W5:Y:S04]  /*dfa0*/  LDL.LU R6, [R1+0x548] ;  /* 0x0005480001067983 */ /* 0x0023680000300800 */
[----:B0-----:R1:W5:Y:S04]  /*dfb0*/  LDL.LU R7, [R1+0x544] ;  /* 0x0005440001077983 */ /* 0x0013680000300800 */
[----:B------:R1:W5:Y:S04]  /*dfc0*/  LDL.LU R8, [R1+0x540] ;  /* 0x0005400001087983 */ /* 0x0003680000300800 */
[----:B--2---:R0:W-:Y:S04]  /*dfd0*/  STS.U16 [R104+UR6+0x18680], R9 ;  /* 0x0186800968007988 */ /* 0x0041e80008000406 */
[----:B------:R2:W-:Y:S04]  /*dfe0*/  STS.U16 [R104+UR6+0x10a80], R38 ;  /* 0x010a802668007988 */ /* 0x0005e80008000406 */
[----:B------:R1:W-:Y:S04]  /*dff0*/  STS.U16 [R104+UR6+0x18a80], R39 ;  /* 0x018a802768007988 */ /* 0x0003e80008000406 */
[----:B0-----:R0:W5:Y:S04]  /*e000*/  LDL.LU R9, [R1+0x53c] ;  /* 0x00053c0001097983 */ /* 0x0011680000300800 */
[----:B------:R0:W-:Y:S04]  /*e010*/  STS.U16 [R104+UR6+0x10e80], R40 ;  /* 0x010e802868007988 */ /* 0x0001e80008000406 */
[----:B--2---:R2:W5:Y:S04]  /*e020*/  LDL.LU R38, [R1+0x538] ;  /* 0x0005380001267983 */ /* 0x0045680000300800 */
[----:B------:R0:W-:Y:S04]  /*e030*/  STS.U16 [R104+UR6+0x18e80], R41 ;  /* 0x018e802968007988 */ /* 0x0001e80008000406 */
[----:B-1----:R2:W5:Y:S04]  /*e040*/  LDL.LU R39, [R1+0x534] ;  /* 0x0005340001277983 */ /* 0x0025680000300800 */
[----:B------:R1:W-:Y:S04]  /*e050*/  STS.U16 [R104+UR6+0x11280], R70 ;  /* 0x0112804668007988 */ /* 0x0003e80008000406 */
[----:B0-----:R2:W5:Y:S04]  /*e060*/  LDL.LU R40, [R1+0x530] ;  /* 0x0005300001287983 */ /* 0x0015680000300800 */
[----:B------:R0:W-:Y:S04]  /*e070*/  STS.U16 [R104+UR6+0x19280], R71 ;  /* 0x0192804768007988 */ /* 0x0001e80008000406 */
[----:B------:R2:W5:Y:S04]  /*e080*/  LDL.LU R41, [R1+0x52c] ;  /* 0x00052c0001297983 */ /* 0x0005680000300800 */
[----:B------:R0:W-:Y:S04]  /*e090*/  STS.U16 [R104+UR6+0x11680], R72 ;  /* 0x0116804868007988 */ /* 0x0001e80008000406 */
[----:B-1----:R2:W5:Y:S04]  /*e0a0*/  LDL.LU R70, [R1+0x528] ;  /* 0x0005280001467983 */ /* 0x0025680000300800 */
[----:B------:R1:W-:Y:S04]  /*e0b0*/  STS.U16 [R104+UR6+0x19680], R73 ;  /* 0x0196804968007988 */ /* 0x0003e80008000406 */
[----:B0-----:R2:W5:Y:S04]  /*e0c0*/  LDL.LU R71, [R1+0x524] ;  /* 0x0005240001477983 */ /* 0x0015680000300800 */
[----:B------:R0:W-:Y:S04]  /*e0d0*/  STS.U16 [R104+UR6+0x11a80], R150 ;  /* 0x011a809668007988 */ /* 0x0001e80008000406 */
[----:B------:R2:W5:Y:S04]  /*e0e0*/  LDL.LU R72, [R1+0x520] ;  /* 0x0005200001487983 */ /* 0x0005680000300800 */
[----:B-1----:R2:W5:Y:S01]  /*e0f0*/  LDL.LU R73, [R1+0x51c] ;  /* 0x00051c0001497983 */ /* 0x0025620000300800 */
[----:B0-----:R-:W-:-:S03]  /*e100*/  LOP3.LUT R150, R0, 0x60, RZ, 0x3c, !PT ;  /* 0x0000006000967812 */ /* 0x001fc600078e3cff */
[----:B------:R0:W-:Y:S04]  /*e110*/  STS.U16 [R104+UR6+0x19a80], R102 ;  /* 0x019a806668007988 */ /* 0x0001e80008000406 */
[----:B------:R1:W-:Y:S04]  /*e120*/  STS.U16 [R104+UR6+0x11e80], R103 ;  /* 0x011e806768007988 */ /* 0x0003e80008000406 */
[----:B------:R2:W-:Y:S04]  /*e130*/  STS.U16 [R104+UR6+0x19e80], R105 ;  /* 0x019e806968007988 */ /* 0x0005e80008000406 */
[----:B0-----:R0:W5:Y:S04]  /*e140*/  LDL.LU R102, [R1+0x518] ;  /* 0x0005180001667983 */ /* 0x0011680000300800 */
[----:B-1----:R0:W5:Y:S04]  /*e150*/  LDL.LU R103, [R1+0x514] ;  /* 0x0005140001677983 */ /* 0x0021680000300800 */
[----:B--2---:R0:W5:Y:S04]  /*e160*/  LDL.LU R104, [R1+0x510] ;  /* 0x0005100001687983 */ /* 0x0041680000300800 */
[----:B------:R0:W5:Y:S04]  /*e170*/  LDL.LU R105, [R1+0x50c] ;  /* 0x00050c0001697983 */ /* 0x0001680000300800 */
[----:B---3--:R1:W-:Y:S04]  /*e180*/  STS.U16 [R150+UR6+0x10300], R132 ;  /* 0x0103008496007988 */ /* 0x0083e80008000406 */
[----:B------:R2:W-:Y:S04]  /*e190*/  STS.U16 [R150+UR6+0x18300], R133 ;  /* 0x0183008596007988 */ /* 0x0005e80008000406 */
[----:B------:R3:W-:Y:S04]  /*e1a0*/  STS.U16 [R150+UR6+0x10700], R134 ;  /* 0x0107008696007988 */ /* 0x0007e80008000406 */
[----:B-1----:R0:W5:Y:S04]  /*e1b0*/  LDL.LU R132, [R1+0x508] ;  /* 0x0005080001847983 */ /* 0x0021680000300800 */
[----:B--2---:R0:W5:Y:S04]  /*e1c0*/  LDL.LU R133, [R1+0x504] ;  /* 0x0005040001857983 */ /* 0x0041680000300800 */
[----:B---3--:R0:W5:Y:S04]  /*e1d0*/  LDL.LU R134, [R1+0x500] ;  /* 0x0005000001867983 */ /* 0x0081680000300800 */
[----:B------:R1:W-:Y:S04]  /*e1e0*/  STS.U16 [R150+UR6+0x18700], R135 ;  /* 0x0187008796007988 */ /* 0x0003e80008000406 */
        /* <DEDUP_REMOVED lines=8> */
[----:B-1----:R-:W4:Y:S04]  /*e270*/  LDL.LU R189, [R1+0x4f0] ;  /* 0x0004f00001bd7983 */ /* 0x002f280000300800 */
[----:B--2---:R0:W5:Y:S04]  /*e280*/  LDL.LU R222, [R1+0x4ec] ;  /* 0x0004ec0001de7983 */ /* 0x0041680000300800 */
[----:B---3--:R0:W5:Y:S04]  /*e290*/  LDL.LU R223, [R1+0x4e8] ;  /* 0x0004e80001df7983 */ /* 0x0081680000300800 */
[----:B------:R1:W-:Y:S04]  /*e2a0*/  STS.U16 [R150+UR6+0x19300], R188 ;  /* 0x019300bc96007988 */ /* 0x0003e80008000406 */
[----:B-1----:R-:W2:Y:S04]  /*e2b0*/  LDL.LU R188, [R1+0x4e4] ;  /* 0x0004e40001bc7983 */ /* 0x002ea80000300800 */
[----:B------:R1:W-:Y:S04]  /*e2c0*/  STS.U16 [R150+UR6+0x11700], R220 ;  /* 0x011700dc96007988 */ /* 0x0003e80008000406 */
[----:B------:R3:W-:Y:S04]  /*e2d0*/  STS.U16 [R150+UR6+0x19700], R221 ;  /* 0x019700dd96007988 */ /* 0x0007e80008000406 */
[----:B------:R0:W-:Y:S04]  /*e2e0*/  STS.U16 [R150+UR6+0x11b00], R75 ;  /* 0x011b004b96007988 */ /* 0x0001e80008000406 */
[----:B-1----:R1:W5:Y:S04]  /*e2f0*/  LDL.LU R220, [R1+0x4e0] ;  /* 0x0004e00001dc7983 */ /* 0x0023680000300800 */
[----:B---3--:R1:W5:Y:S01]  /*e300*/  LDL.LU R221, [R1+0x4dc] ;  /* 0x0004dc0001dd7983 */ /* 0x0083620000300800 */
[----:B0-----:R-:W-:-:S03]  /*e310*/  LOP3.LUT R75, R0, 0x70, RZ, 0x3c, !PT ;  /* 0x00000070004b7812 */ /* 0x001fc600078e3cff */
[----:B------:R0:W-:Y:S04]  /*e320*/  STS.U16 [R150+UR6+0x19b00], R190 ;  /* 0x019b00be96007988 */ /* 0x0001e80008000406 */
[----:B------:R3:W-:Y:S04]  /*e330*/  STS.U16 [R150+UR6+0x11f00], R191 ;  /* 0x011f00bf96007988 */ /* 0x0007e80008000406 */
[----:B------:R1:W-:Y:S04]  /*e340*/  STS.U16 [R150+UR6+0x19f00], R151 ;  /* 0x019f009796007988 */ /* 0x0003e80008000406 */
[----:B0-----:R0:W5:Y:S04]  /*e350*/  LDL.LU R190, [R1+0x4d8] ;  /* 0x0004d80001be7983 */ /* 0x0011680000300800 */
[----:B---3--:R0:W5:Y:S04]  /*e360*/  LDL.LU R191, [R1+0x4d4] ;  /* 0x0004d40001bf7983 */ /* 0x0081680000300800 */
[----:B-1----:R0:W5:Y:S04]  /*e370*/  LDL.LU R150, [R1+0x4d0] ;  /* 0x0004d00001967983 */ /* 0x0021680000300800 */
[----:B------:R0:W5:Y:S04]  /*e380*/  LDL.LU R151, [R1+0x4cc] ;  /* 0x0004cc0001977983 */ /* 0x0001680000300800 */
[----:B--2---:R1:W-:Y:S04]  /*e390*/  STS.U16 [R75+UR6+0x10380], R188 ;  /* 0x010380bc4b007988 */ /* 0x0043e80008000406 */
[----:B----4-:R2:W-:Y:S04]  /*e3a0*/  STS.U16 [R75+UR6+0x18380], R189 ;  /* 0x018380bd4b007988 */ /* 0x0105e80008000406 */
        /* <DEDUP_REMOVED lines=29> */
[----:B-1----:R0:W5:Y:S04]  /*e580*/  LDL.LU R75, [R1+0x48c] ;  /* 0x00048c00014b7983 */ /* 0x0021680000300800 */
[----:B------:R-:W2:Y:S04]  /*e590*/  LDL.LU R252, [R1+0x488] ;  /* 0x0004880001fc7983 */ /* 0x000ea80000300800 */
[----:B--2---:R1:W-:Y:S04]  /*e5a0*/  STS.U16 [R252+UR6+0x22000], R76 ;  /* 0x0220004cfc007988 */ /* 0x0043e80008000406 */
[----:B------:R2:W-:Y:S04]  /*e5b0*/  STS.U16 [R252+UR6+0x22400], R77 ;  /* 0x0224004dfc007988 */ /* 0x0005e80008000406 */
[----:B------:R3:W-:Y:S04]  /*e5c0*/  STS.U16 [R252+UR6+0x23000], R166 ;  /* 0x023000a6fc007988 */ /* 0x0007e80008000406 */
[----:B-1----:R0:W5:Y:S04]  /*e5d0*/  LDL.LU R76, [R1+0x484] ;  /* 0x00048400014c7983 */ /* 0x0021680000300800 */
[----:B--2---:R0:W5:Y:S01]  /*e5e0*/  LDL.LU R77, [R1+0x480] ;  /* 0x00048000014d7983 */ /* 0x0041620000300800 */
[----:B---3--:R-:W-:-:S03]  /*e5f0*/  LOP3.LUT R166, R252, 0x40, RZ, 0x3c, !PT ;  /* 0x00000040fca67812 */ /* 0x008fc600078e3cff */
        /* <DEDUP_REMOVED lines=24> */
[----:B------:R1:W-:Y:S01]  /*e780*/  STS.U16 [R166+UR6+0x23e00], R167 ;  /* 0x023e00a7a6007988 */ /* 0x0003e20008000406 */
[----:B------:R2:W-:Y:S06]  /*e790*/  MEMBAR.ALL.CTA ;  /* 0x0000000000007992 */ /* 0x0005ec0000008000 */
[----:B--2---:R-:W2:Y:S04]  /*e7a0*/  FENCE.VIEW.ASYNC.S ;  /* 0x00000000000073c6 */ /* 0x004ea80000000000 */
[----:B-1----:R0:W5:Y:S04]  /*e7b0*/  LDL.LU R166, [R1+0x44c] ;  /* 0x00044c0001a67983 */ /* 0x0021680000300800 */
[----:B------:R0:W5:Y:S01]  /*e7c0*/  LDL.LU R167, [R1+0x448] ;  /* 0x0004480001a77983 */ /* 0x0001620000300800 */
[----:B------:R-:W-:-:S04]  /*e7d0*/  ULEA UR77, UR70, UR6, 0x3 ;  /* 0x00000006464d7291 */ /* 0x000fc8000f8e18ff */
[----:B------:R-:W-:Y:S01]  /*e7e0*/  UIADD3 UR77, UPT, UPT, UR77, 0x24000, URZ ;  /* 0x000240004d4d7890 */ /* 0x000fe2000fffe0ff */
[----:B--2---:R-:W-:Y:S06]  /*e7f0*/  BAR.SYNC.DEFER_BLOCKING 0x0 ;  /* 0x0000000000007b1d */ /* 0x004fec0000010000 */
[----:B------:R-:W-:Y:S05]  /*e800*/  BRA.U UP1, `(.L_x_9) ;  /* 0x0000000101f07547 */ /* 0x000fea000b800000 */
[----:B-----5:R1:W-:Y:S01]  /*e810*/  STL [R1+0x44c], R2 ;  /* 0x00044c0201007387 */ /* 0x0203e20000100800 */
[----:B------:R-:W-:Y:S01]  /*e820*/  UMOV UR68, 0x0 ;  /* 0x0000000000447882 */ /* 0x000fe20000000000 */
[----:B------:R-:W-:Y:S01]  /*e830*/  UMOV UR69, 0x8108490 ;  /* 0x0810849000457882 */ /* 0x000fe20000000000 */
[----:B------:R-:W-:Y:S01]  /*e840*/  UMOV UR11, 0x40004040 ;  /* 0x40004040000b7882 */ /* 0x000fe20000000000 */
[----:B------:R2:W-:Y:S01]  /*e850*/  STL [R1+0x448], R0 ;  /* 0x0004480001007387 */ /* 0x0005e20000100800 */
[----:B------:R-:W-:Y:S01]  /*e860*/  UMOV UR56, 0x0 ;  /* 0x0000000000387882 */ /* 0x000fe20000000000 */
[----:B------:R-:W-:Y:S01]  /*e870*/  UMOV UR57, 0x8108490 ;  /* 0x0810849000397882 */ /* 0x000fe20000000000 */
[----:B------:R-:W-:Y:S02]  /*e880*/  UIADD3 UR72, UPT, UPT, UR5, 0x40, URZ ;  /* 0x0000004005487890 */ /* 0x000fe4000fffe0ff */
[----:B------:R-:W-:Y:S01]  /*e890*/  UTCHMMA gdesc[UR10], gdesc[UR54], tmem[UR5], tmem[UR68], idesc[UR69], UPT ;  /* 0x00ff44360a0075ea */ /* 0x000fe2000b800005 */
[----:B------:R-:W-:Y:S01]  /*e8a0*/  UTCHMMA gdesc[UR20], gdesc[UR16], tmem[UR5], tmem[UR56], idesc[UR57], UPT ;  /* 0x00ff3810140075ea */ /* 0x000fe2000b800005 */
[----:B-1----:R-:W-:Y:S01]  /*e8b0*/  MOV.SPILL R2, UR7 ;  /* 0x0000000700027c02 */ /* 0x002fe20009000f00 */
[----:B------:R-:W-:Y:S01]  /*e8c0*/  UMOV UR7, 0x8108490 ;  /* 0x0810849000077882 */ /* 0x000fe20000000000 */
[----:B------:R-:W-:Y:S01]  /*e8d0*/  UIADD3 UR73, UPT, UPT, UR5, 0x40, URZ ;  /* 0x0000004005497890 */ /* 0x000fe2000fffe0ff */
[----:B--2---:R-:W-:Y:S01]  /*e8e0*/  MOV.SPILL R0, UR6 ;  /* 0x0000000600007c02 */ /* 0x004fe20009000f00 */
[----:B------:R-:W-:Y:S01]  /*e8f0*/  UMOV UR6, 0x0 ;  /* 0x0000000000067882 */ /* 0x000fe20000000000 */
[----:B------:R-:W-:-:S02]  /*e900*/  UIADD3 UR74, UPT, UPT, UR5, 0x40, URZ ;  /* 0x00000040054a7890 */ /* 0x000fc4000fffe0ff */
[----:B------:R1:W-:Y:S01]  /*e910*/  UTCHMMA gdesc[UR22], gdesc[UR24], tmem[UR5], tmem[UR6], idesc[UR7], UPT ;  /* 0x00ff0618160075ea */ /* 0x0003e2000b800005 */
[----:B------:R-:W-:Y:S01]  /*e920*/  UIADD3 UR75, UPT, UPT, UR5, 0x40, URZ ;  /* 0x00000040054b7890 */ /* 0x000fe2000fffe0ff */
[----:B------:R-:W-:Y:S01]  /*e930*/  UMOV UR58, 0x0 ;  /* 0x00000000003a7882 */ /* 0x000fe20000000000 */
[----:B------:R-:W-:Y:S01]  /*e940*/  UMOV UR59, 0x8108490 ;  /* 0x08108490003b7882 */ /* 0x000fe20000000000 */
[----:B------:R-:W-:Y:S02]  /*e950*/  UIADD3 UR76, UPT, UPT, UR5, 0x80, URZ ;  /* 0x00000080054c7890 */ /* 0x000fe4000fffe0ff */
[----:B------:R-:W-:Y:S01]  /*e960*/  UTCHMMA gdesc[UR26], gdesc[UR28], tmem[UR5], tmem[UR58], idesc[UR59], UPT ;  /* 0x00ff3a1c1a0075ea */ /* 0x000fe2000b800005 */
[----:B------:R-:W-:Y:S01]  /*e970*/  UMOV UR60, 0x0 ;  /* 0x00000000003c7882 */ /* 0x000fe20000000000 */
[----:B------:R-:W-:Y:S01]  /*e980*/  UMOV UR61, 0x8108490 ;  /* 0x08108490003d7882 */ /* 0x000fe20000000000 */
[----:B------:R-:W-:Y:S01]  /*e990*/  UIADD3 UR4, UPT, UPT, UR5, 0x80, URZ ;  /* 0x0000008005047890 */ /* 0x000fe2000fffe0ff */
[----:B-1----:R-:W-:Y:S01]  /*e9a0*/  R2UR.FILL UR7, R2 ;  /* 0x00000000020772ca */ /* 0x002fe200004e0000 */
[----:B------:R-:W-:Y:S01]  /*e9b0*/  UMOV UR62, 0x0 ;  /* 0x00000000003e7882 */ /* 0x000fe20000000000 */
[----:B------:R1:W5:Y:S01]  /*e9c0*/  LDL.LU R2, [R1+0x44c] ;  /* 0x00044c0001027983 */ /* 0x0003620000300800 */
[----:B------:R-:W-:Y:S01]  /*e9d0*/  R2UR.FILL UR6, R0 ;  /* 0x00000000000672ca */ /* 0x000fe200004e0000 */
[----:B------:R-:W-:Y:S01]  /*e9e0*/  UMOV UR63, 0x8108490 ;  /* 0x08108490003f7882 */ /* 0x000fe20000000000 */
[----:B------:R-:W-:Y:S01]  /*e9f0*/  UMOV UR64, 0x0 ;  /* 0x0000000000407882 */ /* 0x000fe20000000000 */
[----:B------:R1:W5:Y:S01]  /*ea00*/  LDL.LU R0, [R1+0x448] ;  /* 0x0004480001007983 */ /* 0x0003620000300800 */
[----:B------:R-:W-:Y:S01]  /*ea10*/  UIADD3 UR11, UPT, UPT, UR5, 0x80, URZ ;  /* 0x00000080050b7890 */ /* 0x000fe2000fffe0ff */
[----:B------:R-:W-:Y:S01]  /*ea20*/  UMOV UR65, 0x8108490 ;  /* 0x0810849000417882 */ /* 0x000fe20000000000 */
[----:B------:R-:W-:Y:S01]  /*ea30*/  UIADD3 UR71, UPT, UPT, UR5, 0x80, URZ ;  /* 0x0000008005477890 */ /* 0x000fe2000fffe0ff */
[----:B------:R2:W-:Y:S01]  /*ea40*/  UTCHMMA gdesc[UR30], gdesc[UR54], tmem[UR72], tmem[UR60], idesc[UR61], UPT ;  /* 0x00ff3c361e0075ea */ /* 0x0005e2000b800048 */
[----:B------:R-:W-:Y:S01]  /*ea50*/  UMOV UR66, 0x0 ;  /* 0x0000000000427882 */ /* 0x000fe20000000000 */
[----:B------:R-:W-:Y:S01]  /*ea60*/  UMOV UR67, 0x8108490 ;  /* 0x0810849000437882 */ /* 0x000fe20000000000 */
[----:B------:R3:W-:Y:S01]  /*ea70*/  UTCHMMA gdesc[UR32], gdesc[UR16], tmem[UR73], tmem[UR62], idesc[UR63], UPT ;  /* 0x00ff3e10200075ea */ /* 0x0007e2000b800049 */
[----:B------:R4:W-:Y:S01]  /*ea80*/  UTCHMMA gdesc[UR34], gdesc[UR24], tmem[UR74], tmem[UR64], idesc[UR65], UPT ;  /* 0x00ff4018220075ea */ /* 0x0009e2000b80004a */
[----:B------:R0:W-:Y:S01]  /*ea90*/  UTCHMMA gdesc[UR36], gdesc[UR28], tmem[UR75], tmem[UR66], idesc[UR67], UPT ;  /* 0x00ff421c240075ea */ /* 0x0001e2000b80004b */
[----:B------:R0:W-:Y:S01]  /*eaa0*/  UTCHMMA gdesc[UR38], gdesc[UR54], tmem[UR76], tmem[UR68], idesc[UR69], UPT ;  /* 0x00ff4436260075ea */ /* 0x0001e2000b80004c */
[----:B------:R1:W-:Y:S01]  /*eab0*/  UTCHMMA gdesc[UR40], gdesc[UR16], tmem[UR4], tmem[UR56], idesc[UR57], UPT ;  /* 0x00ff3810280075ea */ /* 0x0003e2000b800004 */
[----:B------:R1:W-:Y:S01]  /*eac0*/  UTCHMMA gdesc[UR42], gdesc[UR24], tmem[UR11], tmem[UR58], idesc[UR59], UPT ;  /* 0x00ff3a182a0075ea */ /* 0x0003e2000b80000b */
[----:B------:R1:W-:Y:S01]  /*ead0*/  UTCHMMA gdesc[UR44], gdesc[UR28], tmem[UR71], tmem[UR60], idesc[UR61], UPT ;  /* 0x00ff3c1c2c0075ea */ /* 0x0003e2000b800047 */
[----:B--2---:R-:W-:-:S02]  /*eae0*/  UIADD3 UR72, UPT, UPT, UR5, 0xc0, URZ ;  /* 0x000000c005487890 */ /* 0x004fc4000fffe0ff */
[----:B---3--:R-:W-:Y:S02]  /*eaf0*/  UIADD3 UR73, UPT, UPT, UR5, 0xc0, URZ ;  /* 0x000000c005497890 */ /* 0x008fe4000fffe0ff */
[----:B----4-:R-:W-:Y:S02]  /*eb00*/  UIADD3 UR74, UPT, UPT, UR5, 0xc0, URZ ;  /* 0x000000c0054a7890 */ /* 0x010fe4000fffe0ff */
[----:B0-----:R-:W-:Y:S01]  /*eb10*/  UIADD3 UR75, UPT, UPT, UR5, 0xc0, URZ ;  /* 0x000000c0054b7890 */ /* 0x001fe2000fffe0ff */
[----:B------:R-:W-:Y:S01]  /*eb20*/  UMOV UR68, UR77 ;  /* 0x0000004d00447c82 */ /* 0x000fe20008000000 */
[----:B------:R-:W-:Y:S01]  /*eb30*/  UMOV UR69, URZ ;  /* 0x000000ff00457c82 */ /* 0x000fe20008000000 */
[----:B------:R1:W-:Y:S01]  /*eb40*/  UTCHMMA gdesc[UR46], gdesc[UR54], tmem[UR72], tmem[UR62], idesc[UR63], UPT ;  /* 0x00ff3e362e0075ea */ /* 0x0003e2000b800048 */
[----:B------:R-:W-:Y:S01]  /*eb50*/  UMOV UR76, UR68 ;  /* 0x00000044004c7c82 */ /* 0x000fe20008000000 */
[----:B------:R-:W-:Y:S01]  /*eb60*/  UMOV UR68, 0x0 ;  /* 0x0000000000447882 */ /* 0x000fe20000000000 */
[----:B------:R-:W-:Y:S01]  /*eb70*/  UMOV UR69, 0x8108490 ;  /* 0x0810849000457882 */ /* 0x000fe20000000000 */
[----:B------:R1:W-:Y:S01]  /*eb80*/  UTCHMMA gdesc[UR48], gdesc[UR16], tmem[UR73], tmem[UR64], idesc[UR65], UPT ;  /* 0x00ff4010300075ea */ /* 0x0003e2000b800049 */
[----:B------:R1:W-:Y:S01]  /*eb90*/  UTCHMMA gdesc[UR50], gdesc[UR24], tmem[UR74], tmem[UR66], idesc[UR67], UPT ;  /* 0x00ff4218320075ea */ /* 0x0003e2000b80004a */
[----:B------:R1:W-:Y:S01]  /*eba0*/  UTCHMMA gdesc[UR52], gdesc[UR28], tmem[UR75], tmem[UR68], idesc[UR69], UPT ;  /* 0x00ff441c340075ea */ /* 0x0003e2000b80004b */
[----:B------:R1:W-:Y:S01]  /*ebb0*/  UTCBAR [UR76], URZ ;  /* 0x000000ff4c0073e9 */ /* 0x0003e200080000ff */
[----:B------:R-:W-:Y:S01]  /*ebc0*/  NOP ;  /* 0x0000000000007918 */ /* 0x000fe20000000000 */
.L_x_9:
[----:B-----5:R2:W-:Y:S04]  /*ebd0*/  STL [R1+0x448], R0 ;  /* 0x0004480001007387 */ /* 0x0205e80000100800 */
[----:B--2---:R-:W2:Y:S01]  /*ebe0*/  LDL R0, [R1+0x20] ;  /* 0x0000200001007983 */ /* 0x004ea20000100800 */
[----:B------:R-:W-:-:S04]  /*ebf0*/  UIADD3 UR70, UPT, UPT, UR70, 0x1, URZ ;  /* 0x0000000146467890 */ /* 0x000fc8000fffe0ff */
[----:B------:R-:W-:-:S04]  /*ec00*/  UISETP.GT.AND UP2, UPT, UR70, 0x1, UPT ;  /* 0x000000014600788c */ /* 0x000fc8000bf44270 */
[----:B-1----:R-:W-:Y:S02]  /*ec10*/  USEL UR4, URZ, 0x1, !UP2 ;  /* 0x00000001ff047887 */ /* 0x002fe4000d000000 */
[----:B------:R-:W-:Y:S02]  /*ec20*/  USEL UR70, UR70, URZ, !UP2 ;  /* 0x000000ff46467287 */ /* 0x000fe4000d000000 */
[----:B------:R-:W-:Y:S01]  /*ec30*/  ULOP3.LUT UR11, UR8, UR4, URZ, 0x3c, !UPT ;  /* 0x00000004080b7292 */ /* 0x000fe2000f8e3cff */
[----:B--2---:R-:W-:Y:S02]  /*ec40*/  ISETP.NE.U32.AND P1, PT, R0, UR14, PT ;  /* 0x0000000e00007c0c */ /* 0x004fe4000bf25070 */
[----:B------:R2:W5:Y:S01]  /*ec50*/  LDL.LU R0, [R1+0x448] ;  /* 0x0004480001007983 */ /* 0x0005620000300800 */
[----:B------:R-:W-:-:S03]  /*ec60*/  UMOV UR4, UR8 ;  /* 0x0000000800047c82 */ /* 0x000fc60008000000 */
[----:B------:R-:W-:-:S07]  /*ec70*/  UMOV UR8, UR11 ;  /* 0x0000000b00087c82 */ /* 0x000fce0008000000 */
[----:B--2---:R-:W-:Y:S05]  /*ec80*/  @P1 BRA `(.L_x_10) ;  /* 0xffffff8000701947 */ /* 0x004fea000383ffff */
.L_x_7:
[----:B------:R-:W2:Y:S02]  /*ec90*/  LDCU UR8, c[0x0][0x3a0] ;  /* 0x00007400ff0877ac */ /* 0x000ea40008000800 */
[----:B--2---:R-:W-:-:S04]  /*eca0*/  UIADD3 UR8, UPT, UPT, UR8, 0x3f, URZ ;  /* 0x0000003f08087890 */ /* 0x004fc8000fffe0ff */
[----:B------:R-:W-:-:S09]  /*ecb0*/  UISETP.GE.AND UP1, UPT, UR8, 0x40, UPT ;  /* 0x000000400800788c */ /* 0x000fd2000bf26270 */
[----:B------:R-:W-:Y:S05]  /*ecc0*/  BRA.U !UP1, `(.L_x_11) ;  /* 0x0000000109107547 */ /* 0x000fea000b800000 */
[----:B------:R-:W-:-:S06]  /*ecd0*/  USHF.L.U32 UR4, UR4, 0x1f, URZ ;  /* 0x0000001f04047899 */ /* 0x000fcc00080006ff */
[----:B-----5:R-:W-:-:S04]  /*ece0*/  IMAD.U32 R0, RZ, RZ, UR4 ;  /* 0x00000004ff007e24 */ /* 0x020fc8000f8e00ff */
[----:B------:R-:W2:Y:S02]  /*ecf0*/  SYNCS.PHASECHK.TRANS64.TRYWAIT P1, [UR77], R0 ;  /* 0x00000000ff0075a7 */ /* 0x000ea4000802114d */
[----:B--2---:R-:W-:Y:S05]  /*ed00*/  @!P1 BRA `(.L_x_12) ;  /* 0x0000003000e09947 */ /* 0x004fea0003800000 */
.L_x_11:
[----:B-----5:R-:W2:Y:S01]  /*ed10*/  LDL.LU R135, [R1+0x70] ;  /* 0x0000700001877983 */ /* 0x020ea20000300800 */
[----:B------:R-:W3:Y:S01]  /*ed20*/  LDCU.128 UR8, c[0x0][0x390] ;  /* 0x00007200ff0877ac */ /* 0x000ee20008000c00 */
[----:B------:R-:W-:Y:S06]  /*ed30*/  BAR.SYNC.DEFER_BLOCKING 0x0 ;  /* 0x0000000000007b1d */ /* 0x000fec0000010000 */
[----:B------:R-:W4:Y:S01]  /*ed40*/  LDCU UR4, c[0x0][0x3b8] ;  /* 0x00007700ff0477ac */ /* 0x000f220008000800 */
[----:B------:R-:W0:Y:S01]  /*ed50*/  S2R R148, SR_TID.X ;  /* 0x0000000000947919 */ /* 0x000e220000002100 */
[----:B------:R-:W1:Y:S02]  /*ed60*/  @!P0 SYNCS.CCTL.IV [UR6+0x24000] ;  /* 0x02400000ff0089b1 */ /* 0x000e640008000006 */
[----:B-1----:R-:W-:Y:S06]  /*ed70*/  BAR.SYNC.DEFER_BLOCKING 0x0 ;  /* 0x0000000000007b1d */ /* 0x002fec0000010000 */
[----:B------:R-:W1:Y:S01]  /*ed80*/  LDTM.x128 R4, tmem[UR7] ;  /* 0x00000007000479ee */ /* 0x000e6200083c0000 */
[----:B0-----:R-:W-:-:S02]  /*ed90*/  IMAD.SHL.U32 R0, R148, 0x10, RZ ;  /* 0x0000001094007824 */ /* 0x001fc400078e00ff */
[C---:B------:R-:W-:Y:S01]  /*eda0*/  IMAD.SHL.U32 R2, R148.reuse, 0x20, RZ ;  /* 0x0000002094027824 */ /* 0x040fe200078e00ff */
[----:B------:R-:W-:Y:S02]  /*edb0*/  LOP3.LUT R148, R148, 0xff, RZ, 0xc0, !PT ;  /* 0x000000ff94947812 */ /* 0x000fe400078ec0ff */
[----:B------:R-:W-:Y:S02]  /*edc0*/  LOP3.LUT R0, R0, 0x7f0, RZ, 0xc0, !PT ;  /* 0x000007f000007812 */ /* 0x000fe400078ec0ff */
[----:B------:R-:W-:Y:S01]  /*edd0*/  LOP3.LUT R3, R2, 0x1000, RZ, 0xc0, !PT ;  /* 0x0000100002037812 */ /* 0x000fe200078ec0ff */
[----:B------:R-:W0:Y:S01]  /*ede0*/  @!P0 SYNCS.CCTL.IV [UR6+0x24008] ;  /* 0x02400800ff0089b1 */ /* 0x000e220008000006 */
[----:B------:R-:W-:Y:S01]  /*edf0*/  NOP ;  /* 0x0000000000007918 */ /* 0x000fe20000000000 */
[----:B-1----:R-:W-:Y:S02]  /*ee00*/  F2FP.BF16.F32.PACK_AB R4, R5, R4 ;  /* 0x000000040504723e */ /* 0x002fe400000010ff */
[----:B------:R-:W-:-:S02]  /*ee10*/  F2FP.BF16.F32.PACK_AB R68, R69, R68 ;  /* 0x000000444544723e */ /* 0x000fc400000010ff */
[----:B------:R-:W-:Y:S02]  /*ee20*/  F2FP.BF16.F32.PACK_AB R5, R7, R6 ;  /* 0x000000060705723e */ /* 0x000fe400000010ff */
[----:B------:R-:W-:Y:S02]  /*ee30*/  F2FP.BF16.F32.PACK_AB R69, R71, R70 ;  /* 0x000000464745723e */ /* 0x000fe400000010ff */
[----:B------:R-:W-:Y:S02]  /*ee40*/  F2FP.BF16.F32.PACK_AB R6, R9, R8 ;  /* 0x000000080906723e */ /* 0x000fe400000010ff */
[----:B------:R-:W-:Y:S02]  /*ee50*/  F2FP.BF16.F32.PACK_AB R7, R11, R10 ;  /* 0x0000000a0b07723e */ /* 0x000fe400000010ff */
[----:B------:R-:W-:Y:S02]  /*ee60*/  F2FP.BF16.F32.PACK_AB R70, R73, R72 ;  /* 0x000000484946723e */ /* 0x000fe400000010ff */
[----:B------:R-:W-:-:S02]  /*ee70*/  F2FP.BF16.F32.PACK_AB R71, R75, R74 ;  /* 0x0000004a4b47723e */ /* 0x000fc400000010ff */
[----:B------:R-:W-:Y:S01]  /*ee80*/  F2FP.BF16.F32.PACK_AB R142, R57, R56 ;  /* 0x00000038398e723e */ /* 0x000fe200000010ff */
[----:B------:R-:W4:Y:S01]  /*ee90*/  LDL.LU R75, [R1+0xd0] ;  /* 0x0000d000014b7983 */ /* 0x000f220000300800 */
[----:B------:R-:W-:Y:S02]  /*eea0*/  F2FP.BF16.F32.PACK_AB R143, R59, R58 ;  /* 0x0000003a3b8f723e */ /* 0x000fe400000010ff */
[----:B------:R-:W-:Y:S01]  /*eeb0*/  F2FP.BF16.F32.PACK_AB R144, R61, R60 ;  /* 0x0000003c3d90723e */ /* 0x000fe200000010ff */
[----:B------:R-:W4:Y:S01]  /*eec0*/  LDL.LU R74, [R1+0xf0] ;  /* 0x0000f000014a7983 */ /* 0x000f220000300800 */
[----:B------:R-:W-:Y:S02]  /*eed0*/  F2FP.BF16.F32.PACK_AB R145, R63, R62 ;  /* 0x0000003e3f91723e */ /* 0x000fe400000010ff */
[----:B------:R-:W-:Y:S02]  /*eee0*/  F2FP.BF16.F32.PACK_AB R12, R13, R12 ;  /* 0x0000000c0d0c723e */ /* 0x000fe400000010ff */
[----:B------:R-:W-:-:S02]  /*eef0*/  F2FP.BF16.F32.PACK_AB R76, R77, R76 ;  /* 0x0000004c4d4c723e */ /* 0x000fc400000010ff */
[----:B------:R-:W-:Y:S02]  /*ef00*/  F2FP.BF16.F32.PACK_AB R13, R15, R14 ;  /* 0x0000000e0f0d723e */ /* 0x000fe400000010ff */
[----:B------:R-:W-:Y:S02]  /*ef10*/  F2FP.BF16.F32.PACK_AB R77, R79, R78 ;  /* 0x0000004e4f4d723e */ /* 0x000fe400000010ff */
[----:B------:R-:W-:Y:S02]  /*ef20*/  F2FP.BF16.F32.PACK_AB R14, R17, R16 ;  /* 0x00000010110e723e */ /* 0x000fe400000010ff */
        /* <DEDUP_REMOVED lines=34> */
[----:B------:R-:W-:Y:S01]  /*f150*/  F2FP.BF16.F32.PACK_AB R137, R47, R46 ;  /* 0x0000002e2f89723e */ /* 0x000fe200000010ff */
[----:B------:R-:W1:Y:S01]  /*f160*/  LDC R45, c[0x0][0x3b4] ;  /* 0x0000ed00ff2d7b82 */ /* 0x000e620000000800 */
        /* <DEDUP_REMOVED lines=12> */
[C---:B--2---:R-:W-:Y:S02]  /*f230*/  VIADD R132, R135.reuse, 0x3 ;  /* 0x0000000387847836 */ /* 0x044fe40000000000 */
[C---:B------:R-:W-:Y:S02]  /*f240*/  VIADD R134, R135.reuse, 0x1 ;  /* 0x0000000187867836 */ /* 0x040fe40000000000 */
[----:B------:R-:W-:Y:S01]  /*f250*/  VIADD R133, R135, 0x2 ;  /* 0x0000000287857836 */ /* 0x000fe20000000000 */
[----:B---3--:R-:W-:Y:S02]  /*f260*/  ISETP.GE.AND P3, PT, R132, UR11, PT ;  /* 0x0000000b84007c0c */ /* 0x008fe4000bf66270 */
[----:B------:R-:W-:-:S02]  /*f270*/  IADD3 R132, PT, PT, R0, UR6, R3 ;  /* 0x0000000600847c10 */ /* 0x000fc4000fffe003 */
[----:B------:R-:W-:Y:S02]  /*f280*/  LEA R0, R148, UR6, 0x4 ;  /* 0x0000000694007c11 */ /* 0x000fe4000f8e20ff */
[C---:B------:R-:W-:Y:S01]  /*f290*/  ISETP.GE.AND P5, PT, R135.reuse, UR11, PT ;  /* 0x0000000b87007c0c */ /* 0x040fe2000bfa6270 */
[----:B0-----:R-:W-:Y:S01]  /*f2a0*/  STS.128 [R132], R4 ;  /* 0x0000000484007388 */ /* 0x001fe20000000c00 */
[C---:B------:R-:W-:Y:S01]  /*f2b0*/  VIADD R64, R135.reuse, 0x4 ;  /* 0x0000000487407836 */ /* 0x040fe20000000000 */
[----:B------:R-:W-:Y:S02]  /*f2c0*/  ISETP.GE.AND P2, PT, R134, UR11, PT ;  /* 0x0000000b86007c0c */ /* 0x000fe4000bf46270 */
[----:B------:R0:W-:Y:S01]  /*f2d0*/  STS.128 [R132+0x800], R68 ;  /* 0x0008004484007388 */ /* 0x0001e20000000c00 */
[----:B----4-:R-:W-:Y:S01]  /*f2e0*/  IMAD R65, R135, UR4, RZ ;  /* 0x0000000487417c24 */ /* 0x010fe2000f8e02ff */
[----:B------:R-:W-:Y:S01]  /*f2f0*/  ISETP.GE.AND P1, PT, R133, UR11, PT ;  /* 0x0000000b85007c0c */ /* 0x000fe2000bf26270 */
[----:B------:R-:W-:Y:S06]  /*f300*/  BAR.SYNC.DEFER_BLOCKING 0x0 ;  /* 0x0000000000007b1d */ /* 0x000fec0000010000 */
[----:B------:R-:W2:Y:S04]  /*f310*/  LDS.128 R60, [R0] ;  /* 0x00000000003c7984 */ /* 0x000ea80000000c00 */
[----:B------:R-:W3:Y:S01]  /*f320*/  LDS.128 R56, [R0+0x1000] ;  /* 0x0010000000387984 */ /* 0x000ee20000000c00 */
[----:B------:R-:W-:Y:S06]  /*f330*/  BAR.SYNC.DEFER_BLOCKING 0x0 ;  /* 0x0000000000007b1d */ /* 0x000fec0000010000 */
[----:B------:R-:W-:Y:S04]  /*f340*/  STS.128 [R132], R12 ;  /* 0x0000000c84007388 */ /* 0x000fe80000000c00 */
[----:B------:R-:W-:Y:S01]  /*f350*/  STS.128 [R132+0x800], R76 ;  /* 0x0008004c84007388 */ /* 0x000fe20000000c00 */
[----:B------:R-:W-:Y:S06]  /*f360*/  BAR.SYNC.DEFER_BLOCKING 0x0 ;  /* 0x0000000000007b1d */ /* 0x000fec0000010000 */
[----:B------:R-:W4:Y:S04]  /*f370*/  LDS.128 R52, [R0] ;  /* 0x0000000000347984 */ /* 0x000f280000000c00 */
[----:B------:R-:W0:Y:S01]  /*f380*/  LDS.128 R48, [R0+0x1000] ;  /* 0x0010000000307984 */ /* 0x000e220000000c00 */
[----:B------:R-:W-:Y:S06]  /*f390*/  BAR.SYNC.DEFER_BLOCKING 0x0 ;  /* 0x0000000000007b1d */ /* 0x000fec0000010000 */
[----:B------:R-:W-:Y:S04]  /*f3a0*/  STS.128 [R132], R20 ;  /* 0x0000001484007388 */ /* 0x000fe80000000c00 */
[----:B------:R-:W-:Y:S01]  /*f3b0*/  STS.128 [R132+0x800], R84 ;  /* 0x0008005484007388 */ /* 0x000fe20000000c00 */
[----:B------:R-:W-:Y:S06]  /*f3c0*/  BAR.SYNC.DEFER_BLOCKING 0x0 ;  /* 0x0000000000007b1d */ /* 0x000fec0000010000 */
[----:B------:R-:W0:Y:S04]  /*f3d0*/  LDS.128 R40, [R0] ;  /* 0x0000000000287984 */ /* 0x000e280000000c00 */
        /* <DEDUP_REMOVED lines=23> */
[----:B------:R-:W2:Y:S04]  /*f550*/  LDS.128 R8, [R0] ;  /* 0x0000000000087984 */ /* 0x000ea80000000c00 */
[----:B------:R-:W3:Y:S01]  /*f560*/  LDS.128 R4, [R0+0x1000] ;  /* 0x0010000000047984 */ /* 0x000ee20000000c00 */
[----:B------:R-:W-:Y:S01]  /*f570*/  BAR.SYNC.DEFER_BLOCKING 0x0 ;  /* 0x0000000000007b1d */ /* 0x000fe20000010000 */
[C---:B-1----:R-:W-:Y:S01]  /*f580*/  IMAD R44, R75.reuse, R45, RZ ;  /* 0x0000002d4b2c7224 */ /* 0x042fe200078e02ff */
[----:B------:R-:W-:-:S03]  /*f590*/  ISETP.GE.AND P0, PT, R75, UR10, PT ;  /* 0x0000000a4b007c0c */ /* 0x000fc6000bf06270 */
[----:B------:R-:W-:Y:S01]  /*f5a0*/  IMAD R45, R45, 0x100, R44 ;  /* 0x000001002d2d7824 */ /* 0x000fe200078e022c */
[C---:B------:R-:W-:Y:S02]  /*f5b0*/  LEA R2, P4, R44.reuse, UR8, 0x1 ;  /* 0x000000082c027c11 */ /* 0x040fe4000f8808ff */
[----:B------:R-:W-:Y:S02]  /*f5c0*/  ISETP.LT.AND P0, PT, R135, UR11, !P0 ;  /* 0x0000000b87007c0c */ /* 0x000fe4000c701270 */
[----:B------:R-:W-:Y:S02]  /*f5d0*/  LEA.HI.X.SX32 R3, R44, UR9, 0x1, P4 ;  /* 0x000000092c037c11 */ /* 0x000fe4000a0f0eff */
[----:B------:R-:W-:Y:S01]  /*f5e0*/  LEA R44, P4, R45, UR8, 0x1 ;  /* 0x000000082d2c7c11 */ /* 0x000fe2000f8808ff */
[----:B------:R-:W-:Y:S04]  /*f5f0*/  STS.128 [R132], R144 ;  /* 0x0000009084007388 */ /* 0x000fe80000000c00 */
[----:B------:R-:W-:Y:S01]  /*f600*/  STS.128 [R132+0x800], R124 ;  /* 0x0008007c84007388 */ /* 0x000fe20000000c00 */
[----:B------:R-:W-:Y:S01]  /*f610*/  BAR.SYNC.DEFER_BLOCKING 0x0 ;  /* 0x0000000000007b1d */ /* 0x000fe20000010000 */
[----:B------:R-:W-:-:S02]  /*f620*/  ISETP.LT.AND P5, PT, R74, UR10, !P5 ;  /* 0x0000000a4a007c0c */ /* 0x000fc4000efa1270 */
[----:B------:R-:W-:Y:S01]  /*f630*/  LEA.HI.X.SX32 R45, R45, UR9, 0x1, P4 ;  /* 0x000000092d2d7c11 */ /* 0x000fe2000a0f0eff */
[----:B------:R-:W-:Y:S01]  /*f640*/  IMAD.WIDE R46, R65, 0x2, R2 ;  /* 0x00000002412e7825 */ /* 0x000fe200078e0202 */
[----:B------:R-:W-:Y:S02]  /*f650*/  ISETP.LT.AND P6, PT, R75, UR10, !P2 ;  /* 0x0000000a4b007c0c */ /* 0x000fe4000d7c1270 */
[----:B------:R-:W-:Y:S01]  /*f660*/  ISETP.GE.AND P4, PT, R64, UR11, PT ;  /* 0x0000000b40007c0c */ /* 0x000fe2000bf86270 */
[C---:B0-----:R-:W-:Y:S02]  /*f670*/  VIADD R69, R65.reuse, UR4 ;  /* 0x0000000441457c36 */ /* 0x041fe40008000000 */
[----:B------:R-:W-:-:S04]  /*f680*/  IMAD.WIDE R64, R65, 0x2, R44 ;  /* 0x0000000241407825 */ /* 0x000fc800078e022c */
[----:B------:R-:W-:Y:S01]  /*f690*/  VIADD R66, R135, 0x5 ;  /* 0x0000000587427836 */ /* 0x000fe20000000000 */
[----:B------:R-:W-:Y:S01]  /*f6a0*/  ISETP.LT.AND P2, PT, R74, UR10, !P2 ;  /* 0x0000000a4a007c0c */ /* 0x000fe2000d741270 */
[C---:B------:R-:W-:Y:S01]  /*f6b0*/  VIADD R73, R69.reuse, UR4 ;  /* 0x0000000445497c36 */ /* 0x040fe20008000000 */
[----:B--2---:R0:W-:Y:S02]  /*f6c0*/  @P0 STG.E.U16 desc[UR18][R46.64], R60 ;  /* 0x0000003c2e000986 */ /* 0x0041e4000c101512 */
[----:B------:R-:W-:Y:S01]  /*f6d0*/  ISETP.GE.AND P0, PT, R66, UR11, PT ;  /* 0x0000000b42007c0c */ /* 0x000fe2000bf06270 */
[----:B------:R-:W-:Y:S01]  /*f6e0*/  IMAD.WIDE R66, R69, 0x2, R2 ;  /* 0x0000000245427825 */ /* 0x000fe200078e0202 */
[----:B---3--:R1:W-:Y:S01]  /*f6f0*/  @P5 STG.E.U16 desc[UR18][R64.64], R56 ;  /* 0x0000003840005986 */ /* 0x0083e2000c101512 */
[----:B------:R-:W-:Y:S02]  /*f700*/  ISETP.LT.AND P5, PT, R75, UR10, !P1 ;  /* 0x0000000a4b007c0c */ /* 0x000fe4000cfa1270 */
[----:B------:R-:W-:-:S02]  /*f710*/  ISETP.LT.AND P1, PT, R74, UR10, !P1 ;  /* 0x0000000a4a007c0c */ /* 0x000fc4000cf21270 */
[----:B0-----:R-:W-:Y:S01]  /*f720*/  PRMT R47, R60, 0x7632, R47 ;  /* 0x000076323c2f7816 */ /* 0x001fe2000000002f */
[----:B------:R-:W-:Y:S01]  /*f730*/  IMAD.WIDE R70, R73, 0x2, R44 ;  /* 0x0000000249467825 */ /* 0x000fe200078e022c */
[----:B-1----:R-:W-:-:S03]  /*f740*/  PRMT R65, R56, 0x7632, R65 ;  /* 0x0000763238417816 */ /* 0x002fc60000000041 */
[----:B------:R0:W-:Y:S02]  /*f750*/  @P6 STG.E.U16 desc[UR18][R66.64], R47 ;  /* 0x0000002f42006986 */ /* 0x0001e4000c101512 */
[----:B0-----:R-:W-:-:S04]  /*f760*/  IMAD.WIDE R46, R69, 0x2, R44 ;  /* 0x00000002452e7825 */ /* 0x001fc800078e022c */
[----:B------:R-:W-:Y:S01]  /*f770*/  IMAD.WIDE R68, R73, 0x2, R2 ;  /* 0x0000000249447825 */ /* 0x000fe200078e0202 */
[----:B------:R0:W-:Y:S04]  /*f780*/  @P2 STG.E.U16 desc[UR18][R46.64], R65 ;  /* 0x000000412e002986 */ /* 0x0001e8000c101512 */
[----:B------:R1:W-:Y:S04]  /*f790*/  @P5 STG.E.U16 desc[UR18][R68.64], R61 ;  /* 0x0000003d44005986 */ /* 0x0003e8000c101512 */
[----:B------:R2:W-:Y:S01]  /*f7a0*/  @P1 STG.E.U16 desc[UR18][R70.64], R57 ;  /* 0x0000003946001986 */ /* 0x0005e2000c101512 */
[----:B------:R-:W-:-:S02]  /*f7b0*/  ISETP.LT.AND P1, PT, R75, UR10, !P3 ;  /* 0x0000000a4b007c0c */ /* 0x000fc4000df21270 */
[C---:B------:R-:W-:Y:S01]  /*f7c0*/  ISETP.LT.AND P3, PT, R74.reuse, UR10, !P3 ;  /* 0x0000000a4a007c0c */ /* 0x040fe2000df61270 */
[----:B------:R-:W-:Y:S01]  /*f7d0*/  VIADD R73, R73, UR4 ;  /* 0x0000000449497c36 */ /* 0x000fe20008000000 */
[----:B------:R-:W-:Y:S01]  /*f7e0*/  ISETP.LT.AND P5, PT, R75, UR10, !P4 ;  /* 0x0000000a4b007c0c */ /* 0x000fe2000e7a1270 */
[----:B------:R-:W-:Y:S01]  /*f7f0*/  VIADD R60, R135, 0x7 ;  /* 0x00000007873c7836 */ /* 0x000fe20000000000 */
[----:B------:R-:W-:Y:S01]  /*f800*/  ISETP.LT.AND P4, PT, R74, UR10, !P4 ;  /* 0x0000000a4a007c0c */ /* 0x000fe2000e781270 */
[----:B0-----:R-:W-:Y:S01]  /*f810*/  IMAD.WIDE R46, R73, 0x2, R2 ;  /* 0x00000002492e7825 */ /* 0x001fe200078e0202 */
[----:B-1----:R-:W-:Y:S02]  /*f820*/  PRMT R69, R61, 0x7632, R69 ;  /* 0x000076323d457816 */ /* 0x002fe40000000045 */
[----:B--2---:R-:W-:Y:S01]  /*f830*/  PRMT R71, R57, 0x7632, R71 ;  /* 0x0000763239477816 */ /* 0x004fe20000000047 */
[C---:B------:R-:W-:Y:S02]  /*f840*/  IMAD.WIDE R56, R73.reuse, 0x2, R44 ;  /* 0x0000000249387825 */ /* 0x040fe400078e022c */
[----:B------:R0:W-:Y:S02]  /*f850*/  @P1 STG.E.U16 desc[UR18][R46.64], R69 ;  /* 0x000000452e001986 */ /* 0x0001e4000c101512 */
[----:B------:R-:W-:Y:S01]  /*f860*/  VIADD R67, R73, UR4 ;  /* 0x0000000449437c36 */ /* 0x000fe20008000000 */
[----:B------:R-:W-:Y:S01]  /*f870*/  ISETP.GE.AND P2, PT, R60, UR11, PT ;  /* 0x0000000b3c007c0c */ /* 0x000fe2000bf46270 */
[----:B------:R-:W-:Y:S01]  /*f880*/  VIADD R72, R135, 0x6 ;  /* 0x0000000687487836 */ /* 0x000fe20000000000 */
[----:B------:R1:W-:Y:S01]  /*f890*/  @P3 STG.E.U16 desc[UR18][R56.64], R71 ;  /* 0x0000004738003986 */ /* 0x0003e2000c101512 */
[----:B------:R-:W-:Y:S01]  /*f8a0*/  IMAD.WIDE R60, R67, 0x2, R2 ;  /* 0x00000002433c7825 */ /* 0x000fe200078e0202 */
[----:B------:R-:W-:-:S02]  /*f8b0*/  ISETP.LT.AND P3, PT, R75, UR10, !P0 ;  /* 0x0000000a4b007c0c */ /* 0x000fc4000c761270 */
[----:B------:R-:W-:Y:S01]  /*f8c0*/  ISETP.LT.AND P0, PT, R74, UR10, !P0 ;  /* 0x0000000a4a007c0c */ /* 0x000fe2000c701270 */
[C---:B------:R-:W-:Y:S01]  /*f8d0*/  IMAD.WIDE R64, R67.reuse, 0x2, R44 ;  /* 0x0000000243407825 */ /* 0x040fe200078e022c */
[----:B------:R-:W-:Y:S01]  /*f8e0*/  ISETP.GE.AND P6, PT, R72, UR11, PT ;  /* 0x0000000b48007c0c */ /* 0x000fe2000bfc6270 */
[----:B------:R2:W-:Y:S02]  /*f8f0*/  @P5 STG.E.U16 desc[UR18][R60.64], R62 ;  /* 0x0000003e3c005986 */ /* 0x0005e4000c101512 */
[----:B------:R-:W-:Y:S02]  /*f900*/  VIADD R67, R67, UR4 ;  /* 0x0000000443437c36 */ /* 0x000fe40008000000 */
[----:B------:R3:W-:Y:S01]  /*f910*/  @P4 STG.E.U16 desc[UR18][R64.64], R58 ;  /* 0x0000003a40004986 */ /* 0x0007e2000c101512 */
[----:B------:R-:W-:Y:S01]  /*f920*/  ISETP.LT.AND P4, PT, R75, UR10, !P6 ;  /* 0x0000000a4b007c0c */ /* 0x000fe2000f781270 */
[----:B0-----:R-:W-:Y:S01]  /*f930*/  IMAD.WIDE R46, R67, 0x2, R2 ;  /* 0x00000002432e7825 */ /* 0x001fe200078e0202 */
[----:B------:R-:W-:-:S03]  /*f940*/  ISETP.LT.AND P6, PT, R74, UR10, !P6 ;  /* 0x0000000a4a007c0c */ /* 0x000fc6000f7c1270 */
[----:B-1----:R-:W-:Y:S01]  /*f950*/  IMAD.WIDE R56, R67, 0x2, R44 ;  /* 0x0000000243387825 */ /* 0x002fe200078e022c */
[----:B--2---:R-:W-:-:S03]  /*f960*/  PRMT R61, R62, 0x7632, R61 ;  /* 0x000076323e3d7816 */ /* 0x004fc6000000003d */
[----:B------:R-:W-:Y:S01]  /*f970*/  VIADD R69, R67, UR4 ;  /* 0x0000000443457c36 */ /* 0x000fe20008000000 */
[----:B---3--:R-:W-:Y:S01]  /*f980*/  PRMT R65, R58, 0x7632, R65 ;  /* 0x000076323a417816 */ /* 0x008fe20000000041 */
[----:B------:R-:W-:Y:S01]  /*f990*/  VIADD R66, R135, 0x8 ;  /* 0x0000000887427836 */ /* 0x000fe20000000000 */
[----:B------:R0:W-:Y:S04]  /*f9a0*/  @P3 STG.E.U16 desc[UR18][R46.64], R61 ;  /* 0x0000003d2e003986 */ /* 0x0001e8000c101512 */
[----:B------:R1:W-:Y:S01]  /*f9b0*/  @P0 STG.E.U16 desc[UR18][R56.64], R65 ;  /* 0x0000004138000986 */ /* 0x0003e2000c101512 */
[----:B------:R-:W-:Y:S02]  /*f9c0*/  ISETP.LT.AND P0, PT, R75, UR10, !P2 ;  /* 0x0000000a4b007c0c */ /* 0x000fe4000d701270 */
[----:B------:R-:W-:Y:S01]  /*f9d0*/  ISETP.GE.AND P1, PT, R66, UR11, PT ;  /* 0x0000000b42007c0c */ /* 0x000fe2000bf26270 */
[----:B0-----:R-:W-:-:S04]  /*f9e0*/  IMAD.WIDE R60, R69, 0x2, R2 ;  /* 0x00000002453c7825 */ /* 0x001fc800078e0202 */
[C---:B-1----:R-:W-:Y:S01]  /*f9f0*/  IMAD.WIDE R64, R69.reuse, 0x2, R44 ;  /* 0x0000000245407825 */ /* 0x042fe200078e022c */
[----:B------:R-:W-:Y:S01]  /*fa00*/  @P4 STG.E.U16 desc[UR18][R60.64], R63 ;  /* 0x0000003f3c004986 */ /* 0x000fe2000c101512 */
[C---:B------:R-:W-:Y:S02]  /*fa10*/  ISETP.LT.AND P2, PT, R74.reuse, UR10, !P2 ;  /* 0x0000000a4a007c0c */ /* 0x040fe4000d741270 */
[----:B------:R-:W-:Y:S01]  /*fa20*/  VIADD R69, R69, UR4 ;  /* 0x0000000445457c36 */ /* 0x000fe20008000000 */
[----:B------:R0:W-:Y:S01]  /*fa30*/  @P6 STG.E.U16 desc[UR18][R64.64], R59 ;  /* 0x0000003b40006986 */ /* 0x0001e2000c101512 */
[----:B------:R-:W-:Y:S01]  /*fa40*/  ISETP.LT.AND P6, PT, R75, UR10, !P1 ;  /* 0x0000000a4b007c0c */ /* 0x000fe2000cfc1270 */
[----:B------:R-:W-:Y:S01]  /*fa50*/  VIADD R58, R135, 0xb ;  /* 0x0000000b873a7836 */ /* 0x000fe20000000000 */
[----:B------:R-:W-:Y:S01]  /*fa60*/  PRMT R57, R63, 0x7632, R57 ;  /* 0x000076323f397816 */ /* 0x000fe20000000039 */
[----:B------:R-:W-:Y:S01]  /*fa70*/  IMAD.WIDE R46, R69, 0x2, R2 ;  /* 0x00000002452e7825 */ /* 0x000fe200078e0202 */
[----:B------:R-:W-:-:S03]  /*fa80*/  ISETP.LT.AND P1, PT, R74, UR10, !P1 ;  /* 0x0000000a4a007c0c */ /* 0x000fc6000cf21270 */
[----:B------:R-:W-:Y:S01]  /*fa90*/  VIADD R67, R69, UR4 ;  /* 0x0000000445437c36 */ /* 0x000fe20008000000 */
[----:B------:R1:W-:Y:S01]  /*faa0*/  @P0 STG.E.U16 desc[UR18][R46.64], R57 ;  /* 0x000000392e000986 */ /* 0x0003e2000c101512 */
[C---:B------:R-:W-:Y:S01]  /*fab0*/  VIADD R68, R135.reuse, 0x9 ;  /* 0x0000000987447836 */ /* 0x040fe20000000000 */
[----:B------:R-:W-:Y:S01]  /*fac0*/  ISETP.GE.AND P4, PT, R58, UR11, PT ;  /* 0x0000000b3a007c0c */ /* 0x000fe2000bf86270 */
[----:B------:R-:W-:Y:S01]  /*fad0*/  VIADD R66, R135, 0xa ;  /* 0x0000000a87427836 */ /* 0x000fe20000000000 */
[----:B0-----:R-:W-:Y:S01]  /*fae0*/  PRMT R65, R59, 0x7632, R65 ;  /* 0x000076323b417816 */ /* 0x001fe20000000041 */
[----:B------:R-:W-:Y:S01]  /*faf0*/  IMAD.WIDE R58, R67, 0x2, R2 ;  /* 0x00000002433a7825 */ /* 0x000fe200078e0202 */
[----:B------:R-:W-:-:S03]  /*fb00*/  ISETP.GE.AND P5, PT, R68, UR11, PT ;  /* 0x0000000b44007c0c */ /* 0x000fc6000bfa6270 */
[----:B------:R-:W-:-:S04]  /*fb10*/  IMAD.WIDE R60, R67, 0x2, R44 ;  /* 0x00000002433c7825 */ /* 0x000fc800078e022c */
[----:B-1----:R-:W-:Y:S01]  /*fb20*/  IMAD.WIDE R56, R69, 0x2, R44 ;  /* 0x0000000245387825 */ /* 0x002fe200078e022c */
[----:B------:R-:W-:-:S04]  /*fb30*/  ISETP.GE.AND P3, PT, R66, UR11, PT ;  /* 0x0000000b42007c0c */ /* 0x000fc8000bf66270 */
[----:B------:R0:W-:Y:S01]  /*fb40*/  @P2 STG.E.U16 desc[UR18][R56.64], R65 ;  /* 0x0000004138002986 */ /* 0x0001e2000c101512 */
[----:B------:R-:W-:-:S03]  /*fb50*/  VIADD R63, R135, 0xc ;  /* 0x0000000c873f7836 */ /* 0x000fc60000000000 */
[----:B----4-:R1:W-:Y:S01]  /*fb60*/  @P6 STG.E.U16 desc[UR18][R58.64], R52 ;  /* 0x000000343a006986 */ /* 0x0103e2000c101512 */
[----:B------:R-:W-:-:S03]  /*fb70*/  VIADD R62, R135, 0xd ;  /* 0x0000000d873e7836 */ /* 0x000fc60000000000 */
[----:B------:R2:W-:Y:S01]  /*fb80*/  @P1 STG.E.U16 desc[UR18][R60.64], R48 ;  /* 0x000000303c001986 */ /* 0x0005e2000c101512 */
[----:B------:R-:W-:Y:S01]  /*fb90*/  ISETP.LT.AND P1, PT, R75, UR10, !P5 ;  /* 0x0000000a4b007c0c */ /* 0x000fe2000ef21270 */
[----:B------:R-:W-:Y:S01]  /*fba0*/  VIADD R67, R67, UR4 ;  /* 0x0000000443437c36 */ /* 0x000fe20008000000 */
[C---:B------:R-:W-:Y:S02]  /*fbb0*/  ISETP.LT.AND P5, PT, R74.reuse, UR10, !P5 ;  /* 0x0000000a4a007c0c */ /* 0x040fe4000efa1270 */
[----:B------:R-:W-:Y:S02]  /*fbc0*/  ISETP.LT.AND P6, PT, R75, UR10, !P3 ;  /* 0x0000000a4b007c0c */ /* 0x000fe4000dfc1270 */
[----:B------:R-:W-:Y:S02]  /*fbd0*/  ISETP.LT.AND P3, PT, R74, UR10, !P3 ;  /* 0x0000000a4a007c0c */ /* 0x000fe4000df61270 */
[----:B------:R-:W-:Y:S01]  /*fbe0*/  ISETP.GE.AND P0, PT, R63, UR11, PT ;  /* 0x0000000b3f007c0c */ /* 0x000fe2000bf06270 */
[C---:B------:R-:W-:Y:S01]  /*fbf0*/  VIADD R63, R67.reuse, UR4 ;  /* 0x00000004433f7c36 */ /* 0x040fe20008000000 */
[----:B------:R-:W-:Y:S01]  /*fc00*/  ISETP.GE.AND P2, PT, R62, UR11, PT ;  /* 0x0000000b3e007c0c */ /* 0x000fe2000bf46270 */
[----:B------:R-:W-:Y:S01]  /*fc10*/  IMAD.WIDE R46, R67, 0x2, R2 ;  /* 0x00000002432e7825 */ /* 0x000fe200078e0202 */
[----:B------:R-:W-:-:S02]  /*fc20*/  PRMT R62, R52, 0x7632, R62 ;  /* 0x00007632343e7816 */ /* 0x000fc4000000003e */
[----:B------:R-:W-:Y:S01]  /*fc30*/  PRMT R64, R48, 0x7632, R64 ;  /* 0x0000763230407816 */ /* 0x000fe20000000040 */
[----:B0-----:R-:W-:-:S04]  /*fc40*/  IMAD.WIDE R56, R67, 0x2, R44 ;  /* 0x0000000243387825 */ /* 0x001fc800078e022c */
[C---:B-1----:R-:W-:Y:S01]  /*fc50*/  IMAD.WIDE R58, R63.reuse, 0x2, R2 ;  /* 0x000000023f3a7825 */ /* 0x042fe200078e0202 */
[----:B------:R-:W-:Y:S03]  /*fc60*/  @P1 STG.E.U16 desc[UR18][R46.64], R62 ;  /* 0x0000003e2e001986 */ /* 0x000fe6000c101512 */
[----:B--2---:R-:W-:Y:S01]  /*fc70*/  IMAD.WIDE R60, R63, 0x2, R44 ;  /* 0x000000023f3c7825 */ /* 0x004fe200078e022c */
[----:B------:R0:W-:Y:S03]  /*fc80*/  @P5 STG.E.U16 desc[UR18][R56.64], R64 ;  /* 0x0000004038005986 */ /* 0x0001e6000c101512 */
[----:B------:R-:W-:Y:S01]  /*fc90*/  VIADD R52, R135, 0xe ;  /* 0x0000000e87347836 */ /* 0x000fe20000000000 */
[----:B------:R1:W-:Y:S01]  /*fca0*/  @P6 STG.E.U16 desc[UR18][R58.64], R53 ;  /* 0x000000353a006986 */ /* 0x0003e2000c101512 */
[----:B------:R-:W-:-:S03]  /*fcb0*/  VIADD R63, R63, UR4 ;  /* 0x000000043f3f7c36 */ /* 0x000fc60008000000 */
[----:B------:R2:W-:Y:S01]  /*fcc0*/  @P3 STG.E.U16 desc[UR18][R60.64], R49 ;  /* 0x000000313c003986 */ /* 0x0005e2000c101512 */
[C---:B------:R-:W-:Y:S02]  /*fcd0*/  ISETP.LT.AND P3, PT, R75.reuse, UR10, !P4 ;  /* 0x0000000a4b007c0c */ /* 0x040fe4000e761270 */
[----:B------:R-:W-:Y:S02]  /*fce0*/  ISETP.LT.AND P4, PT, R74, UR10, !P4 ;  /* 0x0000000a4a007c0c */ /* 0x000fe4000e781270 */
[----:B------:R-:W-:Y:S02]  /*fcf0*/  ISETP.LT.AND P5, PT, R75, UR10, !P0 ;  /* 0x0000000a4b007c0c */ /* 0x000fe4000c7a1270 */
[----:B------:R-:W-:Y:S01]  /*fd00*/  ISETP.GE.AND P1, PT, R52, UR11, PT ;  /* 0x0000000b34007c0c */ /* 0x000fe2000bf26270 */
[----:B------:R-:W-:Y:S02]  /*fd10*/  VIADD R52, R135, 0xf ;  /* 0x0000000f87347836 */ /* 0x000fe40000000000 */
[----:B------:R-:W-:Y:S01]  /*fd20*/  VIADD R65, R63, UR4 ;  /* 0x000000043f417c36 */ /* 0x000fe20008000000 */
[----:B0-----:R-:W-:Y:S01]  /*fd30*/  PRMT R57, R53, 0x7632, R57 ;  /* 0x0000763235397816 */ /* 0x001fe20000000039 */
[----:B------:R-:W-:Y:S01]  /*fd40*/  IMAD.WIDE R46, R63, 0x2, R2 ;  /* 0x000000023f2e7825 */ /* 0x000fe200078e0202 */
[----:B-1----:R-:W-:-:S02]  /*fd50*/  PRMT R59, R49, 0x7632, R59 ;  /* 0x00007632313b7816 */ /* 0x002fc4000000003b */
[----:B------:R-:W-:Y:S01]  /*fd60*/  ISETP.LT.AND P6, PT, R74, UR10, !P0 ;  /* 0x0000000a4a007c0c */ /* 0x000fe2000c7c1270 */
[----:B--2---:R-:W-:Y:S01]  /*fd70*/  IMAD.WIDE R48, R63, 0x2, R44 ;  /* 0x000000023f307825 */ /* 0x004fe200078e022c */
[----:B------:R-:W-:-:S03]  /*fd80*/  ISETP.GE.AND P0, PT, R52, UR11, PT ;  /* 0x0000000b34007c0c */ /* 0x000fc6000bf06270 */
[----:B------:R-:W-:Y:S01]  /*fd90*/  IMAD.WIDE R52, R65, 0x2, R2 ;  /* 0x0000000241347825 */ /* 0x000fe200078e0202 */
[----:B------:R0:W-:Y:S04]  /*fda0*/  @P3 STG.E.U16 desc[UR18][R46.64], R57 ;  /* 0x000000392e003986 */ /* 0x0001e8000c101512 */
[----:B------:R-:W-:Y:S04]  /*fdb0*/  @P4 STG.E.U16 desc[UR18][R48.64], R59 ;  /* 0x0000003b30004986 */ /* 0x000fe8000c101512 */
[----:B------:R1:W-:Y:S01]  /*fdc0*/  @P5 STG.E.U16 desc[UR18][R52.64], R54 ;  /* 0x0000003634005986 */ /* 0x0003e2000c101512 */
[----:B------:R-:W-:-:S02]  /*fdd0*/  ISETP.LT.AND P5, PT, R75, UR10, !P2 ;  /* 0x0000000a4b007c0c */ /* 0x000fc4000d7a1270 */
[----:B------:R-:W-:Y:S01]  /*fde0*/  ISETP.LT.AND P2, PT, R74, UR10, !P2 ;  /* 0x0000000a4a007c0c */ /* 0x000fe2000d741270 */
[----:B0-----:R-:W-:-:S04]  /*fdf0*/  IMAD.WIDE R56, R65, 0x2, R44 ;  /* 0x0000000241387825 */ /* 0x001fc800078e022c */
[----:B------:R-:W-:Y:S01]  /*fe00*/  VIADD R65, R65, UR4 ;  /* 0x0000000441417c36 */ /* 0x000fe20008000000 */
[----:B------:R0:W-:Y:S01]  /*fe10*/  @P6 STG.E.U16 desc[UR18][R56.64], R50 ;  /* 0x0000003238006986 */ /* 0x0001e2000c101512 */
[----:B------:R-:W-:Y:S02]  /*fe20*/  ISETP.LT.AND P6, PT, R75, UR10, !P1 ;  /* 0x0000000a4b007c0c */ /* 0x000fe4000cfc1270 */
[----:B-1----:R-:W-:Y:S01]  /*fe30*/  PRMT R53, R54, 0x7632, R53 ;  /* 0x0000763236357816 */ /* 0x002fe20000000035 */
[----:B------:R-:W-:Y:S01]  /*fe40*/  IMAD.WIDE R46, R65, 0x2, R2 ;  /* 0x00000002412e7825 */ /* 0x000fe200078e0202 */
[----:B------:R-:W-:-:S03]  /*fe50*/  ISETP.LT.AND P1, PT, R74, UR10, !P1 ;  /* 0x0000000a4a007c0c */ /* 0x000fc6000cf21270 */
[----:B------:R-:W-:Y:S01]  /*fe60*/  IMAD.WIDE R48, R65, 0x2, R44 ;  /* 0x0000000241307825 */ /* 0x000fe200078e022c */
[----:B0-----:R-:W-:-:S03]  /*fe70*/  PRMT R57, R50, 0x7632, R57 ;  /* 0x0000763232397816 */ /* 0x001fc60000000039 */
[----:B------:R-:W-:Y:S01]  /*fe80*/  VIADD R65, R65, UR4 ;  /* 0x0000000441417c36 */ /* 0x000fe20008000000 */
[----:B------:R0:W-:Y:S01]  /*fe90*/  @P5 STG.E.U16 desc[UR18][R46.64], R53 ;  /* 0x000000352e005986 */ /* 0x0001e2000c101512 */
[----:B------:R-:W-:-:S03]  /*fea0*/  VIADD R62, R135, 0x10 ;  /* 0x00000010873e7836 */ /* 0x000fc60000000000 */
[----:B------:R1:W-:Y:S01]  /*feb0*/  @P2 STG.E.U16 desc[UR18][R48.64], R57 ;  /* 0x0000003930002986 */ /* 0x0003e2000c101512 */
[----:B------:R-:W-:Y:S02]  /*fec0*/  ISETP.LT.AND P2, PT, R75, UR10, !P0 ;  /* 0x0000000a4b007c0c */ /* 0x000fe4000c741270 */
[----:B------:R-:W-:Y:S01]  /*fed0*/  ISETP.LT.AND P0, PT, R74, UR10, !P0 ;  /* 0x0000000a4a007c0c */ /* 0x000fe2000c701270 */
[----:B------:R-:W-:Y:S01]  /*fee0*/  VIADD R50, R135, 0x13 ;  /* 0x0000001387327836 */ /* 0x000fe20000000000 */
[----:B------:R-:W-:Y:S01]  /*fef0*/  ISETP.GE.AND P3, PT, R62, UR11, PT ;  /* 0x0000000b3e007c0c */ /* 0x000fe2000bf66270 */
[----:B0-----:R-:W-:-:S04]  /*ff00*/  IMAD.WIDE R52, R65, 0x2, R2 ;  /* 0x0000000241347825 */ /* 0x001fc800078e0202 */
[C---:B-1----:R-:W-:Y:S01]  /*ff10*/  IMAD.WIDE R56, R65.reuse, 0x2, R44 ;  /* 0x0000000241387825 */ /* 0x042fe200078e022c */
[----:B------:R0:W-:Y:S03]  /*ff20*/  @P6 STG.E.U16 desc[UR18][R52.64], R55 ;  /* 0x0000003734006986 */ /* 0x0001e6000c101512 */
[----:B------:R-:W-:Y:S01]  /*ff30*/  VIADD R65, R65, UR4 ;  /* 0x0000000441417c36 */ /* 0x000fe20008000000 */
[----:B------:R1:W-:Y:S01]  /*ff40*/  @P1 STG.E.U16 desc[UR18][R56.64], R51 ;  /* 0x0000003338001986 */ /* 0x0003e2000c101512 */
[----:B------:R-:W-:Y:S01]  /*ff50*/  VIADD R58, R135, 0x11 ;  /* 0x00000011873a7836 */ /* 0x000fe20000000000 */
[----:B------:R-:W-:Y:S01]  /*ff60*/  ISETP.LT.AND P1, PT, R75, UR10, !P3 ;  /* 0x0000000a4b007c0c */ /* 0x000fe2000df21270 */
[C---:B------:R-:W-:Y:S01]  /*ff70*/  IMAD.WIDE R46, R65.reuse, 0x2, R2 ;  /* 0x00000002412e7825 */ /* 0x040fe200078e0202 */
[----:B------:R-:W-:Y:S02]  /*ff80*/  ISETP.LT.AND P3, PT, R74, UR10, !P3 ;  /* 0x0000000a4a007c0c */ /* 0x000fe4000df61270 */
[----:B------:R-:W-:Y:S01]  /*ff90*/  ISETP.GE.AND P6, PT, R50, UR11, PT ;  /* 0x0000000b32007c0c */ /* 0x000fe2000bfc6270 */
[----:B------:R-:W-:Y:S01]  /*ffa0*/  IMAD.WIDE R48, R65, 0x2, R44 ;  /* 0x0000000241307825 */ /* 0x000fe200078e022c */
[----:B0-----:R-:W-:-:S02]  /*ffb0*/  PRMT R53, R55, 0x7632, R53 ;  /* 0x0000763237357816 */ /* 0x001fc40000000035 */
[----:B------:R-:W-:Y:S01]  /*ffc0*/  ISETP.GE.AND P4, PT, R58, UR11, PT ;  /* 0x0000000b3a007c0c */ /* 0x000fe2000bf86270 */
[----:B------:R-:W-:Y:S01]  /*ffd0*/  VIADD R50, R135, 0x14 ;  /* 0x0000001487327836 */ /* 0x000fe20000000000 */
[----:B-1----:R-:W-:Y:S01]  /*ffe0*/  PRMT R57, R51, 0x7632, R57 ;  /* 0x0000763233397816 */ /* 0x002fe20000000039 */
[----:B------:R-:W-:Y:S01]  /*fff0*/  VIADD R65, R65, UR4 ;  /* 0x0000000441417c36 */ /* 0x000fe20008000000 */
[----:B------:R0:W-:Y:S01]  /*10000*/  @P2 STG.E.U16 desc[UR18][R46.64], R53 ;  /* 0x000000352e002986 */ /* 0x0001e2000c101512 */
[----:B------:R-:W-:Y:S01]  /*10010*/  VIADD R58, R135, 0x12 ;  /* 0x00000012873a7836 */ /* 0x000fe20000000000 */
[----:B------:R-:W-:Y:S02]  /*10020*/  ISETP.LT.AND P2, PT, R75, UR10, !P4 ;  /* 0x0000000a4b007c0c */ /* 0x000fe4000e741270 */
[----:B------:R1:W-:Y:S01]  /*10030*/  @P0 STG.E.U16 desc[UR18][R48.64], R57 ;  /* 0x0000003930000986 */ /* 0x0003e2000c101512 */
[----:B------:R-:W-:Y:S01]  /*10040*/  ISETP.GE.AND P0, PT, R50, UR11, PT ;  /* 0x0000000b32007c0c */ /* 0x000fe2000bf06270 */
[----:B------:R-:W-:Y:S01]  /*10050*/  IMAD.WIDE R50, R65, 0x2, R44 ;  /* 0x0000000241327825 */ /* 0x000fe200078e022c */
[----:B------:R-:W-:-:S03]  /*10060*/  ISETP.GE.AND P5, PT, R58, UR11, PT ;  /* 0x0000000b3a007c0c */ /* 0x000fc6000bfa6270 */
[----:B0-----:R-:W-:Y:S01]  /*10070*/  IMAD.WIDE R52, R65, 0x2, R2 ;  /* 0x0000000241347825 */ /* 0x001fe200078e0202 */
[----:B------:R-:W-:-:S03]  /*10080*/  ISETP.LT.AND P4, PT, R74, UR10, !P4 ;  /* 0x0000000a4a007c0c */ /* 0x000fc6000e781270 */
[----:B------:R-:W-:Y:S01]  /*10090*/  VIADD R55, R65, UR4 ;  /* 0x0000000441377c36 */ /* 0x000fe20008000000 */
[----:B------:R0:W-:Y:S01]  /*100a0*/  @P1 STG.E.U16 desc[UR18][R52.64], R40 ;  /* 0x0000002834001986 */ /* 0x0001e2000c101512 */
[----:B-1----:R-:W-:-:S03]  /*100b0*/  PRMT R49, R40, 0x7632, R49 ;  /* 0x0000763228317816 */ /* 0x002fc60000000031 */
[----:B------:R-:W-:Y:S01]  /*100c0*/  @P3 STG.E.U16 desc[UR18][R50.64], R36 ;  /* 0x0000002432003986 */ /* 0x000fe2000c101512 */
[----:B------:R-:W-:Y:S01]  /*100d0*/  ISETP.LT.AND P3, PT, R75, UR10, !P5 ;  /* 0x0000000a4b007c0c */ /* 0x000fe2000ef61270 */
[----:B------:R-:W-:Y:S01]  /*100e0*/  IMAD.WIDE R46, R55, 0x2, R2 ;  /* 0x00000002372e7825 */ /* 0x000fe200078e0202 */
[----:B------:R-:W-:-:S03]  /*100f0*/  ISETP.LT.AND P5, PT, R74, UR10, !P5 ;  /* 0x0000000a4a007c0c */ /* 0x000fc6000efa1270 */
[----:B------:R-:W-:Y:S02]  /*10100*/  VIADD R54, R135, 0x15 ;  /* 0x0000001587367836 */ /* 0x000fe40000000000 */
[----:B------:R-:W-:Y:S01]  /*10110*/  VIADD R57, R55, UR4 ;  /* 0x0000000437397c36 */ /* 0x000fe20008000000 */
[----:B------:R1:W-:Y:S02]  /*10120*/  @P2 STG.E.U16 desc[UR18][R46.64], R49 ;  /* 0x000000312e002986 */ /* 0x0003e4000c101512 */
[----:B------:R-:W-:Y:S01]  /*10130*/  ISETP.GE.AND P1, PT, R54, UR11, PT ;  /* 0x0000000b36007c0c */ /* 0x000fe2000bf26270 */
[----:B0-----:R-:W-:Y:S01]  /*10140*/  IMAD.WIDE R52, R57, 0x2, R2 ;  /* 0x0000000239347825 */ /* 0x001fe200078e0202 */
[----:B-1----:R-:W-:-:S03]  /*10150*/  PRMT R47, R36, 0x7632, R47 ;  /* 0x00007632242f7816 */ /* 0x002fc6000000002f */
[----:B------:R-:W-:-:S04]  /*10160*/  IMAD.WIDE R48, R55, 0x2, R44 ;  /* 0x0000000237307825 */ /* 0x000fc800078e022c */
[----:B------:R-:W-:Y:S01]  /*10170*/  IMAD.WIDE R54, R57, 0x2, R44 ;  /* 0x0000000239367825 */ /* 0x000fe200078e022c */
[----:B------:R0:W-:Y:S04]  /*10180*/  @P4 STG.E.U16 desc[UR18][R48.64], R47 ;  /* 0x0000002f30004986 */ /* 0x0001e8000c101512 */
[----:B------:R1:W-:Y:S01]  /*10190*/  @P3 STG.E.U16 desc[UR18][R52.64], R41 ;  /* 0x0000002934003986 */ /* 0x0003e2000c101512 */
[----:B------:R-:W-:Y:S01]  /*101a0*/  ISETP.LT.AND P3, PT, R75, UR10, !P6 ;  /* 0x0000000a4b007c0c */ /* 0x000fe2000f761270 */
[----:B------:R-:W-:Y:S01]  /*101b0*/  VIADD R57, R57, UR4 ;  /* 0x0000000439397c36 */ /* 0x000fe20008000000 */
[C---:B------:R-:W-:Y:S01]  /*101c0*/  ISETP.LT.AND P6, PT, R74.reuse, UR10, !P6 ;  /* 0x0000000a4a007c0c */ /* 0x040fe2000f7c1270 */
[----:B------:R2:W-:Y:S01]  /*101d0*/  @P5 STG.E.U16 desc[UR18][R54.64], R37 ;  /* 0x0000002536005986 */ /* 0x0005e2000c101512 */
[----:B------:R-:W-:Y:S01]  /*101e0*/  ISETP.LT.AND P5, PT, R75, UR10, !P0 ;  /* 0x0000000a4b007c0c */ /* 0x000fe2000c7a1270 */
[----:B------:R-:W-:Y:S01]  /*101f0*/  VIADD R40, R135, 0x17 ;  /* 0x0000001787287836 */ /* 0x000fe20000000000 */
[----:B------:R-:W-:Y:S01]  /*10200*/  ISETP.LT.AND P0, PT, R74, UR10, !P0 ;  /* 0x0000000a4a007c0c */ /* 0x000fe2000c701270 */
[----:B------:R-:W-:-:S02]  /*10210*/  VIADD R51, R57, UR4 ;  /* 0x0000000439337c36 */ /* 0x000fc40008000000 */
[----:B0-----:R-:W-:Y:S01]  /*10220*/  IMAD.WIDE R46, R57, 0x2, R2 ;  /* 0x00000002392e7825 */ /* 0x001fe200078e0202 */
[----:B------:R-:W-:Y:S02]  /*10230*/  ISETP.GE.AND P4, PT, R40, UR11, PT ;  /* 0x0000000b28007c0c */ /* 0x000fe4000bf86270 */
[----:B-1----:R-:W-:Y:S01]  /*10240*/  PRMT R53, R41, 0x7632, R53 ;  /* 0x0000763229357816 */ /* 0x002fe20000000035 */
[----:B------:R-:W-:Y:S01]  /*10250*/  IMAD.WIDE R40, R51, 0x2, R2 ;  /* 0x0000000233287825 */ /* 0x000fe200078e0202 */
[----:B--2---:R-:W-:-:S03]  /*10260*/  PRMT R55, R37, 0x7632, R55 ;  /* 0x0000763225377816 */ /* 0x004fc60000000037 */
[--C-:B------:R-:W-:Y:S01]  /*10270*/  IMAD.WIDE R36, R57, 0x2, R44.reuse ;  /* 0x0000000239247825 */ /* 0x100fe200078e022c */
[----:B------:R0:W-:Y:S03]  /*10280*/  @P3 STG.E.U16 desc[UR18][R46.64], R53 ;  /* 0x000000352e003986 */ /* 0x0001e6000c101512 */
[----:B------:R-:W-:Y:S01]  /*10290*/  IMAD.WIDE R48, R51, 0x2, R44 ;  /* 0x0000000233307825 */ /* 0x000fe200078e022c */
[----:B------:R1:W-:Y:S03]  /*102a0*/  @P6 STG.E.U16 desc[UR18][R36.64], R55 ;  /* 0x0000003724006986 */ /* 0x0003e6000c101512 */
[----:B------:R-:W-:Y:S01]  /*102b0*/  VIADD R56, R135, 0x16 ;  /* 0x0000001687387836 */ /* 0x000fe20000000000 */
[----:B------:R2:W-:Y:S04]  /*102c0*/  @P5 STG.E.U16 desc[UR18][R40.64], R42 ;  /* 0x0000002a28005986 */ /* 0x0005e8000c101512 */
[----:B------:R3:W-:Y:S01]  /*102d0*/  @P0 STG.E.U16 desc[UR18][R48.64], R38 ;  /* 0x0000002630000986 */ /* 0x0007e2000c101512 */
[----:B------:R-:W-:-:S02]  /*102e0*/  ISETP.LT.AND P0, PT, R75, UR10, !P1 ;  /* 0x0000000a4b007c0c */ /* 0x000fc4000cf01270 */
[----:B------:R-:W-:Y:S01]  /*102f0*/  ISETP.LT.AND P1, PT, R74, UR10, !P1 ;  /* 0x0000000a4a007c0c */ /* 0x000fe2000cf21270 */
[----:B------:R-:W-:Y:S01]  /*10300*/  VIADD R51, R51, UR4 ;  /* 0x0000000433337c36 */ /* 0x000fe20008000000 */
[----:B------:R-:W-:Y:S01]  /*10310*/  ISETP.GE.AND P2, PT, R56, UR11, PT ;  /* 0x0000000b38007c0c */ /* 0x000fe2000bf46270 */
[----:B0-----:R-:W-:Y:S01]  /*10320*/  VIADD R46, R135, 0x1a ;  /* 0x0000001a872e7836 */ /* 0x001fe20000000000 */
[----:B------:R-:W-:Y:S01]  /*10330*/  PRMT R47, R42, 0x7632, R47 ;  /* 0x000076322a2f7816 */ /* 0x000fe2000000002f */
[----:B-1----:R-:W-:Y:S01]  /*10340*/  IMAD.WIDE R36, R51, 0x2, R2 ;  /* 0x0000000233247825 */ /* 0x002fe200078e0202 */
[----:B------:R-:W-:Y:S02]  /*10350*/  ISETP.LT.AND P5, PT, R75, UR10, !P2 ;  /* 0x0000000a4b007c0c */ /* 0x000fe4000d7a1270 */
[----:B------:R-:W-:Y:S01]  /*10360*/  ISETP.LT.AND P2, PT, R74, UR10, !P2 ;  /* 0x0000000a4a007c0c */ /* 0x000fe2000d741270 */
[C---:B--2---:R-:W-:Y:S01]  /*10370*/  IMAD.WIDE R40, R51.reuse, 0x2, R44 ;  /* 0x0000000233287825 */ /* 0x044fe200078e022c */
[----:B---3--:R-:W-:Y:S01]  /*10380*/  PRMT R49, R38, 0x7632, R49 ;  /* 0x0000763226317816 */ /* 0x008fe20000000031 */
[----:B------:R0:W-:Y:S02]  /*10390*/  @P0 STG.E.U16 desc[UR18][R36.64], R47 ;  /* 0x0000002f24000986 */ /* 0x0001e4000c101512 */
[----:B------:R-:W-:Y:S01]  /*103a0*/  VIADD R53, R51, UR4 ;  /* 0x0000000433357c36 */ /* 0x000fe20008000000 */
[----:B------:R-:W-:Y:S01]  /*103b0*/  ISETP.GE.AND P0, PT, R46, UR11, PT ;  /* 0x0000000b2e007c0c */ /* 0x000fe2000bf06270 */
[----:B------:R-:W-:Y:S01]  /*103c0*/  VIADD R50, R135, 0x18 ;  /* 0x0000001887327836 */ /* 0x000fe20000000000 */
[----:B------:R1:W-:Y:S01]  /*103d0*/  @P1 STG.E.U16 desc[UR18][R40.64], R49 ;  /* 0x0000003128001986 */ /* 0x0003e2000c101512 */
[----:B------:R-:W-:-:S03]  /*103e0*/  ISETP.LT.AND P1, PT, R75, UR10, !P4 ;  /* 0x0000000a4b007c0c */ /* 0x000fc6000e721270 */
        /* <DEDUP_REMOVED lines=14> */
[----:B------:R-:W-:Y:S01]  /*104d0*/  VIADD R50, R135, 0x19 ;  /* 0x0000001987327836 */ /* 0x000fe20000000000 */
[----:B------:R-:W-:Y:S02]  /*104e0*/  ISETP.GE.AND P5, PT, R38, UR11, PT ;  /* 0x0000000b26007c0c */ /* 0x000fe4000bfa6270 */
[----:B0-----:R-:W-:Y:S01]  /*104f0*/  PRMT R49, R39, 0x7632, R49 ;  /* 0x0000763227317816 */ /* 0x001fe20000000031 */
[----:B------:R-:W-:Y:S01]  /*10500*/  IMAD.WIDE R38, R51, 0x2, R2 ;  /* 0x0000000233267825 */ /* 0x000fe200078e0202 */
[----:B------:R-:W-:-:S03]  /*10510*/  ISETP.GE.AND P6, PT, R50, UR11, PT ;  /* 0x0000000b32007c0c */ /* 0x000fc6000bfc6270 */
[----:B------:R-:W-:-:S04]  /*10520*/  IMAD.WIDE R42, R51, 0x2, R44 ;  /* 0x00000002332a7825 */ /* 0x000fc800078e022c */
[----:B-1----:R-:W-:-:S05]  /*10530*/  IMAD.WIDE R40, R53, 0x2, R44 ;  /* 0x0000000235287825 */ /* 0x002fca00078e022c */
[----:B------:R-:W-:Y:S01]  /*10540*/  @P4 STG.E.U16 desc[UR18][R40.64], R49 ;  /* 0x0000003128004986 */ /* 0x000fe2000c101512 */
[----:B------:R-:W-:-:S03]  /*10550*/  VIADD R47, R135, 0x1c ;  /* 0x0000001c872f7836 */ /* 0x000fc60000000000 */
[----:B------:R0:W-:Y:S01]  /*10560*/  @P2 STG.E.U16 desc[UR18][R38.64], R32 ;  /* 0x0000002026002986 */ /* 0x0001e2000c101512 */
[----:B------:R-:W-:Y:S01]  /*10570*/  ISETP.LT.AND P2, PT, R75, UR10, !P6 ;  /* 0x0000000a4b007c0c */ /* 0x000fe2000f741270 */
[----:B------:R-:W-:Y:S01]  /*10580*/  VIADD R46, R135, 0x1d ;  /* 0x0000001d872e7836 */ /* 0x000fe20000000000 */
[----:B------:R-:W-:Y:S01]  /*10590*/  ISETP.LT.AND P6, PT, R74, UR10, !P6 ;  /* 0x0000000a4a007c0c */ /* 0x000fe2000f7c1270 */
[----:B------:R1:W-:Y:S01]  /*105a0*/  @P3 STG.E.U16 desc[UR18][R42.64], R28 ;  /* 0x0000001c2a003986 */ /* 0x0003e2000c101512 */
[----:B------:R-:W-:Y:S01]  /*105b0*/  VIADD R51, R51, UR4 ;  /* 0x0000000433337c36 */ /* 0x000fe20008000000 */
[----:B------:R-:W-:Y:S02]  /*105c0*/  ISETP.LT.AND P3, PT, R75, UR10, !P0 ;  /* 0x0000000a4b007c0c */ /* 0x000fe4000c761270 */
[----:B------:R-:W-:Y:S01]  /*105d0*/  ISETP.GE.AND P1, PT, R47, UR11, PT ;  /* 0x0000000b2f007c0c */ /* 0x000fe2000bf26270 */
[C---:B------:R-:W-:Y:S01]  /*105e0*/  VIADD R47, R51.reuse, UR4 ;  /* 0x00000004332f7c36 */ /* 0x040fe20008000000 */
[----:B------:R-:W-:Y:S01]  /*105f0*/  ISETP.GE.AND P4, PT, R46, UR11, PT ;  /* 0x0000000b2e007c0c */ /* 0x000fe2000bf86270 */
[----:B------:R-:W-:Y:S01]  /*10600*/  IMAD.WIDE R36, R51, 0x2, R2 ;  /* 0x0000000233247825 */ /* 0x000fe200078e0202 */
[----:B------:R-:W-:-:S02]  /*10610*/  PRMT R46, R32, 0x7632, R46 ;  /* 0x00007632202e7816 */ /* 0x000fc4000000002e */
[----:B------:R-:W-:Y:S01]  /*10620*/  PRMT R48, R28, 0x7632, R48 ;  /* 0x000076321c307816 */ /* 0x000fe20000000030 */
[----:B0-----:R-:W-:Y:S01]  /*10630*/  IMAD.WIDE R38, R51, 0x2, R44 ;  /* 0x0000000233267825 */ /* 0x001fe200078e022c */
[----:B------:R-:W-:-:S03]  /*10640*/  ISETP.LT.AND P0, PT, R74, UR10, !P0 ;  /* 0x0000000a4a007c0c */ /* 0x000fc6000c701270 */
[C---:B------:R-:W-:Y:S01]  /*10650*/  IMAD.WIDE R40, R47.reuse, 0x2, R2 ;  /* 0x000000022f287825 */ /* 0x040fe200078e0202 */
[----:B------:R0:W-:Y:S04]  /*10660*/  @P2 STG.E.U16 desc[UR18][R36.64], R46 ;  /* 0x0000002e24002986 */ /* 0x0001e8000c101512 */
[----:B------:R2:W-:Y:S01]  /*10670*/  @P6 STG.E.U16 desc[UR18][R38.64], R48 ;  /* 0x0000003026006986 */ /* 0x0005e2000c101512 */
[----:B-1----:R-:W-:-:S03]  /*10680*/  IMAD.WIDE R42, R47, 0x2, R44 ;  /* 0x000000022f2a7825 */ /* 0x002fc600078e022c */
[----:B------:R1:W-:Y:S01]  /*10690*/  @P3 STG.E.U16 desc[UR18][R40.64], R33 ;  /* 0x0000002128003986 */ /* 0x0003e2000c101512 */
[----:B------:R-:W-:Y:S01]  /*106a0*/  ISETP.LT.AND P3, PT, R75, UR10, !P5 ;  /* 0x0000000a4b007c0c */ /* 0x000fe2000ef61270 */
[----:B------:R-:W-:Y:S01]  /*106b0*/  VIADD R32, R135, 0x1e ;  /* 0x0000001e87207836 */ /* 0x000fe20000000000 */
[----:B------:R-:W-:Y:S01]  /*106c0*/  ISETP.LT.AND P5, PT, R74, UR10, !P5 ;  /* 0x0000000a4a007c0c */ /* 0x000fe2000efa1270 */
[----:B------:R-:W-:Y:S01]  /*106d0*/  VIADD R47, R47, UR4 ;  /* 0x000000042f2f7c36 */ /* 0x000fe20008000000 */
[----:B------:R-:W-:Y:S01]  /*106e0*/  ISETP.LT.AND P6, PT, R75, UR10, !P1 ;  /* 0x0000000a4b007c0c */ /* 0x000fe2000cfc1270 */
[----:B0-----:R-:W-:Y:S01]  /*106f0*/  VIADD R36, R135, 0x1f ;  /* 0x0000001f87247836 */ /* 0x001fe20000000000 */
[----:B------:R-:W-:Y:S01]  /*10700*/  ISETP.GE.AND P2, PT, R32, UR11, PT ;  /* 0x0000000b20007c0c */ /* 0x000fe2000bf46270 */
[----:B------:R-:W-:Y:S01]  /*10710*/  VIADD R49, R47, UR4 ;  /* 0x000000042f317c36 */ /* 0x000fe20008000000 */
[----:B--2---:R-:W-:Y:S01]  /*10720*/  PRMT R39, R33, 0x7632, R39 ;  /* 0x0000763221277816 */ /* 0x004fe20000000027 */
[----:B------:R0:W-:Y:S01]  /*10730*/  @P0 STG.E.U16 desc[UR18][R42.64], R29 ;  /* 0x0000001d2a000986 */ /* 0x0001e2000c101512 */
[----:B------:R-:W-:Y:S01]  /*10740*/  ISETP.LT.AND P1, PT, R74, UR10, !P1 ;  /* 0x0000000a4a007c0c */ /* 0x000fe2000cf21270 */
[----:B-1----:R-:W-:Y:S01]  /*10750*/  IMAD.WIDE R32, R47, 0x2, R2 ;  /* 0x000000022f207825 */ /* 0x002fe200078e0202 */
[----:B------:R-:W-:-:S02]  /*10760*/  PRMT R41, R29, 0x7632, R41 ;  /* 0x000076321d297816 */ /* 0x000fc40000000029 */
[----:B------:R-:W-:Y:S01]  /*10770*/  ISETP.GE.AND P0, PT, R36, UR11, PT ;  /* 0x0000000b24007c0c */ /* 0x000fe2000bf06270 */
[----:B------:R-:W-:Y:S01]  /*10780*/  IMAD.WIDE R36, R49, 0x2, R2 ;  /* 0x0000000231247825 */ /* 0x000fe200078e0202 */
[----:B------:R1:W-:Y:S03]  /*10790*/  @P3 STG.E.U16 desc[UR18][R32.64], R39 ;  /* 0x0000002720003986 */ /* 0x0003e6000c101512 */
[----:B0-----:R-:W-:-:S05]  /*107a0*/  IMAD.WIDE R28, R47, 0x2, R44 ;  /* 0x000000022f1c7825 */ /* 0x001fca00078e022c */
[----:B------:R0:W-:Y:S01]  /*107b0*/  @P5 STG.E.U16 desc[UR18][R28.64], R41 ;  /* 0x000000291c005986 */ /* 0x0001e2000c101512 */
[----:B-1----:R-:W-:-:S03]  /*107c0*/  IMAD.WIDE R38, R49, 0x2, R44 ;  /* 0x0000000231267825 */ /* 0x002fc600078e022c */
[----:B------:R1:W-:Y:S01]  /*107d0*/  @P6 STG.E.U16 desc[UR18][R36.64], R34 ;  /* 0x0000002224006986 */ /* 0x0003e2000c101512 */
[----:B------:R-:W-:Y:S02]  /*107e0*/  ISETP.LT.AND P6, PT, R75, UR10, !P4 ;  /* 0x0000000a4b007c0c */ /* 0x000fe4000e7c1270 */
[C---:B------:R-:W-:Y:S01]  /*107f0*/  ISETP.LT.AND P4, PT, R74.reuse, UR10, !P4 ;  /* 0x0000000a4a007c0c */ /* 0x040fe2000e781270 */
[----:B------:R-:W-:Y:S01]  /*10800*/  VIADD R49, R49, UR4 ;  /* 0x0000000431317c36 */ /* 0x000fe20008000000 */
[----:B------:R2:W-:Y:S01]  /*10810*/  @P1 STG.E.U16 desc[UR18][R38.64], R30 ;  /* 0x0000001e26001986 */ /* 0x0005e2000c101512 */
[----:B------:R-:W-:Y:S02]  /*10820*/  ISETP.LT.AND P1, PT, R75, UR10, !P2 ;  /* 0x0000000a4b007c0c */ /* 0x000fe4000d721270 */
[C---:B0-----:R-:W-:Y:S01]  /*10830*/  IMAD.WIDE R28, R49.reuse, 0x2, R2 ;  /* 0x00000002311c7825 */ /* 0x041fe200078e0202 */
[----:B------:R-:W-:Y:S02]  /*10840*/  ISETP.LT.AND P2, PT, R74, UR10, !P2 ;  /* 0x0000000a4a007c0c */ /* 0x000fe4000d741270 */
[----:B-1----:R-:W-:Y:S01]  /*10850*/  PRMT R37, R34, 0x7632, R37 ;  /* 0x0000763222257816 */ /* 0x002fe20000000025 */
[----:B------:R-:W-:Y:S01]  /*10860*/  IMAD.WIDE R32, R49, 0x2, R44 ;  /* 0x0000000231207825 */ /* 0x000fe200078e022c */
[----:B--2---:R-:W-:-:S03]  /*10870*/  PRMT R39, R30, 0x7632, R39 ;  /* 0x000076321e277816 */ /* 0x004fc60000000027 */
[----:B------:R-:W-:Y:S02]  /*10880*/  VIADD R40, R135, 0x21 ;  /* 0x0000002187287836 */ /* 0x000fe40000000000 */
[----:B------:R-:W-:Y:S01]  /*10890*/  VIADD R49, R49, UR4 ;  /* 0x0000000431317c36 */ /* 0x000fe20008000000 */
[----:B------:R0:W-:Y:S01]  /*108a0*/  @P6 STG.E.U16 desc[UR18][R28.64], R37 ;  /* 0x000000251c006986 */ /* 0x0001e2000c101512 */
[----:B------:R-:W-:Y:S01]  /*108b0*/  VIADD R46, R135, 0x20 ;  /* 0x00000020872e7836 */ /* 0x000fe20000000000 */
[----:B------:R-:W-:Y:S02]  /*108c0*/  ISETP.GE.AND P5, PT, R40, UR11, PT ;  /* 0x0000000b28007c0c */ /* 0x000fe4000bfa6270 */
[----:B------:R1:W-:Y:S01]  /*108d0*/  @P4 STG.E.U16 desc[UR18][R32.64], R39 ;  /* 0x0000002720004986 */ /* 0x0003e2000c101512 */
[----:B------:R-:W-:Y:S01]  /*108e0*/  ISETP.LT.AND P4, PT, R75, UR10, !P0 ;  /* 0x0000000a4b007c0c */ /* 0x000fe2000c781270 */
[C---:B------:R-:W-:Y:S01]  /*108f0*/  VIADD R40, R135.reuse, 0x22 ;  /* 0x0000002287287836 */ /* 0x040fe20000000000 */
[----:B------:R-:W-:Y:S01]  /*10900*/  ISETP.LT.AND P0, PT, R74, UR10, !P0 ;  /* 0x0000000a4a007c0c */ /* 0x000fe2000c701270 */
[----:B------:R-:W-:Y:S01]  /*10910*/  VIADD R30, R135, 0x23 ;  /* 0x00000023871e7836 */ /* 0x000fe20000000000 */
[----:B------:R-:W-:Y:S01]  /*10920*/  ISETP.GE.AND P3, PT, R46, UR11, PT ;  /* 0x0000000b2e007c0c */ /* 0x000fe2000bf66270 */
[----:B0-----:R-:W-:-:S04]  /*10930*/  IMAD.WIDE R36, R49, 0x2, R2 ;  /* 0x0000000231247825 */ /* 0x001fc800078e0202 */
[C---:B-1----:R-:W-:Y:S01]  /*10940*/  IMAD.WIDE R38, R49.reuse, 0x2, R44 ;  /* 0x0000000231267825 */ /* 0x042fe200078e022c */
[----:B------:R-:W-:Y:S03]  /*10950*/  @P1 STG.E.U16 desc[UR18][R36.64], R35 ;  /* 0x0000002324001986 */ /* 0x000fe6000c101512 */
[----:B------:R-:W-:Y:S01]  /*10960*/  VIADD R49, R49, UR4 ;  /* 0x0000000431317c36 */ /* 0x000fe20008000000 */
[----:B------:R0:W-:Y:S01]  /*10970*/  @P2 STG.E.U16 desc[UR18][R38.64], R31 ;  /* 0x0000001f26002986 */ /* 0x0001e2000c101512 */
[----:B------:R-:W-:Y:S02]  /*10980*/  ISETP.GE.AND P6, PT, R40, UR11, PT ;  /* 0x0000000b28007c0c */ /* 0x000fe4000bfc6270 */
[----:B------:R-:W-:Y:S01]  /*10990*/  ISETP.LT.AND P2, PT, R75, UR10, !P3 ;  /* 0x0000000a4b007c0c */ /* 0x000fe2000df41270 */
[----:B------:R-:W-:Y:S01]  /*109a0*/  IMAD.WIDE R28, R49, 0x2, R2 ;  /* 0x00000002311c7825 */ /* 0x000fe200078e0202 */
[----:B------:R-:W-:-:S02]  /*109b0*/  PRMT R40, R35, 0x7632, R40 ;  /* 0x0000763223287816 */ /* 0x000fc40000000028 */
[----:B------:R-:W-:Y:S01]  /*109c0*/  ISETP.LT.AND P3, PT, R74, UR10, !P3 ;  /* 0x0000000a4a007c0c */ /* 0x000fe2000df61270 */
[----:B------:R-:W-:Y:S01]  /*109d0*/  IMAD.WIDE R32, R49, 0x2, R44 ;  /* 0x0000000231207825 */ /* 0x000fe200078e022c */
[----:B------:R-:W-:Y:S02]  /*109e0*/  ISETP.GE.AND P1, PT, R30, UR11, PT ;  /* 0x0000000b1e007c0c */ /* 0x000fe4000bf26270 */
[----:B0-----:R-:W-:Y:S01]  /*109f0*/  PRMT R39, R31, 0x7632, R39 ;  /* 0x000076321f277816 */ /* 0x001fe20000000027 */
[----:B------:R-:W-:Y:S02]  /*10a00*/  VIADD R30, R135, 0x24 ;  /* 0x00000024871e7836 */ /* 0x000fe40000000000 */
[----:B------:R-:W-:Y:S01]  /*10a10*/  VIADD R49, R49, UR4 ;  /* 0x0000000431317c36 */ /* 0x000fe20008000000 */
[----:B------:R0:W-:Y:S01]  /*10a20*/  @P4 STG.E.U16 desc[UR18][R28.64], R40 ;  /* 0x000000281c004986 */ /* 0x0001e2000c101512 */
[----:B------:R-:W-:Y:S02]  /*10a30*/  ISETP.LT.AND P4, PT, R75, UR10, !P5 ;  /* 0x0000000a4b007c0c */ /* 0x000fe4000ef81270 */
[----:B------:R-:W-:Y:S01]  /*10a40*/  IMAD.WIDE R34, R49, 0x2, R2 ;  /* 0x0000000231227825 */ /* 0x000fe200078e0202 */
[----:B------:R1:W-:Y:S01]  /*10a50*/  @P0 STG.E.U16 desc[UR18][R32.64], R39 ;  /* 0x0000002720000986 */ /* 0x0003e2000c101512 */
[----:B------:R-:W-:-:S02]  /*10a60*/  ISETP.GE.AND P0, PT, R30, UR11, PT ;  /* 0x0000000b1e007c0c */ /* 0x000fc4000bf06270 */
[C---:B------:R-:W-:Y:S01]  /*10a70*/  IMAD.WIDE R30, R49.reuse, 0x2, R44 ;  /* 0x00000002311e7825 */ /* 0x040fe200078e022c */
[----:B------:R2:W-:Y:S01]  /*10a80*/  @P2 STG.E.U16 desc[UR18][R34.64], R24 ;  /* 0x0000001822002986 */ /* 0x0005e2000c101512 */
[----:B------:R-:W-:Y:S02]  /*10a90*/  ISETP.LT.AND P5, PT, R74, UR10, !P5 ;  /* 0x0000000a4a007c0c */ /* 0x000fe4000efa1270 */
[----:B------:R-:W-:Y:S01]  /*10aa0*/  VIADD R37, R49, UR4 ;  /* 0x0000000431257c36 */ /* 0x000fe20008000000 */
[----:B------:R-:W-:Y:S01]  /*10ab0*/  @P3 STG.E.U16 desc[UR18][R30.64], R20 ;  /* 0x000000141e003986 */ /* 0x000fe2000c101512 */
[----:B------:R-:W-:Y:S02]  /*10ac0*/  ISETP.LT.AND P3, PT, R75, UR10, !P6 ;  /* 0x0000000a4b007c0c */ /* 0x000fe4000f761270 */
[----:B0-----:R-:W-:Y:S01]  /*10ad0*/  IMAD.WIDE R28, R37, 0x2, R2 ;  /* 0x00000002251c7825 */ /* 0x001fe200078e0202 */
[----:B-1----:R-:W-:-:S03]  /*10ae0*/  PRMT R33, R24, 0x7632, R33 ;  /* 0x0000763218217816 */ /* 0x002fc60000000021 */
[----:B------:R-:W-:Y:S02]  /*10af0*/  VIADD R39, R37, UR4 ;  /* 0x0000000425277c36 */ /* 0x000fe40008000000 */
[----:B------:R0:W-:Y:S01]  /*10b00*/  @P4 STG.E.U16 desc[UR18][R28.64], R33 ;  /* 0x000000211c004986 */ /* 0x0001e2000c101512 */
[----:B------:R-:W-:Y:S01]  /*10b10*/  ISETP.LT.AND P6, PT, R74, UR10, !P6 ;  /* 0x0000000a4a007c0c */ /* 0x000fe2000f7c1270 */
[----:B--2---:R-:W-:-:S04]  /*10b20*/  IMAD.WIDE R34, R39, 0x2, R2 ;  /* 0x0000000227227825 */ /* 0x004fc800078e0202 */
[----:B------:R-:W-:Y:S01]  /*10b30*/  VIADD R36, R135, 0x25 ;  /* 0x0000002587247836 */ /* 0x000fe20000000000 */
[----:B0-----:R-:W-:Y:S01]  /*10b40*/  PRMT R29, R20, 0x7632, R29 ;  /* 0x00007632141d7816 */ /* 0x001fe2000000001d */
[----:B------:R-:W-:-:S03]  /*10b50*/  IMAD.WIDE R32, R37, 0x2, R44 ;  /* 0x0000000225207825 */ /* 0x000fc600078e022c */
[----:B------:R-:W-:Y:S02]  /*10b60*/  ISETP.GE.AND P2, PT, R36, UR11, PT ;  /* 0x0000000b24007c0c */ /* 0x000fe4000bf46270 */
[----:B------:R0:W-:Y:S01]  /*10b70*/  @P5 STG.E.U16 desc[UR18][R32.64], R29 ;  /* 0x0000001d20005986 */ /* 0x0001e2000c101512 */
[----:B------:R-:W-:-:S03]  /*10b80*/  IMAD.WIDE R36, R39, 0x2, R44 ;  /* 0x0000000227247825 */ /* 0x000fc600078e022c */
[----:B------:R1:W-:Y:S01]  /*10b90*/  @P3 STG.E.U16 desc[UR18][R34.64], R25 ;  /* 0x0000001922003986 */ /* 0x0003e2000c101512 */
[----:B------:R-:W-:Y:S02]  /*10ba0*/  ISETP.LT.AND P3, PT, R75, UR10, !P1 ;  /* 0x0000000a4b007c0c */ /* 0x000fe4000cf61270 */
[C---:B------:R-:W-:Y:S01]  /*10bb0*/  ISETP.LT.AND P1, PT, R74.reuse, UR10, !P1 ;  /* 0x0000000a4a007c0c */ /* 0x040fe2000cf21270 */
[----:B------:R-:W-:Y:S01]  /*10bc0*/  VIADD R39, R39, UR4 ;  /* 0x0000000427277c36 */ /* 0x000fe20008000000 */
[----:B------:R2:W-:Y:S01]  /*10bd0*/  @P6 STG.E.U16 desc[UR18][R36.64], R21 ;  /* 0x0000001524006986 */ /* 0x0005e2000c101512 */
[----:B------:R-:W-:Y:S02]  /*10be0*/  ISETP.LT.AND P6, PT, R75, UR10, !P0 ;  /* 0x0000000a4b007c0c */ /* 0x000fe4000c7c1270 */
[----:B0-----:R-:W-:Y:S01]  /*10bf0*/  PRMT R33, R25, 0x7632, R33 ;  /* 0x0000763219217816 */ /* 0x001fe20000000021 */
[----:B------:R-:W-:Y:S01]  /*10c00*/  IMAD.WIDE R28, R39, 0x2, R2 ;  /* 0x00000002271c7825 */ /* 0x000fe200078e0202 */
[----:B------:R-:W-:-:S02]  /*10c10*/  ISETP.LT.AND P0, PT, R74, UR10, !P0 ;  /* 0x0000000a4a007c0c */ /* 0x000fc4000c701270 */
[----:B-1----:R-:W-:Y:S01]  /*10c20*/  PRMT R35, R21, 0x7632, R35 ;  /* 0x0000763215237816 */ /* 0x002fe20000000023 */
[----:B------:R-:W-:Y:S02]  /*10c30*/  VIADD R24, R135, 0x27 ;  /* 0x0000002787187836 */ /* 0x000fe40000000000 */
[C---:B--2---:R-:W-:Y:S01]  /*10c40*/  IMAD.WIDE R20, R39.reuse, 0x2, R44 ;  /* 0x0000000227147825 */ /* 0x044fe200078e022c */
[----:B------:R0:W-:Y:S03]  /*10c50*/  @P3 STG.E.U16 desc[UR18][R28.64], R33 ;  /* 0x000000211c003986 */ /* 0x0001e6000c101512 */
[----:B------:R-:W-:Y:S01]  /*10c60*/  VIADD R41, R39, UR4 ;  /* 0x0000000427297c36 */ /* 0x000fe20008000000 */
[----:B------:R1:W-:Y:S01]  /*10c70*/  @P1 STG.E.U16 desc[UR18][R20.64], R35 ;  /* 0x0000002314001986 */ /* 0x0003e2000c101512 */
[----:B------:R-:W-:Y:S01]  /*10c80*/  VIADD R38, R135, 0x26 ;  /* 0x0000002687267836 */ /* 0x000fe20000000000 */
[----:B------:R-:W-:Y:S01]  /*10c90*/  ISETP.GE.AND P5, PT, R24, UR11, PT ;  /* 0x0000000b18007c0c */ /* 0x000fe2000bfa6270 */
[----:B------:R-:W-:Y:S01]  /*10ca0*/  IMAD.WIDE R24, R41, 0x2, R2 ;  /* 0x0000000229187825 */ /* 0x000fe200078e0202 */
[----:B------:R-:W-:-:S02]  /*10cb0*/  ISETP.LT.AND P1, PT, R75, UR10, !P2 ;  /* 0x0000000a4b007c0c */ /* 0x000fc4000d721270 */
[----:B------:R-:W-:Y:S01]  /*10cc0*/  ISETP.LT.AND P2, PT, R74, UR10, !P2 ;  /* 0x0000000a4a007c0c */ /* 0x000fe2000d741270 */
[C---:B------:R-:W-:Y:S01]  /*10cd0*/  IMAD.WIDE R30, R41.reuse, 0x2, R44 ;  /* 0x00000002291e7825 */ /* 0x040fe200078e022c */
[----:B------:R-:W-:Y:S01]  /*10ce0*/  ISETP.GE.AND P4, PT, R38, UR11, PT ;  /* 0x0000000b26007c0c */ /* 0x000fe2000bf86270 */
[----:B------:R2:W-:Y:S02]  /*10cf0*/  @P6 STG.E.U16 desc[UR18][R24.64], R26 ;  /* 0x0000001a18006986 */ /* 0x0005e4000c101512 */
[----:B------:R-:W-:Y:S01]  /*10d00*/  VIADD R41, R41, UR4 ;  /* 0x0000000429297c36 */ /* 0x000fe20008000000 */
[----:B------:R-:W-:Y:S01]  /*10d10*/  ISETP.LT.AND P6, PT, R75, UR10, !P4 ;  /* 0x0000000a4b007c0c */ /* 0x000fe2000e7c1270 */
[----:B------:R3:W-:Y:S01]  /*10d20*/  @P0 STG.E.U16 desc[UR18][R30.64], R22 ;  /* 0x000000161e000986 */ /* 0x0007e2000c101512 */
[----:B0-----:R-:W-:Y:S01]  /*10d30*/  PRMT R29, R26, 0x7632, R29 ;  /* 0x000076321a1d7816 */ /* 0x001fe2000000001d */
[----:B-1----:R-:W-:Y:S01]  /*10d40*/  IMAD.WIDE R20, R41, 0x2, R2 ;  /* 0x0000000229147825 */ /* 0x002fe200078e0202 */
[----:B------:R-:W-:-:S03]  /*10d50*/  ISETP.LT.AND P4, PT, R74, UR10, !P4 ;  /* 0x0000000a4a007c0c */ /* 0x000fc6000e781270 */
[----:B------:R-:W-:Y:S02]  /*10d60*/  VIADD R32, R135, 0x28 ;  /* 0x0000002887207836 */ /* 0x000fe40000000000 */
[----:B--2---:R-:W-:Y:S01]  /*10d70*/  IMAD.WIDE R24, R41, 0x2, R44 ;  /* 0x0000000229187825 */ /* 0x004fe200078e022c */
[----:B---3--:R-:W-:-:S03]  /*10d80*/  PRMT R31, R22, 0x7632, R31 ;  /* 0x00007632161f7816 */ /* 0x008fc6000000001f */
[----:B------:R-:W-:Y:S01]  /*10d90*/  VIADD R33, R41, UR4 ;  /* 0x0000000429217c36 */ /* 0x000fe20008000000 */
[----:B------:R0:W-:Y:S01]  /*10da0*/  @P1 STG.E.U16 desc[UR18][R20.64], R29 ;  /* 0x0000001d14001986 */ /* 0x0001e2000c101512 */
[----:B------:R-:W-:-:S03]  /*10db0*/  ISETP.GE.AND P3, PT, R32, UR11, PT ;  /* 0x0000000b20007c0c */ /* 0x000fc6000bf66270 */
[----:B------:R1:W-:Y:S01]  /*10dc0*/  @P2 STG.E.U16 desc[UR18][R24.64], R31 ;  /* 0x0000001f18002986 */ /* 0x0003e2000c101512 */
[----:B------:R-:W-:Y:S01]  /*10dd0*/  ISETP.LT.AND P2, PT, R75, UR10, !P5 ;  /* 0x0000000a4b007c0c */ /* 0x000fe2000ef41270 */
[C---:B------:R-:W-:Y:S01]  /*10de0*/  VIADD R32, R135.reuse, 0x29 ;  /* 0x0000002987207836 */ /* 0x040fe20000000000 */
[----:B------:R-:W-:Y:S01]  /*10df0*/  ISETP.LT.AND P5, PT, R74, UR10, !P5 ;  /* 0x0000000a4a007c0c */ /* 0x000fe2000efa1270 */
[----:B------:R-:W-:Y:S02]  /*10e00*/  VIADD R22, R135, 0x2a ;  /* 0x0000002a87167836 */ /* 0x000fe40000000000 */
        /* <DEDUP_REMOVED lines=8> */
[----:B------:R-:W-:-:S02]  /*10e90*/  ISETP.GE.AND P1, PT, R22, UR11, PT ;  /* 0x0000000b16007c0c */ /* 0x000fc4000bf26270 */
[----:B------:R-:W-:Y:S01]  /*10ea0*/  PRMT R32, R27, 0x7632, R32 ;  /* 0x000076321b207816 */ /* 0x000fe20000000020 */
[----:B------:R-:W-:Y:S01]  /*10eb0*/  VIADD R22, R135, 0x2b ;  /* 0x0000002b87167836 */ /* 0x000fe20000000000 */
[----:B------:R-:W-:Y:S01]  /*10ec0*/  ISETP.LT.AND P3, PT, R74, UR10, !P3 ;  /* 0x0000000a4a007c0c */ /* 0x000fe2000df61270 */
[----:B------:R-:W-:Y:S01]  /*10ed0*/  IMAD.WIDE R24, R33, 0x2, R44 ;  /* 0x0000000221187825 */ /* 0x000fe200078e022c */
[----:B------:R-:W-:-:S03]  /*10ee0*/  PRMT R34, R23, 0x7632, R34 ;  /* 0x0000763217227816 */ /* 0x000fc60000000022 */
[----:B------:R-:W-:Y:S02]  /*10ef0*/  VIADD R26, R135, 0x2c ;  /* 0x0000002c871a7836 */ /* 0x000fe40000000000 */
[----:B------:R-:W-:Y:S01]  /*10f00*/  VIADD R35, R33, UR4 ;  /* 0x0000000421237c36 */ /* 0x000fe20008000000 */
[----:B------:R1:W-:Y:S01]  /*10f10*/  @P2 STG.E.U16 desc[UR18][R20.64], R32 ;  /* 0x0000002014002986 */ /* 0x0003e2000c101512 */
[----:B------:R-:W-:Y:S02]  /*10f20*/  ISETP.GE.AND P6, PT, R22, UR11, PT ;  /* 0x0000000b16007c0c */ /* 0x000fe4000bfc6270 */
[----:B0-----:R-:W-:Y:S01]  /*10f30*/  IMAD.WIDE R22, R35, 0x2, R2 ;  /* 0x0000000223167825 */ /* 0x001fe200078e0202 */
[----:B------:R0:W-:Y:S01]  /*10f40*/  @P5 STG.E.U16 desc[UR18][R24.64], R34 ;  /* 0x0000002218005986 */ /* 0x0001e2000c101512 */
[----:B------:R-:W-:Y:S02]  /*10f50*/  ISETP.GE.AND P2, PT, R26, UR11, PT ;  /* 0x0000000b1a007c0c */ /* 0x000fe4000bf46270 */
[----:B------:R-:W-:Y:S01]  /*10f60*/  ISETP.LT.AND P5, PT, R75, UR10, !P0 ;  /* 0x0000000a4b007c0c */ /* 0x000fe2000c7a1270 */
[C---:B------:R-:W-:Y:S01]  /*10f70*/  IMAD.WIDE R26, R35.reuse, 0x2, R44 ;  /* 0x00000002231a7825 */ /* 0x040fe200078e022c */
[----:B------:R-:W-:Y:S01]  /*10f80*/  ISETP.LT.AND P0, PT, R74, UR10, !P0 ;  /* 0x0000000a4a007c0c */ /* 0x000fe2000c701270 */
[----:B------:R2:W-:Y:S02]  /*10f90*/  @P4 STG.E.U16 desc[UR18][R22.64], R16 ;  /* 0x0000001016004986 */ /* 0x0005e4000c101512 */
[----:B------:R-:W-:-:S02]  /*10fa0*/  VIADD R35, R35, UR4 ;  /* 0x0000000423237c36 */ /* 0x000fc40008000000 */
[----:B------:R3:W-:Y:S01]  /*10fb0*/  @P3 STG.E.U16 desc[UR18][R26.64], R12 ;  /* 0x0000000c1a003986 */ /* 0x0007e2000c101512 */
[----:B------:R-:W-:Y:S01]  /*10fc0*/  ISETP.LT.AND P3, PT, R75, UR10, !P1 ;  /* 0x0000000a4b007c0c */ /* 0x000fe2000cf61270 */
[----:B-1----:R-:W-:Y:S01]  /*10fd0*/  IMAD.WIDE R20, R35, 0x2, R2 ;  /* 0x0000000223147825 */ /* 0x002fe200078e0202 */
[----:B0-----:R-:W-:Y:S02]  /*10fe0*/  PRMT R25, R16, 0x7632, R25 ;  /* 0x0000763210197816 */ /* 0x001fe40000000019 */
[----:B------:R-:W-:Y:S01]  /*10ff0*/  ISETP.LT.AND P1, PT, R74, UR10, !P1 ;  /* 0x0000000a4a007c0c */ /* 0x000fe2000cf21270 */
        /* <DEDUP_REMOVED lines=8> */
[----:B------:R-:W-:Y:S01]  /*11080*/  VIADD R28, R135, 0x2d ;  /* 0x0000002d871c7836 */ /* 0x000fe20000000000 */
[----:B------:R-:W-:Y:S01]  /*11090*/  ISETP.LT.AND P6, PT, R74, UR10, !P6 ;  /* 0x0000000a4a007c0c */ /* 0x000fe2000f7c1270 */
        /* <DEDUP_REMOVED lines=10> */
[----:B------:R-:W-:Y:S02]  /*11140*/  VIADD R12, R135, 0x2f ;  /* 0x0000002f870c7836 */ /* 0x000fe40000000000 */
[----:B------:R-:W-:Y:S01]  /*11150*/  IMAD.WIDE R22, R35, 0x2, R44 ;  /* 0x0000000223167825 */ /* 0x000fe200078e022c */
[----:B0-----:R-:W-:-:S03]  /*11160*/  PRMT R27, R13, 0x7632, R27 ;  /* 0x000076320d1b7816 */ /* 0x001fc6000000001b */
[----:B------:R-:W-:Y:S02]  /*11170*/  VIADD R16, R135, 0x30 ;  /* 0x0000003087107836 */ /* 0x000fe40000000000 */
[----:B------:R-:W-:Y:S01]  /*11180*/  VIADD R35, R35, UR4 ;  /* 0x0000000423237c36 */ /* 0x000fe20008000000 */
[----:B------:R0:W-:Y:S01]  /*11190*/  @P0 STG.E.U16 desc[UR18][R20.64], R28 ;  /* 0x0000001c14000986 */ /* 0x0001e2000c101512 */
[----:B------:R-:W-:Y:S02]  /*111a0*/  ISETP.GE.AND P3, PT, R12, UR11, PT ;  /* 0x0000000b0c007c0c */ /* 0x000fe4000bf66270 */
[----:B------:R-:W-:Y:S01]  /*111b0*/  IMAD.WIDE R12, R35, 0x2, R2 ;  /* 0x00000002230c7825 */ /* 0x000fe200078e0202 */
[----:B------:R-:W-:Y:S01]  /*111c0*/  @P6 STG.E.U16 desc[UR18][R22.64], R27 ;  /* 0x0000001b16006986 */ /* 0x000fe2000c101512 */
[----:B------:R-:W-:Y:S02]  /*111d0*/  ISETP.LT.AND P6, PT, R75, UR10, !P4 ;  /* 0x0000000a4b007c0c */ /* 0x000fe4000e7c1270 */
[----:B------:R-:W-:Y:S01]  /*111e0*/  ISETP.GE.AND P0, PT, R16, UR11, PT ;  /* 0x0000000b10007c0c */ /* 0x000fe2000bf06270 */
[----:B------:R-:W-:Y:S01]  /*111f0*/  IMAD.WIDE R16, R35, 0x2, R44 ;  /* 0x0000000223107825 */ /* 0x000fe200078e022c */
[----:B------:R1:W-:Y:S01]  /*11200*/  @P1 STG.E.U16 desc[UR18][R12.64], R18 ;  /* 0x000000120c001986 */ /* 0x0003e2000c101512 */
[----:B------:R-:W-:-:S02]  /*11210*/  ISETP.LT.AND P4, PT, R74, UR10, !P4 ;  /* 0x0000000a4a007c0c */ /* 0x000fc4000e781270 */
[----:B------:R-:W-:Y:S01]  /*11220*/  VIADD R25, R35, UR4 ;  /* 0x0000000423197c36 */ /* 0x000fe20008000000 */
[----:B------:R2:W-:Y:S01]  /*11230*/  @P2 STG.E.U16 desc[UR18][R16.64], R14 ;  /* 0x0000000e10002986 */ /* 0x0005e2000c101512 */
[----:B------:R-:W-:Y:S02]  /*11240*/  ISETP.LT.AND P2, PT, R75, UR10, !P5 ;  /* 0x0000000a4b007c0c */ /* 0x000fe4000ef41270 */
[----:B0-----:R-:W-:Y:S01]  /*11250*/  IMAD.WIDE R20, R25, 0x2, R2 ;  /* 0x0000000219147825 */ /* 0x001fe200078e0202 */
[----:B-1----:R-:W-:-:S03]  /*11260*/  PRMT R13, R18, 0x7632, R13 ;  /* 0x00007632120d7816 */ /* 0x002fc6000000000d */
[----:B------:R-:W-:Y:S01]  /*11270*/  VIADD R27, R25, UR4 ;  /* 0x00000004191b7c36 */ /* 0x000fe20008000000 */
[----:B------:R-:W-:Y:S02]  /*11280*/  ISETP.LT.AND P5, PT, R74, UR10, !P5 ;  /* 0x0000000a4a007c0c */ /* 0x000fe4000efa1270 */
[----:B--2---:R-:W-:Y:S01]  /*11290*/  PRMT R17, R14, 0x7632, R17 ;  /* 0x000076320e117816 */ /* 0x004fe20000000011 */
[----:B------:R0:W-:Y:S01]  /*112a0*/  @P6 STG.E.U16 desc[UR18][R20.64], R13 ;  /* 0x0000000d14006986 */ /* 0x0001e2000c101512 */
[----:B------:R-:W-:-:S04]  /*112b0*/  IMAD.WIDE R22, R27, 0x2, R2 ;  /* 0x000000021b167825 */ /* 0x000fc800078e0202 */
[----:B------:R-:W-:Y:S02]  /*112c0*/  VIADD R24, R135, 0x31 ;  /* 0x0000003187187836 */ /* 0x000fe40000000000 */
[----:B0-----:R-:W-:-:S03]  /*112d0*/  IMAD.WIDE R12, R25, 0x2, R44 ;  /* 0x00000002190c7825 */ /* 0x001fc600078e022c */
        /* <DEDUP_REMOVED lines=9> */
[----:B0-----:R-:W-:Y:S01]  /*11370*/  IMAD.WIDE R12, R27, 0x2, R2 ;  /* 0x000000021b0c7825 */ /* 0x001fe200078e0202 */
[----:B------:R-:W-:Y:S02]  /*11380*/  ISETP.LT.AND P0, PT, R74, UR10, !P0 ;  /* 0x0000000a4a007c0c */ /* 0x000fe4000c701270 */
[----:B-1----:R-:W-:Y:S01]  /*11390*/  PRMT R23, R19, 0x7632, R23 ;  /* 0x0000763213177816 */ /* 0x002fe20000000017 */
[----:B------:R-:W-:Y:S01]  /*113a0*/  VIADD R18, R135, 0x33 ;  /* 0x0000003387127836 */ /* 0x000fe20000000000 */
[----:B--2---:R-:W-:Y:S01]  /*113b0*/  PRMT R25, R15, 0x7632, R25 ;  /* 0x000076320f197816 */ /* 0x004fe20000000019 */
[----:B------:R-:W-:-:S02]  /*113c0*/  IMAD.WIDE R14, R27, 0x2, R44 ;  /* 0x000000021b0e7825 */ /* 0x000fc400078e022c */
[----:B------:R0:W-:Y:S02]  /*113d0*/  @P2 STG.E.U16 desc[UR18][R12.64], R23 ;  /* 0x000000170c002986 */ /* 0x0001e4000c101512 */
[----:B------:R-:W-:Y:S02]  /*113e0*/  VIADD R21, R27, UR4 ;  /* 0x000000041b157c36 */ /* 0x000fe40008000000 */
[----:B------:R1:W-:Y:S01]  /*113f0*/  @P3 STG.E.U16 desc[UR18][R14.64], R25 ;  /* 0x000000190e003986 */ /* 0x0003e2000c101512 */
[----:B------:R-:W-:Y:S01]  /*11400*/  VIADD R26, R135, 0x32 ;  /* 0x00000032871a7836 */ /* 0x000fe20000000000 */
[----:B------:R-:W-:Y:S01]  /*11410*/  ISETP.LT.AND P3, PT, R75, UR10, !P1 ;  /* 0x0000000a4b007c0c */ /* 0x000fe2000cf61270 */
[C---:B------:R-:W-:Y:S01]  /*11420*/  IMAD.WIDE R16, R21.reuse, 0x2, R2 ;  /* 0x0000000215107825 */ /* 0x040fe200078e0202 */
[----:B------:R-:W-:Y:S02]  /*11430*/  ISETP.LT.AND P1, PT, R74, UR10, !P1 ;  /* 0x0000000a4a007c0c */ /* 0x000fe4000cf21270 */
[----:B------:R-:W-:Y:S01]  /*11440*/  ISETP.GE.AND P4, PT, R18, UR11, PT ;  /* 0x0000000b12007c0c */ /* 0x000fe2000bf86270 */
[C---:B------:R-:W-:Y:S01]  /*11450*/  IMAD.WIDE R18, R21.reuse, 0x2, R44 ;  /* 0x0000000215127825 */ /* 0x040fe200078e022c */
[----:B------:R-:W-:Y:S01]  /*11460*/  ISETP.GE.AND P6, PT, R26, UR11, PT ;  /* 0x0000000b1a007c0c */ /* 0x000fe2000bfc6270 */
[----:B------:R2:W-:Y:S02]  /*11470*/  @P5 STG.E.U16 desc[UR18][R16.64], R8 ;  /* 0x0000000810005986 */ /* 0x0005e4000c101512 */
[----:B------:R-:W-:Y:S01]  /*11480*/  VIADD R21, R21, UR4 ;  /* 0x0000000415157c36 */ /* 0x000fe20008000000 */
[----:B------:R-:W-:Y:S01]  /*11490*/  ISETP.LT.AND P5, PT, R75, UR10, !P6 ;  /* 0x0000000a4b007c0c */ /* 0x000fe2000f7a1270 */
[----:B------:R3:W-:Y:S01]  /*114a0*/  @P0 STG.E.U16 desc[UR18][R18.64], R4 ;  /* 0x0000000412000986 */ /* 0x0007e2000c101512 */
[----:B------:R-:W-:Y:S01]  /*114b0*/  ISETP.LT.AND P6, PT, R74, UR10, !P6 ;  /* 0x0000000a4a007c0c */ /* 0x000fe2000f7c1270 */
[----:B0-----:R-:W-:-:S04]  /*114c0*/  IMAD.WIDE R12, R21, 0x2, R2 ;  /* 0x00000002150c7825 */ /* 0x001fc800078e0202 */
[----:B-1----:R-:W-:Y:S01]  /*114d0*/  IMAD.WIDE R14, R21, 0x2, R44 ;  /* 0x00000002150e7825 */ /* 0x002fe200078e022c */
[----:B--2---:R-:W-:-:S03]  /*114e0*/  PRMT R17, R8, 0x7632, R17 ;  /* 0x0000763208117816 */ /* 0x004fc60000000011 */
[----:B------:R-:W-:Y:S01]  /*114f0*/  VIADD R20, R135, 0x34 ;  /* 0x0000003487147836 */ /* 0x000fe20000000000 */
[----:B---3--:R-:W-:Y:S01]  /*11500*/  PRMT R19, R4, 0x7632, R19 ;  /* 0x0000763204137816 */ /* 0x008fe20000000013 */
[----:B------:R-:W-:Y:S01]  /*11510*/  VIADD R23, R21, UR4 ;  /* 0x0000000415177c36 */ /* 0x000fe20008000000 */
[----:B------:R0:W-:Y:S02]  /*11520*/  @P3 STG.E.U16 desc[UR18][R12.64], R17 ;  /* 0x000000110c003986 */ /* 0x0001e4000c101512 */
[----:B------:R-:W-:Y:S02]  /*11530*/  ISETP.GE.AND P2, PT, R20, UR11, PT ;  /* 0x0000000b14007c0c */ /* 0x000fe4000bf46270 */
[----:B------:R1:W-:Y:S01]  /*11540*/  @P1 STG.E.U16 desc[UR18][R14.64], R19 ;  /* 0x000000130e001986 */ /* 0x0003e2000c101512 */
[----:B------:R-:W-:Y:S01]  /*11550*/  ISETP.LT.AND P1, PT, R75, UR10, !P4 ;  /* 0x0000000a4b007c0c */ /* 0x000fe2000e721270 */
[C---:B------:R-:W-:Y:S01]  /*11560*/  VIADD R20, R135.reuse, 0x35 ;  /* 0x0000003587147836 */ /* 0x040fe20000000000 */
[----:B------:R-:W-:Y:S01]  /*11570*/  ISETP.LT.AND P4, PT, R74, UR10, !P4 ;  /* 0x0000000a4a007c0c */ /* 0x000fe2000e781270 */
[----:B------:R-:W-:Y:S01]  /*11580*/  VIADD R4, R135, 0x36 ;  /* 0x0000003687047836 */ /* 0x000fe20000000000 */
[----:B------:R-:W-:Y:S01]  /*11590*/  PRMT R26, R9, 0x7632, R26 ;  /* 0x00007632091a7816 */ /* 0x000fe2000000001a */
[----:B------:R-:W-:-:S02]  /*115a0*/  VIADD R25, R23, UR4 ;  /* 0x0000000417197c36 */ /* 0x000fc40008000000 */
[----:B0-----:R-:W-:-:S04]  /*115b0*/  IMAD.WIDE R16, R23, 0x2, R2 ;  /* 0x0000000217107825 */ /* 0x001fc800078e0202 */
[----:B-1----:R-:W-:Y:S01]  /*115c0*/  IMAD.WIDE R18, R23, 0x2, R44 ;  /* 0x0000000217127825 */ /* 0x002fe200078e022c */
[----:B------:R0:W-:Y:S01]  /*115d0*/  @P5 STG.E.U16 desc[UR18][R16.64], R9 ;  /* 0x0000000910005986 */ /* 0x0001e2000c101512 */
[----:B------:R-:W-:-:S03]  /*115e0*/  ISETP.GE.AND P0, PT, R20, UR11, PT ;  /* 0x0000000b14007c0c */ /* 0x000fc6000bf06270 */
[----:B------:R1:W-:Y:S01]  /*115f0*/  @P6 STG.E.U16 desc[UR18][R18.64], R5 ;  /* 0x0000000512006986 */ /* 0x0003e2000c101512 */
[----:B------:R-:W-:Y:S01]  /*11600*/  ISETP.LT.AND P6, PT, R75, UR10, !P2 ;  /* 0x0000000a4b007c0c */ /* 0x000fe2000d7c1270 */
[----:B------:R-:W-:Y:S01]  /*11610*/  IMAD.WIDE R20, R25, 0x2, R2 ;  /* 0x0000000219147825 */ /* 0x000fe200078e0202 */
[----:B------:R-:W-:Y:S01]  /*11620*/  ISETP.GE.AND P3, PT, R4, UR11, PT ;  /* 0x0000000b04007c0c */ /* 0x000fe2000bf66270 */
[----:B------:R-:W2:Y:S01]  /*11630*/  LDS.128 R12, [R0] ;  /* 0x00000000000c7984 */ /* 0x000ea20000000c00 */
[----:B------:R-:W-:Y:S01]  /*11640*/  ISETP.LT.AND P2, PT, R74, UR10, !P2 ;  /* 0x0000000a4a007c0c */ /* 0x000fe2000d741270 */
[----:B------:R-:W-:Y:S01]  /*11650*/  VIADD R4, R135, 0x38 ;  /* 0x0000003887047836 */ /* 0x000fe20000000000 */
[----:B------:R-:W-:Y:S01]  /*11660*/  PRMT R27, R5, 0x7632, R27 ;  /* 0x00007632051b7816 */ /* 0x000fe2000000001b */
[----:B------:R-:W-:Y:S01]  /*11670*/  IMAD.WIDE R22, R25, 0x2, R44 ;  /* 0x0000000219167825 */ /* 0x000fe200078e022c */
[----:B------:R3:W-:Y:S03]  /*11680*/  @P1 STG.E.U16 desc[UR18][R20.64], R26 ;  /* 0x0000001a14001986 */ /* 0x0007e6000c101512 */
[----:B------:R-:W-:-:S02]  /*11690*/  VIADD R8, R135, 0x37 ;  /* 0x0000003787087836 */ /* 0x000fc40000000000 */
[----:B0-----:R-:W-:Y:S01]  /*116a0*/  VIADD R9, R25, UR4 ;  /* 0x0000000419097c36 */ /* 0x001fe20008000000 */
[----:B------:R-:W-:Y:S01]  /*116b0*/  ISETP.GE.AND P1, PT, R4, UR11, PT ;  /* 0x0000000b04007c0c */ /* 0x000fe2000bf26270 */
[----:B------:R-:W-:Y:S01]  /*116c0*/  @P4 STG.E.U16 desc[UR18][R22.64], R27 ;  /* 0x0000001b16004986 */ /* 0x000fe2000c101512 */
[----:B------:R-:W-:Y:S01]  /*116d0*/  ISETP.GE.AND P5, PT, R8, UR11, PT ;  /* 0x0000000b08007c0c */ /* 0x000fe2000bfa6270 */
[----:B-1----:R-:W-:Y:S01]  /*116e0*/  IMAD.WIDE R4, R9, 0x2, R2 ;  /* 0x0000000209047825 */ /* 0x002fe200078e0202 */
[----:B------:R-:W-:Y:S01]  /*116f0*/  ISETP.LT.AND P4, PT, R75, UR10, !P0 ;  /* 0x0000000a4b007c0c */ /* 0x000fe2000c781270 */
[----:B------:R-:W0:Y:S02]  /*11700*/  LDS.128 R16, [R0+0x1000] ;  /* 0x0010000000107984 */ /* 0x000e240000000c00 */
[C---:B------:R-:W-:Y:S02]  /*11710*/  VIADD R25, R9.reuse, UR4 ;  /* 0x0000000409197c36 */ /* 0x040fe40008000000 */
[----:B------:R-:W-:Y:S01]  /*11720*/  IMAD.WIDE R8, R9, 0x2, R44 ;  /* 0x0000000209087825 */ /* 0x000fe200078e022c */
[----:B------:R1:W-:Y:S01]  /*11730*/  @P6 STG.E.U16 desc[UR18][R4.64], R10 ;  /* 0x0000000a04006986 */ /* 0x0003e2000c101512 */
[----:B------:R-:W-:-:S03]  /*11740*/  ISETP.LT.AND P0, PT, R74, UR10, !P0 ;  /* 0x0000000a4a007c0c */ /* 0x000fc6000c701270 */
[----:B------:R4:W-:Y:S01]  /*11750*/  @P2 STG.E.U16 desc[UR18][R8.64], R6 ;  /* 0x0000000608002986 */ /* 0x0009e2000c101512 */
[----:B------:R-:W-:Y:S01]  /*11760*/  ISETP.LT.AND P2, PT, R75, UR10, !P3 ;  /* 0x0000000a4b007c0c */ /* 0x000fe2000df41270 */
[----:B---3--:R-:W-:Y:S01]  /*11770*/  IMAD.WIDE R20, R25, 0x2, R2 ;  /* 0x0000000219147825 */ /* 0x008fe200078e0202 */
[----:B------:R-:W-:Y:S02]  /*11780*/  ISETP.LT.AND P3, PT, R74, UR10, !P3 ;  /* 0x0000000a4a007c0c */ /* 0x000fe4000df61270 */
[----:B-1----:R-:W-:Y:S01]  /*11790*/  PRMT R5, R10, 0x7632, R5 ;  /* 0x000076320a057816 */ /* 0x002fe20000000005 */
[----:B------:R-:W-:Y:S02]  /*117a0*/  VIADD R24, R135, 0x39 ;  /* 0x0000003987187836 */ /* 0x000fe40000000000 */
[----:B------:R-:W-:Y:S01]  /*117b0*/  VIADD R27, R25, UR4 ;  /* 0x00000004191b7c36 */ /* 0x000fe20008000000 */
[----:B----4-:R-:W-:Y:S01]  /*117c0*/  PRMT R9, R6, 0x7632, R9 ;  /* 0x0000763206097816 */ /* 0x010fe20000000009 */
[----:B------:R1:W-:Y:S01]  /*117d0*/  @P4 STG.E.U16 desc[UR18][R20.64], R5 ;  /* 0x0000000514004986 */ /* 0x0003e2000c101512 */
[----:B------:R-:W-:Y:S01]  /*117e0*/  ISETP.GE.AND P6, PT, R24, UR11, PT ;  /* 0x0000000b18007c0c */ /* 0x000fe2000bfc6270 */
[----:B------:R-:W-:-:S04]  /*117f0*/  IMAD.WIDE R22, R27, 0x2, R2 ;  /* 0x000000021b167825 */ /* 0x000fc800078e0202 */
[----:B-1----:R-:W-:-:S04]  /*11800*/  IMAD.WIDE R4, R25, 0x2, R44 ;  /* 0x0000000219047825 */ /* 0x002fc800078e022c */
[----:B------:R-:W-:Y:S01]  /*11810*/  IMAD.WIDE R24, R27, 0x2, R44 ;  /* 0x000000021b187825 */ /* 0x000fe200078e022c */
[----:B------:R1:W-:Y:S04]  /*11820*/  @P0 STG.E.U16 desc[UR18][R4.64], R9 ;  /* 0x0000000904000986 */ /* 0x0003e8000c101512 */
[----:B------:R-:W-:Y:S01]  /*11830*/  @P2 STG.E.U16 desc[UR18][R22.64], R11 ;  /* 0x0000000b16002986 */ /* 0x000fe2000c101512 */
[----:B------:R-:W-:Y:S01]  /*11840*/  ISETP.LT.AND P2, PT, R75, UR10, !P5 ;  /* 0x0000000a4b007c0c */ /* 0x000fe2000ef41270 */
[----:B------:R-:W-:Y:S01]  /*11850*/  VIADD R27, R27, UR4 ;  /* 0x000000041b1b7c36 */ /* 0x000fe20008000000 */
[----:B------:R-:W-:Y:S01]  /*11860*/  ISETP.LT.AND P5, PT, R74, UR10, !P5 ;  /* 0x0000000a4a007c0c */ /* 0x000fe2000efa1270 */
[----:B------:R3:W-:Y:S01]  /*11870*/  @P3 STG.E.U16 desc[UR18][R24.64], R7 ;  /* 0x0000000718003986 */ /* 0x0007e2000c101512 */
[----:B------:R-:W-:Y:S01]  /*11880*/  ISETP.LT.AND P3, PT, R75, UR10, !P1 ;  /* 0x0000000a4b007c0c */ /* 0x000fe2000cf61270 */
[----:B------:R-:W-:Y:S01]  /*11890*/  VIADD R21, R27, UR4 ;  /* 0x000000041b157c36 */ /* 0x000fe20008000000 */
[----:B------:R-:W-:Y:S01]  /*118a0*/  PRMT R20, R11, 0x7632, R20 ;  /* 0x000076320b147816 */ /* 0x000fe20000000014 */
[----:B-1----:R-:W-:-:S04]  /*118b0*/  IMAD.WIDE R4, R27, 0x2, R2 ;  /* 0x000000021b047825 */ /* 0x002fc800078e0202 */
[----:B------:R-:W-:Y:S02]  /*118c0*/  VIADD R10, R135, 0x3a ;  /* 0x0000003a870a7836 */ /* 0x000fe40000000000 */
[----:B------:R-:W-:Y:S01]  /*118d0*/  IMAD.WIDE R8, R21, 0x2, R2 ;  /* 0x0000000215087825 */ /* 0x000fe200078e0202 */
[----:B---3--:R-:W-:-:S03]  /*118e0*/  PRMT R25, R7, 0x7632, R25 ;  /* 0x0000763207197816 */ /* 0x008fc60000000019 */
[--C-:B------:R-:W-:Y:S01]  /*118f0*/  IMAD.WIDE R6, R27, 0x2, R44.reuse ;  /* 0x000000021b067825 */ /* 0x100fe200078e022c */
[----:B------:R1:W-:Y:S01]  /*11900*/  @P2 STG.E.U16 desc[UR18][R4.64], R20 ;  /* 0x0000001404002986 */ /* 0x0003e2000c101512 */
[----:B------:R-:W-:Y:S02]  /*11910*/  ISETP.GE.AND P4, PT, R10, UR11, PT ;  /* 0x0000000b0a007c0c */ /* 0x000fe4000bf86270 */
[----:B------:R-:W-:Y:S01]  /*11920*/  ISETP.LT.AND P1, PT, R74, UR10, !P1 ;  /* 0x0000000a4a007c0c */ /* 0x000fe2000cf21270 */
[----:B------:R3:W-:Y:S01]  /*11930*/  @P5 STG.E.U16 desc[UR18][R6.64], R25 ;  /* 0x0000001906005986 */ /* 0x0007e2000c101512 */
[----:B------:R-:W-:-:S03]  /*11940*/  IMAD.WIDE R10, R21, 0x2, R44 ;  /* 0x00000002150a7825 */ /* 0x000fc600078e022c */
[----:B--2---:R2:W-:Y:S01]  /*11950*/  @P3 STG.E.U16 desc[UR18][R8.64], R12 ;  /* 0x0000000c08003986 */ /* 0x0045e2000c101512 */
[----:B------:R-:W-:Y:S01]  /*11960*/  ISETP.LT.AND P3, PT, R75, UR10, !P6 ;  /* 0x0000000a4b007c0c */ /* 0x000fe2000f761270 */
[----:B------:R-:W-:Y:S01]  /*11970*/  VIADD R21, R21, UR4 ;  /* 0x0000000415157c36 */ /* 0x000fe20008000000 */
[----:B------:R-:W-:Y:S01]  /*11980*/  ISETP.LT.AND P6, PT, R74, UR10, !P6 ;  /* 0x0000000a4a007c0c */ /* 0x000fe2000f7c1270 */
[----:B------:R-:W-:Y:S01]  /*11990*/  VIADD R0, R135, 0x3b ;  /* 0x0000003b87007836 */ /* 0x000fe20000000000 */
[----:B------:R-:W-:Y:S01]  /*119a0*/  ISETP.LT.AND P5, PT, R75, UR10, !P4 ;  /* 0x0000000a4b007c0c */ /* 0x000fe2000e7a1270 */
[C---:B------:R-:W-:Y:S01]  /*119b0*/  VIADD R23, R21.reuse, UR4 ;  /* 0x0000000415177c36 */ /* 0x040fe20008000000 */
[----:B------:R-:W-:Y:S01]  /*119c0*/  PRMT R22, R12, 0x7632, R22 ;  /* 0x000076320c167816 */ /* 0x000fe20000000016 */
[----:B-1----:R-:W-:Y:S01]  /*119d0*/  IMAD.WIDE R4, R21, 0x2, R2 ;  /* 0x0000000215047825 */ /* 0x002fe200078e0202 */
[----:B------:R-:W-:Y:S02]  /*119e0*/  ISETP.GE.AND P0, PT, R0, UR11, PT ;  /* 0x0000000b00007c0c */ /* 0x000fe4000bf06270 */
[----:B0-----:R-:W-:Y:S01]  /*119f0*/  PRMT R24, R16, 0x7632, R24 ;  /* 0x0000763210187816 */ /* 0x001fe20000000018 */
[----:B------:R-:W-:-:S02]  /*11a00*/  VIADD R0, R135, 0x3c ;  /* 0x0000003c87007836 */ /* 0x000fc40000000000 */
[----:B---3--:R-:W-:Y:S01]  /*11a10*/  IMAD.WIDE R6, R21, 0x2, R44 ;  /* 0x0000000215067825 */ /* 0x008fe200078e022c */
[----:B------:R0:W-:Y:S03]  /*11a20*/  @P1 STG.E.U16 desc[UR18][R10.64], R16 ;  /* 0x000000100a001986 */ /* 0x0001e6000c101512 */
[----:B--2---:R-:W-:Y:S01]  /*11a30*/  IMAD.WIDE R8, R23, 0x2, R2 ;  /* 0x0000000217087825 */ /* 0x004fe200078e0202 */
[----:B------:R1:W-:Y:S01]  /*11a40*/  @P3 STG.E.U16 desc[UR18][R4.64], R22 ;  /* 0x0000001604003986 */ /* 0x0003e2000c101512 */
[----:B------:R-:W-:Y:S02]  /*11a50*/  ISETP.GE.AND P2, PT, R0, UR11, PT ;  /* 0x0000000b00007c0c */ /* 0x000fe4000bf46270 */
[----:B------:R-:W-:Y:S01]  /*11a60*/  ISETP.LT.AND P4, PT, R74, UR10, !P4 ;  /* 0x0000000a4a007c0c */ /* 0x000fe2000e781270 */
[----:B------:R2:W-:Y:S01]  /*11a70*/  @P6 STG.E.U16 desc[UR18][R6.64], R24 ;  /* 0x0000001806006986 */ /* 0x0005e2000c101512 */
[----:B------:R-:W-:-:S03]  /*11a80*/  ISETP.LT.AND P6, PT, R75, UR10, !P2 ;  /* 0x0000000a4b007c0c */ /* 0x000fc6000d7c1270 */
[----:B------:R3:W-:Y:S01]  /*11a90*/  @P5 STG.E.U16 desc[UR18][R8.64], R13 ;  /* 0x0000000d08005986 */ /* 0x0007e2000c101512 */
[----:B------:R-:W-:Y:S01]  /*11aa0*/  ISETP.LT.AND P5, PT, R75, UR10, !P0 ;  /* 0x0000000a4b007c0c */ /* 0x000fe2000c7a1270 */
[----:B0-----:R-:W-:Y:S01]  /*11ab0*/  VIADD R11, R23, UR4 ;  /* 0x00000004170b7c36 */ /* 0x001fe20008000000 */
[----:B------:R-:W-:Y:S01]  /*11ac0*/  ISETP.LT.AND P0, PT, R74, UR10, !P0 ;  /* 0x0000000a4a007c0c */ /* 0x000fe2000c701270 */
[----:B------:R-:W-:Y:S02]  /*11ad0*/  VIADD R0, R135, 0x3e ;  /* 0x0000003e87007836 */ /* 0x000fe40000000000 */
[----:B------:R-:W-:Y:S01]  /*11ae0*/  VIADD R21, R11, UR4 ;  /* 0x000000040b157c36 */ /* 0x000fe20008000000 */
[----:B------:R-:W-:Y:S01]  /*11af0*/  PRMT R12, R13, 0x7632, R12 ;  /* 0x000076320d0c7816 */ /* 0x000fe2000000000c */
[----:B------:R-:W-:Y:S02]  /*11b00*/  VIADD R20, R135, 0x3d ;  /* 0x0000003d87147836 */ /* 0x000fe40000000000 */
[----:B-1----:R-:W-:Y:S01]  /*11b10*/  IMAD.WIDE R4, R23, 0x2, R44 ;  /* 0x0000000217047825 */ /* 0x002fe200078e022c */
[----:B------:R-:W-:-:S03]  /*11b20*/  PRMT R16, R17, 0x7632, R16 ;  /* 0x0000763211107816 */ /* 0x000fc60000000010 */
[----:B--2---:R-:W-:Y:S01]  /*11b30*/  IMAD.WIDE R6, R11, 0x2, R2 ;  /* 0x000000020b067825 */ /* 0x004fe200078e0202 */
[----:B------:R-:W-:-:S03]  /*11b40*/  ISETP.GE.AND P3, PT, R0, UR11, PT ;  /* 0x0000000b00007c0c */ /* 0x000fc6000bf66270 */
[----:B---3--:R-:W-:Y:S01]  /*11b50*/  IMAD.WIDE R8, R11, 0x2, R44 ;  /* 0x000000020b087825 */ /* 0x008fe200078e022c */
[----:B------:R-:W-:Y:S01]  /*11b60*/  ISETP.GE.AND P1, PT, R20, UR11, PT ;  /* 0x0000000b14007c0c */ /* 0x000fe2000bf26270 */
[----:B------:R0:W-:Y:S02]  /*11b70*/  @P4 STG.E.U16 desc[UR18][R4.64], R17 ;  /* 0x0000001104004986 */ /* 0x0001e4000c101512 */
[----:B------:R-:W-:Y:S01]  /*11b80*/  IMAD.WIDE R10, R21, 0x2, R2 ;  /* 0x00000002150a7825 */ /* 0x000fe200078e0202 */
[----:B------:R-:W-:Y:S01]  /*11b90*/  ISETP.LT.AND P2, PT, R74, UR10, !P2 ;  /* 0x0000000a4a007c0c */ /* 0x000fe2000d741270 */
[----:B------:R-:W-:Y:S02]  /*11ba0*/  @P5 STG.E.U16 desc[UR18][R6.64], R12 ;  /* 0x0000000c06005986 */ /* 0x000fe4000c101512 */
[----:B------:R-:W-:Y:S02]  /*11bb0*/  VIADD R0, R135, 0x3f ;  /* 0x0000003f87007836 */ /* 0x000fe40000000000 */
[----:B------:R-:W-:Y:S01]  /*11bc0*/  @P0 STG.E.U16 desc[UR18][R8.64], R16 ;  /* 0x0000001008000986 */ /* 0x000fe2000c101512 */
[----:B------:R-:W-:-:S02]  /*11bd0*/  VIADD R13, R21, UR4 ;  /* 0x00000004150d7c36 */ /* 0x000fc40008000000 */
[----:B------:R-:W-:Y:S01]  /*11be0*/  ISETP.GE.AND P4, PT, R0, UR11, PT ;  /* 0x0000000b00007c0c */ /* 0x000fe2000bf86270 */
[----:B------:R1:W-:Y:S01]  /*11bf0*/  @P6 STG.E.U16 desc[UR18][R10.64], R14 ;  /* 0x0000000e0a006986 */ /* 0x0003e2000c101512 */
[C---:B------:R-:W-:Y:S02]  /*11c00*/  ISETP.LT.AND P6, PT, R75.reuse, UR10, !P1 ;  /* 0x0000000a4b007c0c */ /* 0x040fe4000cfc1270 */
[C---:B------:R-:W-:Y:S02]  /*11c10*/  ISETP.LT.AND P1, PT, R74.reuse, UR10, !P1 ;  /* 0x0000000a4a007c0c */ /* 0x040fe4000cf21270 */
[----:B------:R-:W-:Y:S01]  /*11c20*/  ISETP.LT.AND P5, PT, R75, UR10, !P3 ;  /* 0x0000000a4b007c0c */ /* 0x000fe2000dfa1270 */
[----:B0-----:R-:W-:Y:S01]  /*11c30*/  VIADD R17, R13, UR4 ;  /* 0x000000040d117c36 */ /* 0x001fe20008000000 */
[C---:B------:R-:W-:Y:S02]  /*11c40*/  ISETP.LT.AND P3, PT, R74.reuse, UR10, !P3 ;  /* 0x0000000a4a007c0c */ /* 0x040fe4000df61270 */
[----:B------:R-:W-:Y:S01]  /*11c50*/  ISETP.LT.AND P0, PT, R75, UR10, !P4 ;  /* 0x0000000a4b007c0c */ /* 0x000fe2000e701270 */
[----:B------:R-:W-:Y:S01]  /*11c60*/  IMAD.WIDE R4, R21, 0x2, R44 ;  /* 0x0000000215047825 */ /* 0x000fe200078e022c */
[----:B------:R-:W-:-:S02]  /*11c70*/  ISETP.LT.AND P4, PT, R74, UR10, !P4 ;  /* 0x0000000a4a007c0c */ /* 0x000fc4000e781270 */
[----:B------:R-:W-:Y:S01]  /*11c80*/  PRMT R0, R14, 0x7632, R0 ;  /* 0x000076320e007816 */ /* 0x000fe20000000000 */
[----:B------:R-:W-:Y:S01]  /*11c90*/  VIADD R21, R17, UR4 ;  /* 0x0000000411157c36 */ /* 0x000fe20008000000 */
[----:B-1----:R-:W-:Y:S01]  /*11ca0*/  PRMT R14, R18, 0x7632, R14 ;  /* 0x00007632120e7816 */ /* 0x002fe2000000000e */
[C---:B------:R-:W-:Y:S01]  /*11cb0*/  IMAD.WIDE R6, R13.reuse, 0x2, R2 ;  /* 0x000000020d067825 */ /* 0x040fe200078e0202 */
[----:B------:R0:W-:Y:S03]  /*11cc0*/  @P2 STG.E.U16 desc[UR18][R4.64], R18 ;  /* 0x0000001204002986 */ /* 0x0001e6000c101512 */
[----:B------:R-:W-:Y:S01]  /*11cd0*/  IMAD.WIDE R8, R13, 0x2, R44 ;  /* 0x000000020d087825 */ /* 0x000fe200078e022c */
[----:B------:R1:W-:Y:S03]  /*11ce0*/  @P6 STG.E.U16 desc[UR18][R6.64], R0 ;  /* 0x0000000006006986 */ /* 0x0003e6000c101512 */
[----:B------:R-:W-:Y:S01]  /*11cf0*/  IMAD.WIDE R10, R17, 0x2, R2 ;  /* 0x00000002110a7825 */ /* 0x000fe200078e0202 */
[----:B------:R-:W-:-:S03]  /*11d00*/  PRMT R22, R19, 0x7632, R22 ;  /* 0x0000763213167816 */ /* 0x000fc60000000016 */
[----:B------:R-:W-:Y:S01]  /*11d10*/  IMAD.WIDE R12, R17, 0x2, R44 ;  /* 0x00000002110c7825 */ /* 0x000fe200078e022c */
[----:B0-----:R-:W-:Y:S01]  /*11d20*/  PRMT R5, R15, 0x7632, R5 ;  /* 0x000076320f057816 */ /* 0x001fe20000000005 */
[----:B------:R1:W-:Y:S02]  /*11d30*/  @P1 STG.E.U16 desc[UR18][R8.64], R14 ;  /* 0x0000000e08001986 */ /* 0x0003e4000c101512 */
[C---:B------:R-:W-:Y:S02]  /*11d40*/  IMAD.WIDE R2, R21.reuse, 0x2, R2 ;  /* 0x0000000215027825 */ /* 0x040fe400078e0202 */
[----:B------:R1:W-:Y:S02]  /*11d50*/  @P5 STG.E.U16 desc[UR18][R10.64], R15 ;  /* 0x0000000f0a005986 */ /* 0x0003e4000c101512 */
[----:B------:R-:W-:Y:S02]  /*11d60*/  IMAD.WIDE R44, R21, 0x2, R44 ;  /* 0x00000002152c7825 */ /* 0x000fe400078e022c */
[----:B------:R1:W-:Y:S04]  /*11d70*/  @P3 STG.E.U16 desc[UR18][R12.64], R19 ;  /* 0x000000130c003986 */ /* 0x0003e8000c101512 */
[----:B------:R1:W-:Y:S04]  /*11d80*/  @P0 STG.E.U16 desc[UR18][R2.64], R5 ;  /* 0x0000000502000986 */ /* 0x0003e8000c101512 */
[----:B------:R1:W-:Y:S01]  /*11d90*/  @P4 STG.E.U16 desc[UR18][R44.64], R22 ;  /* 0x000000162c004986 */ /* 0x0003e2000c101512 */
[----:B------:R-:W-:Y:S06]  /*11da0*/  BAR.SYNC.DEFER_BLOCKING 0x0 ;  /* 0x0000000000007b1d */ /* 0x000fec0000010000 */
[----:B------:R-:W-:Y:S05]  /*11db0*/  BRA.U UP0, `(.L_x_13) ;  /* 0x0000000100a07547 */ /* 0x000fea000b800000 */
[----:B------:R-:W0:Y:S01]  /*11dc0*/  S2UR UR6, SR_CgaCtaId ;  /* 0x00000000000679c3 */ /* 0x000e220000008800 */
[----:B------:R-:W-:Y:S01]  /*11dd0*/  NOP ;  /* 0x0000000000007918 */ /* 0x000fe20000000000 */
[----:B------:R-:W-:Y:S01]  /*11de0*/  UMOV UR4, 0x50 ;  /* 0x0000005000047882 */ /* 0x000fe20000000000 */
[----:B-1----:R-:W-:Y:S02]  /*11df0*/  IMAD.U32 R0, RZ, RZ, UR5 ;  /* 0x00000005ff007e24 */ /* 0x002fe4000f8e00ff */
[----:B------:R-:W-:Y:S02]  /*11e00*/  IMAD.MOV.U32 R3, RZ, RZ, 0xff ;  /* 0x000000ffff037424 */ /* 0x000fe400078e00ff */
[----:B------:R-:W-:Y:S01]  /*11e10*/  IMAD.MOV.U32 R7, RZ, RZ, 0x1 ;  /* 0x00000001ff077424 */ /* 0x000fe200078e00ff */
[----:B------:R-:W-:-:S04]  /*11e20*/  LOP3.LUT R0, R0, 0xffff, RZ, 0xc0, !PT ;  /* 0x0000ffff00007812 */ /* 0x000fc800078ec0ff */
[----:B------:R-:W-:-:S05]  /*11e30*/  SHF.R.U32.HI R0, RZ, 0x5, R0 ;  /* 0x00000005ff007819 */ /* 0x000fca0000011600 */
[----:B------:R-:W-:Y:S01]  /*11e40*/  VIADD R2, R0, 0x10 ;  /* 0x0000001000027836 */ /* 0x000fe20000000000 */
[----:B------:R-:W-:Y:S01]  /*11e50*/  SHF.L.U32 R0, R3, R0, RZ ;  /* 0x0000000003007219 */ /* 0x000fe200000006ff */
[----:B0-----:R-:W-:-:S03]  /*11e60*/  ULEA UR6, UR6, UR4, 0x18 ;  /* 0x0000000406067291 */ /* 0x001fc6000f8ec0ff */
[----:B------:R-:W-:-:S04]  /*11e70*/  SHF.L.U32 R3, R7, R2, RZ ;  /* 0x0000000207037219 */ /* 0x000fc800000006ff */
[----:B------:R-:W-:Y:S02]  /*11e80*/  LOP3.LUT R0, R3, R0, RZ, 0xfc, !PT ;  /* 0x0000000003007212 */ /* 0x000fe400078efcff */
[----:B------:R-:W0:Y:S02]  /*11e90*/  LDS R5, [UR6] ;  /* 0x00000006ff057984 */ /* 0x000e240008000800 */
[C---:B------:R-:W-:Y:S02]  /*11ea0*/  LOP3.LUT R2, R0.reuse, 0xffff, RZ, 0xc0, !PT ;  /* 0x0000ffff00027812 */ /* 0x040fe400078ec0ff */
[----:B0-----:R-:W-:-:S04]  /*11eb0*/  LOP3.LUT R3, R0, 0xffff, R5, 0x80, !PT ;  /* 0x0000ffff00037812 */ /* 0x001fc800078e8005 */
[----:B------:R-:W-:-:S13]  /*11ec0*/  ISETP.NE.AND P0, PT, R3, R2, PT ;  /* 0x000000020300720c */ /* 0x000fda0003f05270 */
[----:B------:R-:W-:Y:S05]  /*11ed0*/  @P0 BRA `(.L_x_14) ;  /* 0x0000000000500947 */ /* 0x000fea0003800000 */
[----:B------:R-:W-:Y:S02]  /*11ee0*/  SHF.R.U32.HI R5, RZ, 0x10, R5 ;  /* 0x00000010ff057819 */ /* 0x000fe40000011605 */
[----:B------:R-:W-:-:S04]  /*11ef0*/  SHF.R.U32.HI R2, RZ, 0x10, R0 ;  /* 0x00000010ff027819 */ /* 0x000fc80000011600 */
[----:B------:R-:W-:-:S04]  /*11f00*/  LOP3.LUT R5, R5, R2, RZ, 0xc0, !PT ;  /* 0x0000000205057212 */ /* 0x000fc800078ec0ff */
[----:B------:R-:W-:-:S13]  /*11f10*/  ISETP.NE.AND P0, PT, R5, R2, PT ;  /* 0x000000020500720c */ /* 0x000fda0003f05270 */
[----:B------:R-:W-:Y:S05]  /*11f20*/  @P0 BRA `(.L_x_15) ;  /* 0x0000000000300947 */ /* 0x000fea0003800000 */
[----:B------:R-:W-:Y:S01]  /*11f30*/  R2UR UR4, R0 ;  /* 0x00000000000472ca */ /* 0x000fe200000e0000 */
[----:B------:R-:W-:Y:S01]  /*11f40*/  VOTEU.ANY UR5, UPT, PT ;  /* 0x0000000000057886 */ /* 0x000fe200038e0100 */
[----:B------:R-:W0:Y:S01]  /*11f50*/  S2R R0, SR_LANEID ;  /* 0x0000000000007919 */ /* 0x000e220000000000 */
[----:B------:R-:W-:-:S10]  /*11f60*/  UFLO.U32 UR5, UR5 ;  /* 0x00000005000572bd */ /* 0x000fd400080e0000 */
[----:B------:R-:W-:-:S06]  /*11f70*/  ULOP3.LUT UR4, URZ, UR4, URZ, 0x33, !UPT ;  /* 0x00000004ff047292 */ /* 0x000fcc000f8e33ff */
[----:B------:R-:W-:-:S04]  /*11f80*/  IMAD.U32 R2, RZ, RZ, UR4 ;  /* 0x00000004ff027e24 */ /* 0x000fc8000f8e00ff */
[----:B------:R-:W1:Y:S02]  /*11f90*/  REDUX UR7, R2 ;  /* 0x00000000020773c4 */ /* 0x000e640000000000 */
[----:B------:R2:W-:Y:S01]  /*11fa0*/  UTCATOMSWS.AND URZ, UR4 ;  /* 0x0000000400ff79e3 */ /* 0x0005e20008000000 */
[----:B0-----:R-:W-:Y:S01]  /*11fb0*/  ISETP.EQ.U32.AND P0, PT, R0, UR5, PT ;  /* 0x0000000500007c0c */ /* 0x001fe2000bf02070 */
[----:B-1----:R-:W-:-:S12]  /*11fc0*/  IMAD.U32 R0, RZ, RZ, UR7 ;  /* 0x00000007ff007e24 */ /* 0x002fd8000f8e00ff */
[----:B------:R2:W-:Y:S01]  /*11fd0*/  @P0 ATOMS.AND RZ, [UR6], R0 ;  /* 0x00000000ffff098c */ /* 0x0005e2000a800006 */
[----:B------:R-:W-:Y:S05]  /*11fe0*/  BRA `(.L_x_13) ;  /* 0x0000000000147947 */ /* 0x000fea0003800000 */
.L_x_15:
[----:B------:R-:W-:-:S07]  /*11ff0*/  MOV R2, 0x12010 ;  /* 0x0001201000027802 */ /* 0x000fce0000000f00 */
[----:B------:R-:W-:Y:S05]  /*12000*/  CALL.REL.NOINC `($__internal_0_$__cuda_sm10x_tcgen05_guardrail_trap_col_being_dealloced_not_returned_by_alloc) ;  /* 0x00000000002c7944 */ /* 0x000fea0003c00000 */
[----:B------:R-:W-:Y:S05]  /*12010*/  BRA `(.L_x_13) ;  /* 0x0000000000087947 */ /* 0x000fea0003800000 */
.L_x_14:
[----:B------:R-:W-:-:S07]  /*12020*/  MOV R2, 0x12040 ;  /* 0x0001204000027802 */ /* 0x000fce0000000f00 */
[----:B------:R-:W-:Y:S05]  /*12030*/  CALL.REL.NOINC `($__internal_2_$__cuda_sm10x_tcgen05_guardrail_trap_unallocated_columns_being_dealloced) ;  /* 0x0000000000387944 */ /* 0x000fea0003c00000 */
.L_x_13:
[----:B------:R-:W-:Y:S01]  /*12040*/  NOP ;  /* 0x0000000000007918 */ /* 0x000fe20000000000 */
[----:B--2---:R-:W-:Y:S05]  /*12050*/  EXIT ;  /* 0x000000000000794d */ /* 0x004fea0003800000 */
.L_x_8:
[----:B------:R-:W2:Y:S02]  /*12060*/  SYNCS.PHASECHK.TRANS64.TRYWAIT P1, [UR77], R3 ;  /* 0x00000003ff0075a7 */ /* 0x000ea4000802114d */
[----:B--2---:R-:W-:Y:S05]  /*12070*/  @!P1 BRA `(.L_x_8) ;  /* 0xfffffffc00f89947 */ /* 0x004fea000383ffff */
[----:B------:R-:W-:Y:S05]  /*12080*/  BRA `(.L_x_16) ;  /* 0xffffff6800e87947 */ /* 0x000fea000383ffff */
.L_x_12:
[----:B------:R-:W2:Y:S02]  /*12090*/  SYNCS.PHASECHK.TRANS64.TRYWAIT P1, [UR77], R0 ;  /* 0x00000000ff0075a7 */ /* 0x000ea4000802114d */
[----:B--2---:R-:W-:Y:S05]  /*120a0*/  @!P1 BRA `(.L_x_12) ;  /* 0xfffffffc00f89947 */ /* 0x004fea000383ffff */
[----:B------:R-:W-:Y:S05]  /*120b0*/  BRA `(.L_x_11) ;  /* 0xffffffcc00147947 */ /* 0x000fea000383ffff */
        .weak           $__internal_0_$__cuda_sm10x_tcgen05_guardrail_trap_col_being_dealloced_not_returned_by_alloc
        .type           $__internal_0_$__cuda_sm10x_tcgen05_guardrail_trap_col_being_dealloced_not_returned_by_alloc,@function
        .size           $__internal_0_$__cuda_sm10x_tcgen05_guardrail_trap_col_being_dealloced_not_returned_by_alloc,($__internal_1_$__cuda_sm10x_tcgen05_guardrail_trap_phase_invalid_during_alloc - $__internal_0_$__cuda_sm10x_tcgen05_guardrail_trap_col_being_dealloced_not_returned_by_alloc)
$__internal_0_$__cuda_sm10x_tcgen05_guardrail_trap_col_being_dealloced_not_returned_by_alloc:
[----:B------:R-:W-:Y:S05]  /*120c0*/  BPT.TRAP 0x1 ;  /* 0x000000040000795c */ /* 0x000fea0000300000 */
[----:B------:R-:W-:-:S04]  /*120d0*/  IMAD.MOV.U32 R3, RZ, RZ, 0x0 ;  /* 0x00000000ff037424 */ /* 0x000fc800078e00ff */
[----:B------:R-:W-:Y:S05]  /*120e0*/  RET.REL.NODEC R2 `(matmul_kernel) ;  /* 0xfffffedc02c47950 */ /* 0x000fea0003c3ffff */
        .weak           $__internal_1_$__cuda_sm10x_tcgen05_guardrail_trap_phase_invalid_during_alloc
        .type           $__internal_1_$__cuda_sm10x_tcgen05_guardrail_trap_phase_invalid_during_alloc,@function
        .size           $__internal_1_$__cuda_sm10x_tcgen05_guardrail_trap_phase_invalid_during_alloc,($__internal_2_$__cuda_sm10x_tcgen05_guardrail_trap_unallocated_columns_being_dealloced - $__internal_1_$__cuda_sm10x_tcgen05_guardrail_trap_phase_invalid_during_alloc)
$__internal_1_$__cuda_sm10x_tcgen05_guardrail_trap_phase_invalid_during_alloc:
[----:B------:R-:W-:Y:S05]  /*120f0*/  BPT.TRAP 0x1 ;  /* 0x000000040000795c */ /* 0x000fea0000300000 */
[----:B------:R-:W-:-:S04]  /*12100*/  IMAD.MOV.U32 R3, RZ, RZ, 0x0 ;  /* 0x00000000ff037424 */ /* 0x000fc800078e00ff */
[----:B------:R-:W-:Y:S05]  /*12110*/  RET.REL.NODEC R2 `(matmul_kernel) ;  /* 0xfffffedc02b87950 */ /* 0x000fea0003c3ffff */
        .weak           $__internal_2_$__cuda_sm10x_tcgen05_guardrail_trap_unallocated_columns_being_dealloced
        .type           $__internal_2_$__cuda_sm10x_tcgen05_guardrail_trap_unallocated_columns_being_dealloced,@function
        .size           $__internal_2_$__cuda_sm10x_tcgen05_guardrail_trap_unallocated_columns_being_dealloced,(.L_x_20 - $__internal_2_$__cuda_sm10x_tcgen05_guardrail_trap_unallocated_columns_being_dealloced)
$__internal_2_$__cuda_sm10x_tcgen05_guardrail_trap_unallocated_columns_being_dealloced:
[----:B------:R-:W-:Y:S05]  /*12120*/  BPT.TRAP 0x1 ;  /* 0x000000040000795c */ /* 0x000fea0000300000 */
[----:B------:R-:W-:-:S04]  /*12130*/  IMAD.MOV.U32 R3, RZ, RZ, 0x0 ;  /* 0x00000000ff037424 */ /* 0x000fc800078e00ff */
[----:B------:R-:W-:Y:S05]  /*12140*/  RET.REL.NODEC R2 `(matmul_kernel) ;  /* 0xfffffedc02ac7950 */ /* 0x000fea0003c3ffff */
.L_x_17:
[----:B------:R-:W-:-:S00]  /*12150*/  BRA `(.L_x_17) ;  /* 0xfffffffc00fc7947 */ /* 0x000fc0000383ffff */
[----:B------:R-:W-:-:S00]  /*12160*/  NOP ;  /* 0x0000000000007918 */ /* 0x000fc00000000000 */
        /* <DEDUP_REMOVED lines=9> */
.L_x_20:


//--------------------- .nv.shared.matmul_kernel  --------------------------
	.section	.nv.shared.matmul_kernel,"aw",@nobits
	.sectionflags	@""
	.align	16
	.zero		1024


//--------------------- .nv.shared.reserved.0     --------------------------
	.section	.nv.shared.reserved.0,"aw",@nobits
	.align	8
	.weak		__nv_reservedSMEM_offset_0_alias
	.size		__nv_reservedSMEM_offset_0_alias, 0, 64
	.other		__nv_reservedSMEM_offset_0_alias,@"STO_CUDA_RESERVED_SHARED STV_DEFAULT"
__nv_reservedSMEM_offset_0_alias:
	.zero		0
.nv.shared.reserved.0:
	.zero		64
	.weak		__nv_reservedSMEM_allocation_phase
	.type		__nv_reservedSMEM_allocation_phase,@object
	.size		__nv_reservedSMEM_allocation_phase,(.L_0 - __nv_reservedSMEM_allocation_phase)
__nv_reservedSMEM_allocation_phase:
	.zero		1
.L_0:
	.zero		7
	.weak		__nv_reservedSMEM_devtool_atexit_pc
	.type		__nv_reservedSMEM_devtool_atexit_pc,@object
	.size		__nv_reservedSMEM_devtool_atexit_pc,(__nv_reservedSMEM_allocation_mask - __nv_reservedSMEM_devtool_atexit_pc)
__nv_reservedSMEM_devtool_atexit_pc:
	.zero		8
	.weak		__nv_reservedSMEM_allocation_mask
	.type		__nv_reservedSMEM_allocation_mask,@object
	.size		__nv_reservedSMEM_allocation_mask,(.L_2 - __nv_reservedSMEM_allocation_mask)
__nv_reservedSMEM_allocation_mask:
	.zero		4
.L_2:


//--------------------- .nv.constant0.matmul_kernel --------------------------
	.section	.nv.constant0.matmul_kernel,"a",@progbits
	.sectionflags	@""
	.align	4
.nv.constant0.matmul_kernel:
	.zero		976


//--------------------- SYMBOLS --------------------------

	.type		.nv.reservedSmem.offset0,@object
	.size		.nv.reservedSmem.offset0,0x4
	.type		.nv.reservedSmem.cap,@object
	.size		.nv.reservedSmem.cap,0x4
